// auto-generated by cutlass_sweep.gemm — config: {"arch": "sm_100", "cluster_m": 4, "cluster_n": 2, "dtype": "fp16", "dtype_b": "fp16", "layout": "nt", "stages": 0, "tile_k": 64, "tile_m": 256, "tile_n": 256}
#include "cutlass/cutlass.h"
#include "cutlass/gemm/collective/collective_builder.hpp"
#include "cutlass/gemm/device/gemm_universal_adapter.h"
#include "cutlass/gemm/kernel/gemm_universal.hpp"
#include "cutlass/epilogue/collective/collective_builder.hpp"

using ElemA = cutlass::half_t;
using ElemB = cutlass::half_t;
using ElemCD = cutlass::half_t;
using Acc  = float;
using TileShape    = cute::Shape<cute::_256, cute::_256, cute::_64>;
using ClusterShape = cute::Shape<cute::_4, cute::_2, cute::_1>;

using CollectiveEpilogue = typename cutlass::epilogue::collective::CollectiveBuilder<
    cutlass::arch::Sm100, cutlass::arch::OpClassTensorOp,
    TileShape, ClusterShape,
    cutlass::epilogue::collective::EpilogueTileAuto,
    Acc, Acc,
    ElemCD, cutlass::layout::RowMajor, 128 / cutlass::sizeof_bits<ElemCD>::value,
    ElemCD, cutlass::layout::RowMajor, 128 / cutlass::sizeof_bits<ElemCD>::value,
    cutlass::epilogue::collective::EpilogueScheduleAuto
  >::CollectiveOp;

using CollectiveMainloop = typename cutlass::gemm::collective::CollectiveBuilder<
    cutlass::arch::Sm100, cutlass::arch::OpClassTensorOp,
    ElemA, cutlass::layout::RowMajor, 128 / cutlass::sizeof_bits<ElemA>::value,
    ElemB, cutlass::layout::ColumnMajor, 128 / cutlass::sizeof_bits<ElemB>::value,
    Acc,
    TileShape, ClusterShape,
    cutlass::gemm::collective::StageCountAutoCarveout<static_cast<int>(sizeof(typename CollectiveEpilogue::SharedStorage))>,
    cutlass::gemm::collective::KernelScheduleAuto
  >::CollectiveOp;

using GemmKernel = cutlass::gemm::kernel::GemmUniversal<
    cute::Shape<int,int,int,int>,
    CollectiveMainloop,
    CollectiveEpilogue
>;
using Gemm = cutlass::gemm::device::GemmUniversalAdapter<GemmKernel>;

// Force the device kernel symbol into the cubin without needing a host main.
auto* _anchor = &cutlass::device_kernel<GemmKernel>;


// ===== COMPILED SASS (sm_100a) =====

	.target	sm_100a

	.elftype	@"ET_EXEC"


//--------------------- .note.nv.tkinfo           --------------------------
	.section	.note.nv.tkinfo,"",@"SHT_NOTE"
	.sectionflags	@"SHF_NOTE_NV_TKINFO"
	.tkinfo
        /*0018*/ 	.word	0x00000002
        /*0030*/ 	.string	""
        /*0030*/ 	.string	"ptxas"
        /*0030*/ 	.string	"Cuda compilation tools, release 13.0, V13.0.88"
        /*0030*/ 	.string	"Build cuda_13.0.r13.0/compiler.36424714_0"
        /*0030*/ 	.string	"-arch sm_100a -m 64 "



//--------------------- .note.nv.cuinfo           --------------------------
	.section	.note.nv.cuinfo,"",@"SHT_NOTE"
	.sectionflags	@"SHF_NOTE_NV_CUINFO"
        /*0018*/ 	.short	0x0002
        /*001a*/ 	.short	0x0064
        /*001c*/ 	.short	0x0082
	.zero		2


//--------------------- .nv.info                  --------------------------
	.section	.nv.info,"",@"SHT_CUDA_INFO"
	.align	4


	//----- nvinfo : EIATTR_REGCOUNT
	.align		4
        /*0000*/ 	.byte	0x04, 0x2f
        /*0002*/ 	.short	(.L_19 - .L_18)
	.align		4
.L_18:
        /*0004*/ 	.word	index@(_ZN7cutlass13device_kernelINS_4gemm6kernel13GemmUniversalIN4cute5tupleIJiiiiEEENS1_10collective13CollectiveMmaINS1_35MainloopSm100TmaUmmaWarpSpecializedILi5ELi2ELi2ENS5_IJNS4_1CILi4EEENSA_ILi2EEENSA_ILi1EEEEEEEENS5_IJNSA_ILi256EEESG_NSA_ILi64EEEEEENS_6half_tENS5_IJlSD_lEEESJ_SK_NS4_8TiledMMAINS4_8MMA_AtomIJNS4_26SM100_MMA_F16BF16_2x1SM_SSISJ_SJ_fLi256ELi256ELNS4_4UMMA5MajorE0ELSP_0ELNSO_7ScaleInE0ELSQ_0EEEEEENS4_6LayoutINS5_IJSD_SD_SD_EEENS5_IJNSA_ILi0EEESV_SV_EEEEENS5_IJNS4_10UnderscoreESY_SY_EEEEENS4_28SM100_TMA_2SM_LOAD_MULTICASTENS4_14ComposedLayoutINS4_7SwizzleILi3ELi4ELi3EEENS4_18smem_ptr_flag_bitsILi16EEENST_INS5_IJNSA_ILi8EEESH_EEENS5_IJSH_SD_EEEEEEEvNS4_8identityES11_S1B_vS1C_EENS_8epilogue10collective18CollectiveEpilogueINS1E_23Sm100TmaWarpSpecializedILi4ELi2ELi64ELb1ELb0EEEJNS5_IJNSA_ILi128EEESG_SH_EEENS5_IJNST_IS1J_SD_EENST_ISH_SD_EEEEESJ_SK_SJ_SK_NS1E_6fusion15FusionCallbacksIS1I_NS1O_17LinearCombinationISJ_fSJ_fLNS_15FloatRoundStyleE2EEES1K_S1N_JEEENS4_5SM1004TMEM4LOAD26SM100_TMEM_LOAD_32dp32b64xENS4_13SM90_TMA_LOADES1B_NS4_39AutoVectorizingCopyWithAssumedAlignmentILi128EEENS4_14SM90_TMA_STOREES1B_S20_S20_EEEvvEEEEvNT_6ParamsE)
        /*0008*/ 	.word	0x000000ae


	//----- nvinfo : EIATTR_FRAME_SIZE
	.align		4
.L_19:
        /*000c*/ 	.byte	0x04, 0x11
        /*000e*/ 	.short	(.L_21 - .L_20)
	.align		4
.L_20:
        /*0010*/ 	.word	index@($__internal_2_$__cuda_sm10x_tcgen05_guardrail_trap_unallocated_columns_being_dealloced)
        /*0014*/ 	.word	0x00000000


	//----- nvinfo : EIATTR_FRAME_SIZE
	.align		4
.L_21:
        /*0018*/ 	.byte	0x04, 0x11
        /*001a*/ 	.short	(.L_23 - .L_22)
	.align		4
.L_22:
        /*001c*/ 	.word	index@($__internal_1_$__cuda_sm10x_tcgen05_guardrail_trap_phase_invalid_during_alloc)
        /*0020*/ 	.word	0x00000000


	//----- nvinfo : EIATTR_FRAME_SIZE
	.align		4
.L_23:
        /*0024*/ 	.byte	0x04, 0x11
        /*0026*/ 	.short	(.L_25 - .L_24)
	.align		4
.L_24:
        /*0028*/ 	.word	index@($__internal_0_$__cuda_sm10x_tcgen05_guardrail_trap_col_being_dealloced_not_returned_by_alloc)
        /*002c*/ 	.word	0x00000000


	//----- nvinfo : EIATTR_FRAME_SIZE
	.align		4
.L_25:
        /*0030*/ 	.byte	0x04, 0x11
        /*0032*/ 	.short	(.L_27 - .L_26)
	.align		4
.L_26:
        /*0034*/ 	.word	index@(_ZN7cutlass13device_kernelINS_4gemm6kernel13GemmUniversalIN4cute5tupleIJiiiiEEENS1_10collective13CollectiveMmaINS1_35MainloopSm100TmaUmmaWarpSpecializedILi5ELi2ELi2ENS5_IJNS4_1CILi4EEENSA_ILi2EEENSA_ILi1EEEEEEEENS5_IJNSA_ILi256EEESG_NSA_ILi64EEEEEENS_6half_tENS5_IJlSD_lEEESJ_SK_NS4_8TiledMMAINS4_8MMA_AtomIJNS4_26SM100_MMA_F16BF16_2x1SM_SSISJ_SJ_fLi256ELi256ELNS4_4UMMA5MajorE0ELSP_0ELNSO_7ScaleInE0ELSQ_0EEEEEENS4_6LayoutINS5_IJSD_SD_SD_EEENS5_IJNSA_ILi0EEESV_SV_EEEEENS5_IJNS4_10UnderscoreESY_SY_EEEEENS4_28SM100_TMA_2SM_LOAD_MULTICASTENS4_14ComposedLayoutINS4_7SwizzleILi3ELi4ELi3EEENS4_18smem_ptr_flag_bitsILi16EEENST_INS5_IJNSA_ILi8EEESH_EEENS5_IJSH_SD_EEEEEEEvNS4_8identityES11_S1B_vS1C_EENS_8epilogue10collective18CollectiveEpilogueINS1E_23Sm100TmaWarpSpecializedILi4ELi2ELi64ELb1ELb0EEEJNS5_IJNSA_ILi128EEESG_SH_EEENS5_IJNST_IS1J_SD_EENST_ISH_SD_EEEEESJ_SK_SJ_SK_NS1E_6fusion15FusionCallbacksIS1I_NS1O_17LinearCombinationISJ_fSJ_fLNS_15FloatRoundStyleE2EEES1K_S1N_JEEENS4_5SM1004TMEM4LOAD26SM100_TMEM_LOAD_32dp32b64xENS4_13SM90_TMA_LOADES1B_NS4_39AutoVectorizingCopyWithAssumedAlignmentILi128EEENS4_14SM90_TMA_STOREES1B_S20_S20_EEEvvEEEEvNT_6ParamsE)
        /*0038*/ 	.word	0x00000000


	//----- nvinfo : EIATTR_MIN_STACK_SIZE
	.align		4
.L_27:
        /*003c*/ 	.byte	0x04, 0x12
        /*003e*/ 	.short	(.L_29 - .L_28)
	.align		4
.L_28:
        /*0040*/ 	.word	index@(_ZN7cutlass13device_kernelINS_4gemm6kernel13GemmUniversalIN4cute5tupleIJiiiiEEENS1_10collective13CollectiveMmaINS1_35MainloopSm100TmaUmmaWarpSpecializedILi5ELi2ELi2ENS5_IJNS4_1CILi4EEENSA_ILi2EEENSA_ILi1EEEEEEEENS5_IJNSA_ILi256EEESG_NSA_ILi64EEEEEENS_6half_tENS5_IJlSD_lEEESJ_SK_NS4_8TiledMMAINS4_8MMA_AtomIJNS4_26SM100_MMA_F16BF16_2x1SM_SSISJ_SJ_fLi256ELi256ELNS4_4UMMA5MajorE0ELSP_0ELNSO_7ScaleInE0ELSQ_0EEEEEENS4_6LayoutINS5_IJSD_SD_SD_EEENS5_IJNSA_ILi0EEESV_SV_EEEEENS5_IJNS4_10UnderscoreESY_SY_EEEEENS4_28SM100_TMA_2SM_LOAD_MULTICASTENS4_14ComposedLayoutINS4_7SwizzleILi3ELi4ELi3EEENS4_18smem_ptr_flag_bitsILi16EEENST_INS5_IJNSA_ILi8EEESH_EEENS5_IJSH_SD_EEEEEEEvNS4_8identityES11_S1B_vS1C_EENS_8epilogue10collective18CollectiveEpilogueINS1E_23Sm100TmaWarpSpecializedILi4ELi2ELi64ELb1ELb0EEEJNS5_IJNSA_ILi128EEESG_SH_EEENS5_IJNST_IS1J_SD_EENST_ISH_SD_EEEEESJ_SK_SJ_SK_NS1E_6fusion15FusionCallbacksIS1I_NS1O_17LinearCombinationISJ_fSJ_fLNS_15FloatRoundStyleE2EEES1K_S1N_JEEENS4_5SM1004TMEM4LOAD26SM100_TMEM_LOAD_32dp32b64xENS4_13SM90_TMA_LOADES1B_NS4_39AutoVectorizingCopyWithAssumedAlignmentILi128EEENS4_14SM90_TMA_STOREES1B_S20_S20_EEEvvEEEEvNT_6ParamsE)
        /*0044*/ 	.word	0x00000000
.L_29:


//--------------------- .nv.compat                --------------------------
	.section	.nv.compat,"",@"SHT_CUDA_COMPAT_INFO"
	.align	4
        /*0000*/ 	.byte	0x02, 0x09, 0x01, 0x00, 0x02, 0x02, 0x02, 0x00, 0x02, 0x05, 0x05, 0x00, 0x03, 0x07, 0x01, 0x01
        /*0010*/ 	.byte	0x02, 0x03, 0x01, 0x00, 0x02, 0x06, 0x01, 0x00, 0x04, 0x0b, 0x08, 0x00, 0x09, 0x00, 0x00, 0x00
        /*0020*/ 	.byte	0x00, 0x00, 0x00, 0x00


//--------------------- .nv.info._ZN7cutlass13device_kernelINS_4gemm6kernel13GemmUniversalIN4cute5tupleIJiiiiEEENS1_10collective13CollectiveMmaINS1_35MainloopSm100TmaUmmaWarpSpecializedILi5ELi2ELi2ENS5_IJNS4_1CILi4EEENSA_ILi2EEENSA_ILi1EEEEEEEENS5_IJNSA_ILi256EEESG_NSA_ILi64EEEEEENS_6half_tENS5_IJlSD_lEEESJ_SK_NS4_8TiledMMAINS4_8MMA_AtomIJNS4_26SM100_MMA_F16BF16_2x1SM_SSISJ_SJ_fLi256ELi256ELNS4_4UMMA5MajorE0ELSP_0ELNSO_7ScaleInE0ELSQ_0EEEEEENS4_6LayoutINS5_IJSD_SD_SD_EEENS5_IJNSA_ILi0EEESV_SV_EEEEENS5_IJNS4_10UnderscoreESY_SY_EEEEENS4_28SM100_TMA_2SM_LOAD_MULTICASTENS4_14ComposedLayoutINS4_7SwizzleILi3ELi4ELi3EEENS4_18smem_ptr_flag_bitsILi16EEENST_INS5_IJNSA_ILi8EEESH_EEENS5_IJSH_SD_EEEEEEEvNS4_8identityES11_S1B_vS1C_EENS_8epilogue10collective18CollectiveEpilogueINS1E_23Sm100TmaWarpSpecializedILi4ELi2ELi64ELb1ELb0EEEJNS5_IJNSA_ILi128EEESG_SH_EEENS5_IJNST_IS1J_SD_EENST_ISH_SD_EEEEESJ_SK_SJ_SK_NS1E_6fusion15FusionCallbacksIS1I_NS1O_17LinearCombinationISJ_fSJ_fLNS_15FloatRoundStyleE2EEES1K_S1N_JEEENS4_5SM1004TMEM4LOAD26SM100_TMEM_LOAD_32dp32b64xENS4_13SM90_TMA_LOADES1B_NS4_39AutoVectorizingCopyWithAssumedAlignmentILi128EEENS4_14SM90_TMA_STOREES1B_S20_S20_EEEvvEEEEvNT_6ParamsE --------------------------
	.section	.nv.info._ZN7cutlass13device_kernelINS_4gemm6kernel13GemmUniversalIN4cute5tupleIJiiiiEEENS1_10collective13CollectiveMmaINS1_35MainloopSm100TmaUmmaWarpSpecializedILi5ELi2ELi2ENS5_IJNS4_1CILi4EEENSA_ILi2EEENSA_ILi1EEEEEEEENS5_IJNSA_ILi256EEESG_NSA_ILi64EEEEEENS_6half_tENS5_IJlSD_lEEESJ_SK_NS4_8TiledMMAINS4_8MMA_AtomIJNS4_26SM100_MMA_F16BF16_2x1SM_SSISJ_SJ_fLi256ELi256ELNS4_4UMMA5MajorE0ELSP_0ELNSO_7ScaleInE0ELSQ_0EEEEEENS4_6LayoutINS5_IJSD_SD_SD_EEENS5_IJNSA_ILi0EEESV_SV_EEEEENS5_IJNS4_10UnderscoreESY_SY_EEEEENS4_28SM100_TMA_2SM_LOAD_MULTICASTENS4_14ComposedLayoutINS4_7SwizzleILi3ELi4ELi3EEENS4_18smem_ptr_flag_bitsILi16EEENST_INS5_IJNSA_ILi8EEESH_EEENS5_IJSH_SD_EEEEEEEvNS4_8identityES11_S1B_vS1C_EENS_8epilogue10collective18CollectiveEpilogueINS1E_23Sm100TmaWarpSpecializedILi4ELi2ELi64ELb1ELb0EEEJNS5_IJNSA_ILi128EEESG_SH_EEENS5_IJNST_IS1J_SD_EENST_ISH_SD_EEEEESJ_SK_SJ_SK_NS1E_6fusion15FusionCallbacksIS1I_NS1O_17LinearCombinationISJ_fSJ_fLNS_15FloatRoundStyleE2EEES1K_S1N_JEEENS4_5SM1004TMEM4LOAD26SM100_TMEM_LOAD_32dp32b64xENS4_13SM90_TMA_LOADES1B_NS4_39AutoVectorizingCopyWithAssumedAlignmentILi128EEENS4_14SM90_TMA_STOREES1B_S20_S20_EEEvvEEEEvNT_6ParamsE,"",@"SHT_CUDA_INFO"
	.sectionflags	@""
	.align	4


	//----- nvinfo : EIATTR_CUDA_API_VERSION
	.align		4
        /*0000*/ 	.byte	0x04, 0x37
        /*0002*/ 	.short	(.L_31 - .L_30)
.L_30:
        /*0004*/ 	.word	0x00000082


	//----- nvinfo : EIATTR_KPARAM_INFO
	.align		4
.L_31:
        /*0008*/ 	.byte	0x04, 0x17
        /*000a*/ 	.short	(.L_33 - .L_32)
.L_32:
        /*000c*/ 	.word	0x00000000
        /*0010*/ 	.short	0x0000
        /*0012*/ 	.short	0x0000
        /*0014*/ 	.byte	0x00, 0xf0, 0x01, 0x20


	//----- nvinfo : EIATTR_AT_ENTRY_FRAGMENTS
	.align		4
.L_33:
        /*0018*/ 	.byte	0x04, 0x4f
        /*001a*/ 	.short	(.L_35 - .L_34)


	//   ....[0]....
.L_34:
        /*001c*/ 	.word	0x00000007


	//----- nvinfo : EIATTR_RESERVED_SMEM_USED
	.align		4
.L_35:
        /*0020*/ 	.byte	0x01, 0x41
	.zero		2


	//----- nvinfo : EIATTR_SPARSE_MMA_MASK
	.align		4
        /*0024*/ 	.byte	0x03, 0x50
        /*0026*/ 	.short	0x0000


	//----- nvinfo : EIATTR_TCGEN05_2CTA_USED
	.align		4
        /*0028*/ 	.byte	0x01, 0x52
	.zero		2


	//----- nvinfo : EIATTR_MAXREG_COUNT
	.align		4
        /*002c*/ 	.byte	0x03, 0x1b
        /*002e*/ 	.short	0x00ff


	//----- nvinfo : EIATTR_NUM_BARRIERS
	.align		4
        /*0030*/ 	.byte	0x02, 0x4c
        /*0032*/ 	.byte	0x07
	.zero		1


	//----- nvinfo : EIATTR_EXTERNS
	.align		4
        /*0034*/ 	.byte	0x04, 0x0f
        /*0036*/ 	.short	(.L_37 - .L_36)


	//   ....[0]....
	.align		4
.L_36:
        /*0038*/ 	.word	index@(__assertfail)


	//----- nvinfo : EIATTR_MERCURY_ISA_VERSION
	.align		4
.L_37:
        /*003c*/ 	.byte	0x03, 0x5f
        /*003e*/ 	.short	0x0101


	//----- nvinfo : EIATTR_INT_WARP_WIDE_INSTR_OFFSETS
	.align		4
        /*0040*/ 	.byte	0x04, 0x31
        /*0042*/ 	.short	(.L_39 - .L_38)


	//   ....[0]....
.L_38:
        /*0044*/ 	.word	0x00000d40


	//   ....[1]....
        /*0048*/ 	.word	0x00000de0


	//   ....[2]....
        /*004c*/ 	.word	0x00004400


	//   ....[3]....
        /*0050*/ 	.word	0x00004420


	//   ....[4]....
        /*0054*/ 	.word	0x00004450


	//   ....[5]....
        /*0058*/ 	.word	0x00004f90


	//   ....[6]....
        /*005c*/ 	.word	0x00005000


	//   ....[7]....
        /*0060*/ 	.word	0x000050e0


	//   ....[8]....
        /*0064*/ 	.word	0x00005160


	//   ....[9]....
        /*0068*/ 	.word	0x00005260


	//   ....[10]....
        /*006c*/ 	.word	0x000052e0


	//   ....[11]....
        /*0070*/ 	.word	0x000053d0


	//   ....[12]....
        /*0074*/ 	.word	0x00005480


	//----- nvinfo : EIATTR_COOP_GROUP_MASK_REGIDS
	.align		4
.L_39:
        /*0078*/ 	.byte	0x04, 0x29
        /*007a*/ 	.short	(.L_41 - .L_40)


	//   ....[0]....
.L_40:
        /*007c*/ 	.word	0xffffffff


	//   ....[1]....
        /*0080*/ 	.word	0xffffffff


	//   ....[2]....
        /*0084*/ 	.word	0xffffffff


	//   ....[3]....
        /*0088*/ 	.word	0xffffffff


	//   ....[4]....
        /*008c*/ 	.word	0xffffffff


	//   ....[5]....
        /*0090*/ 	.word	0xffffffff


	//   ....[6]....
        /*0094*/ 	.word	0xffffffff


	//   ....[7]....
        /*0098*/ 	.word	0xffffffff


	//   ....[8]....
        /*009c*/ 	.word	0xffffffff


	//   ....[9]....
        /*00a0*/ 	.word	0xffffffff


	//   ....[10]....
        /*00a4*/ 	.word	0xffffffff


	//   ....[11]....
        /*00a8*/ 	.word	0xffffffff


	//   ....[12]....
        /*00ac*/ 	.word	0xffffffff


	//   ....[13]....
        /*00b0*/ 	.word	0xffffffff


	//----- nvinfo : EIATTR_COOP_GROUP_INSTR_OFFSETS
	.align		4
.L_41:
        /*00b4*/ 	.byte	0x04, 0x28
        /*00b6*/ 	.short	(.L_43 - .L_42)


	//   ....[0]....
.L_42:
        /*00b8*/ 	.word	0x000000b0


	//   ....[1]....
        /*00bc*/ 	.word	0x00000510


	//   ....[2]....
        /*00c0*/ 	.word	0x000006f0


	//   ....[3]....
        /*00c4*/ 	.word	0x00000880


	//   ....[4]....
        /*00c8*/ 	.word	0x00000970


	//   ....[5]....
        /*00cc*/ 	.word	0x00000ad0


	//   ....[6]....
        /*00d0*/ 	.word	0x00000c20


	//   ....[7]....
        /*00d4*/ 	.word	0x00000e60


	//   ....[8]....
        /*00d8*/ 	.word	0x000023c0


	//   ....[9]....
        /*00dc*/ 	.word	0x00003300


	//   ....[10]....
        /*00e0*/ 	.word	0x000037d0


	//   ....[11]....
        /*00e4*/ 	.word	0x00003800


	//   ....[12]....
        /*00e8*/ 	.word	0x00004300


	//   ....[13]....
        /*00ec*/ 	.word	0x00004510


	//----- nvinfo : EIATTR_VRC_CTA_INIT_COUNT
	.align		4
.L_43:
        /*00f0*/ 	.byte	0x02, 0x4a
        /*00f2*/ 	.byte	0x80
	.zero		1


	//----- nvinfo : EIATTR_SYSCALL_OFFSETS
	.align		4
        /*00f4*/ 	.byte	0x04, 0x46
        /*00f6*/ 	.short	(.L_45 - .L_44)


	//   ....[0]....
.L_44:
        /*00f8*/ 	.word	0x000060f0


	//   ....[1]....
        /*00fc*/ 	.word	0x000061e0


	//   ....[2]....
        /*0100*/ 	.word	0x00006b40


	//   ....[3]....
        /*0104*/ 	.word	0x00008000


	//   ....[4]....
        /*0108*/ 	.word	0x00009430


	//   ....[5]....
        /*010c*/ 	.word	0x0000a850


	//----- nvinfo : EIATTR_MBARRIER_INSTR_OFFSETS
	.align		4
.L_45:
        /*0110*/ 	.byte	0x04, 0x39
        /*0112*/ 	.short	(.L_47 - .L_46)


	//   ....[0]....
.L_46:
        /*0114*/ 	.word	0x00000640
        /*0118*/ 	.word	0x000000ff
        /*011c*/ 	.word	0x00000000
        /*0120*/ 	.short	0x0100
        /*0122*/ 	.byte	0x04
	.zero		1


	//   ....[1]....
        /*0124*/ 	.word	0x00000650
        /*0128*/ 	.word	0x000000ff
        /*012c*/ 	.word	0x00000028
        /*0130*/ 	.short	0x0100
        /*0132*/ 	.byte	0x04
	.zero		1


	//   ....[2]....
        /*0134*/ 	.word	0x00000660
        /*0138*/ 	.word	0x000000ff
        /*013c*/ 	.word	0x00000008
        /*0140*/ 	.short	0x0100
        /*0142*/ 	.byte	0x04
	.zero		1


	//   ....[3]....
        /*0144*/ 	.word	0x00000670
        /*0148*/ 	.word	0x000000ff
        /*014c*/ 	.word	0x00000030
        /*0150*/ 	.short	0x0100
        /*0152*/ 	.byte	0x04
	.zero		1


	//   ....[4]....
        /*0154*/ 	.word	0x00000680
        /*0158*/ 	.word	0x000000ff
        /*015c*/ 	.word	0x00000010
        /*0160*/ 	.short	0x0100
        /*0162*/ 	.byte	0x04
	.zero		1


	//   ....[5]....
        /*0164*/ 	.word	0x00000690
        /*0168*/ 	.word	0x000000ff
        /*016c*/ 	.word	0x00000038
        /*0170*/ 	.short	0x0100
        /*0172*/ 	.byte	0x04
	.zero		1


	//   ....[6]....
        /*0174*/ 	.word	0x000006a0
        /*0178*/ 	.word	0x000000ff
        /*017c*/ 	.word	0x00000018
        /*0180*/ 	.short	0x0100
        /*0182*/ 	.byte	0x04
	.zero		1


	//   ....[7]....
        /*0184*/ 	.word	0x000006b0
        /*0188*/ 	.word	0x000000ff
        /*018c*/ 	.word	0x00000040
        /*0190*/ 	.short	0x0100
        /*0192*/ 	.byte	0x04
	.zero		1


	//   ....[8]....
        /*0194*/ 	.word	0x000006c0
        /*0198*/ 	.word	0x000000ff
        /*019c*/ 	.word	0x00000020
        /*01a0*/ 	.short	0x0100
        /*01a2*/ 	.byte	0x04
	.zero		1


	//   ....[9]....
        /*01a4*/ 	.word	0x000006d0
        /*01a8*/ 	.word	0x000000ff
        /*01ac*/ 	.word	0x00000048
        /*01b0*/ 	.short	0x0100
        /*01b2*/ 	.byte	0x04
	.zero		1


	//   ....[10]....
        /*01b4*/ 	.word	0x000007f0
        /*01b8*/ 	.word	0x000000ff
        /*01bc*/ 	.word	0x00000050
        /*01c0*/ 	.short	0x0100
        /*01c2*/ 	.byte	0x04
	.zero		1


	//   ....[11]....
        /*01c4*/ 	.word	0x00000800
        /*01c8*/ 	.word	0x000000ff
        /*01cc*/ 	.word	0x00000070
        /*01d0*/ 	.short	0x0100
        /*01d2*/ 	.byte	0x04
	.zero		1


	//   ....[12]....
        /*01d4*/ 	.word	0x00000810
        /*01d8*/ 	.word	0x000000ff
        /*01dc*/ 	.word	0x00000058
        /*01e0*/ 	.short	0x0100
        /*01e2*/ 	.byte	0x04
	.zero		1


	//   ....[13]....
        /*01e4*/ 	.word	0x00000820
        /*01e8*/ 	.word	0x000000ff
        /*01ec*/ 	.word	0x00000078
        /*01f0*/ 	.short	0x0100
        /*01f2*/ 	.byte	0x04
	.zero		1


	//   ....[14]....
        /*01f4*/ 	.word	0x00000830
        /*01f8*/ 	.word	0x000000ff
        /*01fc*/ 	.word	0x00000060
        /*0200*/ 	.short	0x0100
        /*0202*/ 	.byte	0x04
	.zero		1


	//   ....[15]....
        /*0204*/ 	.word	0x00000840
        /*0208*/ 	.word	0x000000ff
        /*020c*/ 	.word	0x00000080
        /*0210*/ 	.short	0x0100
        /*0212*/ 	.byte	0x04
	.zero		1


	//   ....[16]....
        /*0214*/ 	.word	0x00000850
        /*0218*/ 	.word	0x000000ff
        /*021c*/ 	.word	0x00000068
        /*0220*/ 	.short	0x0100
        /*0222*/ 	.byte	0x04
	.zero		1


	//   ....[17]....
        /*0224*/ 	.word	0x00000860
        /*0228*/ 	.word	0x000000ff
        /*022c*/ 	.word	0x00000088
        /*0230*/ 	.short	0x0100
        /*0232*/ 	.byte	0x04
	.zero		1


	//   ....[18]....
        /*0234*/ 	.word	0x00000940
        /*0238*/ 	.word	0x000000ff
        /*023c*/ 	.word	0x00000090
        /*0240*/ 	.short	0x0100
        /*0242*/ 	.byte	0x06
	.zero		1


	//   ....[19]....
        /*0244*/ 	.word	0x00000950
        /*0248*/ 	.word	0x000000ff
        /*024c*/ 	.word	0x00000098
        /*0250*/ 	.short	0x0100
        /*0252*/ 	.byte	0x06
	.zero		1


	//   ....[20]....
        /*0254*/ 	.word	0x00000a80
        /*0258*/ 	.word	0x000000ff
        /*025c*/ 	.word	0x000000a0
        /*0260*/ 	.short	0x0100
        /*0262*/ 	.byte	0x06
	.zero		1


	//   ....[21]....
        /*0264*/ 	.word	0x00000a90
        /*0268*/ 	.word	0x000000ff
        /*026c*/ 	.word	0x000000b0
        /*0270*/ 	.short	0x0100
        /*0272*/ 	.byte	0x06
	.zero		1


	//   ....[22]....
        /*0274*/ 	.word	0x00000aa0
        /*0278*/ 	.word	0x000000ff
        /*027c*/ 	.word	0x000000a8
        /*0280*/ 	.short	0x0100
        /*0282*/ 	.byte	0x06
	.zero		1


	//   ....[23]....
        /*0284*/ 	.word	0x00000ab0
        /*0288*/ 	.word	0x000000ff
        /*028c*/ 	.word	0x000000b8
        /*0290*/ 	.short	0x0100
        /*0292*/ 	.byte	0x06
	.zero		1


	//   ....[24]....
        /*0294*/ 	.word	0x00000bd0
        /*0298*/ 	.word	0x000000ff
        /*029c*/ 	.word	0x000000c0
        /*02a0*/ 	.short	0x0100
        /*02a2*/ 	.byte	0x04
	.zero		1


	//   ....[25]....
        /*02a4*/ 	.word	0x00000be0
        /*02a8*/ 	.word	0x000000ff
        /*02ac*/ 	.word	0x000000d0
        /*02b0*/ 	.short	0x0100
        /*02b2*/ 	.byte	0x04
	.zero		1


	//   ....[26]....
        /*02b4*/ 	.word	0x00000bf0
        /*02b8*/ 	.word	0x000000ff
        /*02bc*/ 	.word	0x000000c8
        /*02c0*/ 	.short	0x0100
        /*02c2*/ 	.byte	0x04
	.zero		1


	//   ....[27]....
        /*02c4*/ 	.word	0x00000c00
        /*02c8*/ 	.word	0x000000ff
        /*02cc*/ 	.word	0x000000d8
        /*02d0*/ 	.short	0x0100
        /*02d2*/ 	.byte	0x04
	.zero		1


	//   ....[28]....
        /*02d4*/ 	.word	0x00000cf0
        /*02d8*/ 	.word	0x000000ff
        /*02dc*/ 	.word	0x000000e0
        /*02e0*/ 	.short	0x0100
        /*02e2*/ 	.byte	0x04
	.zero		1


	//   ....[29]....
        /*02e4*/ 	.word	0x00000d00
        /*02e8*/ 	.word	0x000000ff
        /*02ec*/ 	.word	0x000000f0
        /*02f0*/ 	.short	0x0100
        /*02f2*/ 	.byte	0x04
	.zero		1


	//   ....[30]....
        /*02f4*/ 	.word	0x00000d10
        /*02f8*/ 	.word	0x000000ff
        /*02fc*/ 	.word	0x000000e8
        /*0300*/ 	.short	0x0100
        /*0302*/ 	.byte	0x04
	.zero		1


	//   ....[31]....
        /*0304*/ 	.word	0x00000d20
        /*0308*/ 	.word	0x000000ff
        /*030c*/ 	.word	0x000000f8
        /*0310*/ 	.short	0x0100
        /*0312*/ 	.byte	0x04
	.zero		1


	//   ....[32]....
        /*0314*/ 	.word	0x00000e20
        /*0318*/ 	.word	0x000000ff
        /*031c*/ 	.word	0x00000100
        /*0320*/ 	.short	0x0100
        /*0322*/ 	.byte	0x06
	.zero		1


	//   ....[33]....
        /*0324*/ 	.word	0x00001b60
        /*0328*/ 	.word	0x00000003
        /*032c*/ 	.word	0x000000f0
        /*0330*/ 	.short	0x010a
        /*0332*/ 	.byte	0xff
	.zero		1


	//   ....[34]....
        /*0334*/ 	.word	0x00001b90
        /*0338*/ 	.word	0x00000003
        /*033c*/ 	.word	0x000000e0
        /*0340*/ 	.short	0x0101
        /*0342*/ 	.byte	0xff
	.zero		1


	//   ....[35]....
        /*0344*/ 	.word	0x00001c50
        /*0348*/ 	.word	0x000000ff
        /*034c*/ 	.word	0x00000028
        /*0350*/ 	.short	0x010a
        /*0352*/ 	.byte	0x04
	.zero		1


	//   ....[36]....
        /*0354*/ 	.word	0x00001d20
        /*0358*/ 	.word	0x000000ff
        /*035c*/ 	.word	0x00000028
        /*0360*/ 	.short	0x010a
        /*0362*/ 	.byte	0x21
	.zero		1


	//   ....[37]....
        /*0364*/ 	.word	0x00001ed0
        /*0368*/ 	.word	0x000000ff
        /*036c*/ 	.word	0x00000028
        /*0370*/ 	.short	0x010a
        /*0372*/ 	.byte	0x05
	.zero		1


	//   ....[38]....
        /*0374*/ 	.word	0x00002020
        /*0378*/ 	.word	0x000000ff
        /*037c*/ 	.word	0x00000098
        /*0380*/ 	.short	0x0101
        /*0382*/ 	.byte	0x06
	.zero		1


	//   ....[39]....
        /*0384*/ 	.word	0x00002040
        /*0388*/ 	.word	0x000000ff
        /*038c*/ 	.word	0x00000028
        /*0390*/ 	.short	0x010a
        /*0392*/ 	.byte	0x04
	.zero		1


	//   ....[40]....
        /*0394*/ 	.word	0x000020c0
        /*0398*/ 	.word	0x000000ff
        /*039c*/ 	.word	0x00000028
        /*03a0*/ 	.short	0x010a
        /*03a2*/ 	.byte	0x11
	.zero		1


	//   ....[41]....
        /*03a4*/ 	.word	0x00002250
        /*03a8*/ 	.word	0x000000ff
        /*03ac*/ 	.word	0x00000028
        /*03b0*/ 	.short	0x010a
        /*03b2*/ 	.byte	0x05
	.zero		1


	//   ....[42]....
        /*03b4*/ 	.word	0x000023f0
        /*03b8*/ 	.word	0x00000003
        /*03bc*/ 	.word	0x000000a0
        /*03c0*/ 	.short	0x010a
        /*03c2*/ 	.byte	0xff
	.zero		1


	//   ....[43]....
        /*03c4*/ 	.word	0x00002540
        /*03c8*/ 	.word	0x00000000
        /*03cc*/ 	.word	0x00000000
        /*03d0*/ 	.short	0x0101
        /*03d2*/ 	.byte	0xff
	.zero		1


	//   ....[44]....
        /*03d4*/ 	.word	0x00002af0
        /*03d8*/ 	.word	0x000000ff
        /*03dc*/ 	.word	0x00000000
        /*03e0*/ 	.short	0x010a
        /*03e2*/ 	.byte	0x04
	.zero		1


	//   ....[45]....
        /*03e4*/ 	.word	0x00002b80
        /*03e8*/ 	.word	0x000000ff
        /*03ec*/ 	.word	0x00000000
        /*03f0*/ 	.short	0x010a
        /*03f2*/ 	.byte	0x05
	.zero		1


	//   ....[46]....
        /*03f4*/ 	.word	0x00002c10
        /*03f8*/ 	.word	0x000000ff
        /*03fc*/ 	.word	0x00000000
        /*0400*/ 	.short	0x010a
        /*0402*/ 	.byte	0x05
	.zero		1


	//   ....[47]....
        /*0404*/ 	.word	0x00002ca0
        /*0408*/ 	.word	0x000000ff
        /*040c*/ 	.word	0x00000000
        /*0410*/ 	.short	0x010a
        /*0412*/ 	.byte	0x05
	.zero		1


	//   ....[48]....
        /*0414*/ 	.word	0x00002d40
        /*0418*/ 	.word	0x00000000
        /*041c*/ 	.word	0x00000000
        /*0420*/ 	.short	0x010a
        /*0422*/ 	.byte	0xff
	.zero		1


	//   ....[49]....
        /*0424*/ 	.word	0x00002e60
        /*0428*/ 	.word	0x00000002
        /*042c*/ 	.word	0x000000e0
        /*0430*/ 	.short	0x010a
        /*0432*/ 	.byte	0xff
	.zero		1


	//   ....[50]....
        /*0434*/ 	.word	0x00002ec0
        /*0438*/ 	.word	0x00000004
        /*043c*/ 	.word	0x00000000
        /*0440*/ 	.short	0x0101
        /*0442*/ 	.byte	0xff
	.zero		1


	//   ....[51]....
        /*0444*/ 	.word	0x00002ee0
        /*0448*/ 	.word	0x000000ff
        /*044c*/ 	.word	0x000000b0
        /*0450*/ 	.short	0x010a
        /*0452*/ 	.byte	0x04
	.zero		1


	//   ....[52]....
        /*0454*/ 	.word	0x00003000
        /*0458*/ 	.word	0x00000002
        /*045c*/ 	.word	0x000000a0
        /*0460*/ 	.short	0x010a
        /*0462*/ 	.byte	0xff
	.zero		1


	//   ....[53]....
        /*0464*/ 	.word	0x00003110
        /*0468*/ 	.word	0x00000002
        /*046c*/ 	.word	0x00000000
        /*0470*/ 	.short	0x0101
        /*0472*/ 	.byte	0xff
	.zero		1


	//   ....[54]....
        /*0474*/ 	.word	0x000031a0
        /*0478*/ 	.word	0x000000ff
        /*047c*/ 	.word	0x000000b0
        /*0480*/ 	.short	0x0106
        /*0482*/ 	.byte	0x04
	.zero		1


	//   ....[55]....
        /*0484*/ 	.word	0x000031c0
        /*0488*/ 	.word	0x000000ff
        /*048c*/ 	.word	0x000000b0
        /*0490*/ 	.short	0x010a
        /*0492*/ 	.byte	0x04
	.zero		1


	//   ....[56]....
        /*0494*/ 	.word	0x00003250
        /*0498*/ 	.word	0x000000ff
        /*049c*/ 	.word	0x000000b0
        /*04a0*/ 	.short	0x0106
        /*04a2*/ 	.byte	0x07
	.zero		1


	//   ....[57]....
        /*04a4*/ 	.word	0x00003290
        /*04a8*/ 	.word	0x00000000
        /*04ac*/ 	.word	0x000000b0
        /*04b0*/ 	.short	0x010a
        /*04b2*/ 	.byte	0xff
	.zero		1


	//   ....[58]....
        /*04b4*/ 	.word	0x000034d0
        /*04b8*/ 	.word	0x000000ff
        /*04bc*/ 	.word	0x00000008
        /*04c0*/ 	.short	0x010a
        /*04c2*/ 	.byte	0x05
	.zero		1


	//   ....[59]....
        /*04c4*/ 	.word	0x000034f0
        /*04c8*/ 	.word	0x000000ff
        /*04cc*/ 	.word	0x00000008
        /*04d0*/ 	.short	0x010a
        /*04d2*/ 	.byte	0x05
	.zero		1


	//   ....[60]....
        /*04d4*/ 	.word	0x00003680
        /*04d8*/ 	.word	0x000000ff
        /*04dc*/ 	.word	0x00000008
        /*04e0*/ 	.short	0x010a
        /*04e2*/ 	.byte	0x05
	.zero		1


	//   ....[61]....
        /*04e4*/ 	.word	0x000036a0
        /*04e8*/ 	.word	0x000000ff
        /*04ec*/ 	.word	0x00000008
        /*04f0*/ 	.short	0x010a
        /*04f2*/ 	.byte	0x05
	.zero		1


	//   ....[62]....
        /*04f4*/ 	.word	0x00003760
        /*04f8*/ 	.word	0x000000ff
        /*04fc*/ 	.word	0x00000000
        /*0500*/ 	.short	0x0101
        /*0502*/ 	.byte	0x04
	.zero		1


	//   ....[63]....
        /*0504*/ 	.word	0x00003aa0
        /*0508*/ 	.word	0x00000000
        /*050c*/ 	.word	0x000000a0
        /*0510*/ 	.short	0x010a
        /*0512*/ 	.byte	0xff
	.zero		1


	//   ....[64]....
        /*0514*/ 	.word	0x00003b60
        /*0518*/ 	.word	0x00000000
        /*051c*/ 	.word	0x00000000
        /*0520*/ 	.short	0x0101
        /*0522*/ 	.byte	0xff
	.zero		1


	//   ....[65]....
        /*0524*/ 	.word	0x00003c20
        /*0528*/ 	.word	0x000000ff
        /*052c*/ 	.word	0x00000000
        /*0530*/ 	.short	0x010a
        /*0532*/ 	.byte	0x04
	.zero		1


	//   ....[66]....
        /*0534*/ 	.word	0x00003c30
        /*0538*/ 	.word	0x000000ff
        /*053c*/ 	.word	0x000000d0
        /*0540*/ 	.short	0x010a
        /*0542*/ 	.byte	0x1f
	.zero		1


	//   ....[67]....
        /*0544*/ 	.word	0x00003ce0
        /*0548*/ 	.word	0x000000ff
        /*054c*/ 	.word	0x00000000
        /*0550*/ 	.short	0x010a
        /*0552*/ 	.byte	0x05
	.zero		1


	//   ....[68]....
        /*0554*/ 	.word	0x00003e10
        /*0558*/ 	.word	0x000000ff
        /*055c*/ 	.word	0x00000000
        /*0560*/ 	.short	0x010a
        /*0562*/ 	.byte	0x04
	.zero		1


	//   ....[69]....
        /*0564*/ 	.word	0x00004110
        /*0568*/ 	.word	0x000000ff
        /*056c*/ 	.word	0x00000000
        /*0570*/ 	.short	0x010a
        /*0572*/ 	.byte	0x04
	.zero		1


	//   ....[70]....
        /*0574*/ 	.word	0x000041b0
        /*0578*/ 	.word	0x00000000
        /*057c*/ 	.word	0x00000000
        /*0580*/ 	.short	0x010a
        /*0582*/ 	.byte	0xff
	.zero		1


	//   ....[71]....
        /*0584*/ 	.word	0x000041f0
        /*0588*/ 	.word	0x00000000
        /*058c*/ 	.word	0x00000000
        /*0590*/ 	.short	0x010a
        /*0592*/ 	.byte	0xff
	.zero		1


	//   ....[72]....
        /*0594*/ 	.word	0x00004260
        /*0598*/ 	.word	0x000000ff
        /*059c*/ 	.word	0x00000000
        /*05a0*/ 	.short	0x0101
        /*05a2*/ 	.byte	0x04
	.zero		1


	//   ....[73]....
        /*05a4*/ 	.word	0x000042a0
        /*05a8*/ 	.word	0x000000ff
        /*05ac*/ 	.word	0x00000100
        /*05b0*/ 	.short	0x010a
        /*05b2*/ 	.byte	0x1a
	.zero		1


	//   ....[74]....
        /*05b4*/ 	.word	0x000042f0
        /*05b8*/ 	.word	0x000000ff
        /*05bc*/ 	.word	0x00000000
        /*05c0*/ 	.short	0x0101
        /*05c2*/ 	.byte	0x04
	.zero		1


	//   ....[75]....
        /*05c4*/ 	.word	0x00004790
        /*05c8*/ 	.word	0x0000000c
        /*05cc*/ 	.word	0x000000a0
        /*05d0*/ 	.short	0x010a
        /*05d2*/ 	.byte	0xff
	.zero		1


	//   ....[76]....
        /*05d4*/ 	.word	0x00004900
        /*05d8*/ 	.word	0x00000000
        /*05dc*/ 	.word	0x00000000
        /*05e0*/ 	.short	0x0101
        /*05e2*/ 	.byte	0xff
	.zero		1


	//   ....[77]....
        /*05e4*/ 	.word	0x00004d90
        /*05e8*/ 	.word	0x000000ff
        /*05ec*/ 	.word	0x00000098
        /*05f0*/ 	.short	0x010a
        /*05f2*/ 	.byte	0x15
	.zero		1


	//   ....[78]....
        /*05f4*/ 	.word	0x00004f10
        /*05f8*/ 	.word	0x000000ff
        /*05fc*/ 	.word	0x00000070
        /*0600*/ 	.short	0x010a
        /*0602*/ 	.byte	0x15
	.zero		1


	//   ....[79]....
        /*0604*/ 	.word	0x00005090
        /*0608*/ 	.word	0x000000ff
        /*060c*/ 	.word	0x00000050
        /*0610*/ 	.short	0x010b
        /*0612*/ 	.byte	0x15
	.zero		1


	//   ....[80]....
        /*0614*/ 	.word	0x000050a0
        /*0618*/ 	.word	0x000000ff
        /*061c*/ 	.word	0x00000000
        /*0620*/ 	.short	0x0101
        /*0622*/ 	.byte	0x06
	.zero		1


	//   ....[81]....
        /*0624*/ 	.word	0x000050b0
        /*0628*/ 	.word	0x000000ff
        /*062c*/ 	.word	0x00000078
        /*0630*/ 	.short	0x010a
        /*0632*/ 	.byte	0x15
	.zero		1


	//   ....[82]....
        /*0634*/ 	.word	0x00005210
        /*0638*/ 	.word	0x000000ff
        /*063c*/ 	.word	0x00000058
        /*0640*/ 	.short	0x010b
        /*0642*/ 	.byte	0x15
	.zero		1


	//   ....[83]....
        /*0644*/ 	.word	0x00005220
        /*0648*/ 	.word	0x000000ff
        /*064c*/ 	.word	0x00000000
        /*0650*/ 	.short	0x0101
        /*0652*/ 	.byte	0x06
	.zero		1


	//   ....[84]....
        /*0654*/ 	.word	0x00005230
        /*0658*/ 	.word	0x000000ff
        /*065c*/ 	.word	0x00000080
        /*0660*/ 	.short	0x010a
        /*0662*/ 	.byte	0x15
	.zero		1


	//   ....[85]....
        /*0664*/ 	.word	0x00005380
        /*0668*/ 	.word	0x000000ff
        /*066c*/ 	.word	0x00000060
        /*0670*/ 	.short	0x010b
        /*0672*/ 	.byte	0x15
	.zero		1


	//   ....[86]....
        /*0674*/ 	.word	0x00005390
        /*0678*/ 	.word	0x000000ff
        /*067c*/ 	.word	0x00000000
        /*0680*/ 	.short	0x0101
        /*0682*/ 	.byte	0x06
	.zero		1


	//   ....[87]....
        /*0684*/ 	.word	0x000053a0
        /*0688*/ 	.word	0x000000ff
        /*068c*/ 	.word	0x00000088
        /*0690*/ 	.short	0x010a
        /*0692*/ 	.byte	0x15
	.zero		1


	//   ....[88]....
        /*0694*/ 	.word	0x00005590
        /*0698*/ 	.word	0x000000ff
        /*069c*/ 	.word	0x00000068
        /*06a0*/ 	.short	0x010b
        /*06a2*/ 	.byte	0x15
	.zero		1


	//   ....[89]....
        /*06a4*/ 	.word	0x000055a0
        /*06a8*/ 	.word	0x000000ff
        /*06ac*/ 	.word	0x00000000
        /*06b0*/ 	.short	0x0101
        /*06b2*/ 	.byte	0x25
	.zero		1


	//   ....[90]....
        /*06b4*/ 	.word	0x000055d0
        /*06b8*/ 	.word	0x000000ff
        /*06bc*/ 	.word	0x00000070
        /*06c0*/ 	.short	0x010a
        /*06c2*/ 	.byte	0x15
	.zero		1


	//   ....[91]....
        /*06c4*/ 	.word	0x000055f0
        /*06c8*/ 	.word	0x000000ff
        /*06cc*/ 	.word	0x00000078
        /*06d0*/ 	.short	0x010a
        /*06d2*/ 	.byte	0x15
	.zero		1


	//   ....[92]....
        /*06d4*/ 	.word	0x00005610
        /*06d8*/ 	.word	0x000000ff
        /*06dc*/ 	.word	0x00000080
        /*06e0*/ 	.short	0x010a
        /*06e2*/ 	.byte	0x15
	.zero		1


	//   ....[93]....
        /*06e4*/ 	.word	0x00005650
        /*06e8*/ 	.word	0x00000000
        /*06ec*/ 	.word	0x00000088
        /*06f0*/ 	.short	0x010a
        /*06f2*/ 	.byte	0xff
	.zero		1


	//   ....[94]....
        /*06f4*/ 	.word	0x00005980
        /*06f8*/ 	.word	0x00000003
        /*06fc*/ 	.word	0x000000a0
        /*0700*/ 	.short	0x010a
        /*0702*/ 	.byte	0xff
	.zero		1


	//   ....[95]....
        /*0704*/ 	.word	0x00005b00
        /*0708*/ 	.word	0x00000000
        /*070c*/ 	.word	0x00000000
        /*0710*/ 	.short	0x0101
        /*0712*/ 	.byte	0xff
	.zero		1


	//   ....[96]....
        /*0714*/ 	.word	0x00006680
        /*0718*/ 	.word	0x000000ff
        /*071c*/ 	.word	0x00000050
        /*0720*/ 	.short	0x010a
        /*0722*/ 	.byte	0x2c
	.zero		1


	//   ....[97]....
        /*0724*/ 	.word	0x00006720
        /*0728*/ 	.word	0x000000a7
        /*072c*/ 	.word	0x000000c0
        /*0730*/ 	.short	0x010a
        /*0732*/ 	.byte	0xff
	.zero		1


	//   ....[98]....
        /*0734*/ 	.word	0x00006850
        /*0738*/ 	.word	0x000000ff
        /*073c*/ 	.word	0x00000050
        /*0740*/ 	.short	0x010a
        /*0742*/ 	.byte	0x2c
	.zero		1


	//   ....[99]....
        /*0744*/ 	.word	0x00006a20
        /*0748*/ 	.word	0x000000a7
        /*074c*/ 	.word	0x000000c0
        /*0750*/ 	.short	0x010a
        /*0752*/ 	.byte	0xff
	.zero		1


	//   ....[100]....
        /*0754*/ 	.word	0x00007ca0
        /*0758*/ 	.word	0x00000000
        /*075c*/ 	.word	0x00000000
        /*0760*/ 	.short	0x0101
        /*0762*/ 	.byte	0xff
	.zero		1


	//   ....[101]....
        /*0764*/ 	.word	0x00007cb0
        /*0768*/ 	.word	0x00000003
        /*076c*/ 	.word	0x00000050
        /*0770*/ 	.short	0x010a
        /*0772*/ 	.byte	0xff
	.zero		1


	//   ....[102]....
        /*0774*/ 	.word	0x00007d90
        /*0778*/ 	.word	0x00000003
        /*077c*/ 	.word	0x00000050
        /*0780*/ 	.short	0x010a
        /*0782*/ 	.byte	0xff
	.zero		1


	//   ....[103]....
        /*0784*/ 	.word	0x000090d0
        /*0788*/ 	.word	0x0000004d
        /*078c*/ 	.word	0x00000000
        /*0790*/ 	.short	0x0101
        /*0792*/ 	.byte	0xff
	.zero		1


	//   ....[104]....
        /*0794*/ 	.word	0x000090f0
        /*0798*/ 	.word	0x00000000
        /*079c*/ 	.word	0x00000050
        /*07a0*/ 	.short	0x010a
        /*07a2*/ 	.byte	0xff
	.zero		1


	//   ....[105]....
        /*07a4*/ 	.word	0x000091c0
        /*07a8*/ 	.word	0x00000000
        /*07ac*/ 	.word	0x00000050
        /*07b0*/ 	.short	0x010a
        /*07b2*/ 	.byte	0xff
	.zero		1


	//   ....[106]....
        /*07b4*/ 	.word	0x0000a500
        /*07b8*/ 	.word	0x0000004a
        /*07bc*/ 	.word	0x00000000
        /*07c0*/ 	.short	0x0101
        /*07c2*/ 	.byte	0xff
	.zero		1


	//   ....[107]....
        /*07c4*/ 	.word	0x0000a520
        /*07c8*/ 	.word	0x00000003
        /*07cc*/ 	.word	0x00000050
        /*07d0*/ 	.short	0x010a
        /*07d2*/ 	.byte	0xff
	.zero		1


	//   ....[108]....
        /*07d4*/ 	.word	0x0000a5f0
        /*07d8*/ 	.word	0x00000003
        /*07dc*/ 	.word	0x00000050
        /*07e0*/ 	.short	0x010a
        /*07e2*/ 	.byte	0xff
	.zero		1


	//   ....[109]....
        /*07e4*/ 	.word	0x0000a940
        /*07e8*/ 	.word	0x000000a7
        /*07ec*/ 	.word	0x00000000
        /*07f0*/ 	.short	0x0101
        /*07f2*/ 	.byte	0xff
	.zero		1


	//   ....[110]....
        /*07f4*/ 	.word	0x0000b970
        /*07f8*/ 	.word	0x00000000
        /*07fc*/ 	.word	0x00000000
        /*0800*/ 	.short	0x0101
        /*0802*/ 	.byte	0xff
	.zero		1


	//   ....[111]....
        /*0804*/ 	.word	0x0000bc10
        /*0808*/ 	.word	0x000000ff
        /*080c*/ 	.word	0x00000000
        /*0810*/ 	.short	0x0101
        /*0812*/ 	.byte	0x06
	.zero		1


	//   ....[112]....
        /*0814*/ 	.word	0x0000bc30
        /*0818*/ 	.word	0x00000003
        /*081c*/ 	.word	0x000000f0
        /*0820*/ 	.short	0x010a
        /*0822*/ 	.byte	0xff
	.zero		1


	//   ....[113]....
        /*0824*/ 	.word	0x0000bc90
        /*0828*/ 	.word	0x00000000
        /*082c*/ 	.word	0x00000028
        /*0830*/ 	.short	0x010a
        /*0832*/ 	.byte	0xff
	.zero		1


	//   ....[114]....
        /*0834*/ 	.word	0x0000bcf0
        /*0838*/ 	.word	0x00000000
        /*083c*/ 	.word	0x00000028
        /*0840*/ 	.short	0x010a
        /*0842*/ 	.byte	0xff
	.zero		1


	//   ....[115]....
        /*0844*/ 	.word	0x0000bd40
        /*0848*/ 	.word	0x00000003
        /*084c*/ 	.word	0x000000a0
        /*0850*/ 	.short	0x010a
        /*0852*/ 	.byte	0xff
	.zero		1


	//   ....[116]....
        /*0854*/ 	.word	0x0000bda0
        /*0858*/ 	.word	0x00000000
        /*085c*/ 	.word	0x00000000
        /*0860*/ 	.short	0x010a
        /*0862*/ 	.byte	0xff
	.zero		1


	//   ....[117]....
        /*0864*/ 	.word	0x0000be00
        /*0868*/ 	.word	0x00000000
        /*086c*/ 	.word	0x00000000
        /*0870*/ 	.short	0x010a
        /*0872*/ 	.byte	0xff
	.zero		1


	//   ....[118]....
        /*0874*/ 	.word	0x0000be60
        /*0878*/ 	.word	0x00000000
        /*087c*/ 	.word	0x00000000
        /*0880*/ 	.short	0x010a
        /*0882*/ 	.byte	0xff
	.zero		1


	//   ....[119]....
        /*0884*/ 	.word	0x0000bec0
        /*0888*/ 	.word	0x00000000
        /*088c*/ 	.word	0x00000000
        /*0890*/ 	.short	0x010a
        /*0892*/ 	.byte	0xff
	.zero		1


	//   ....[120]....
        /*0894*/ 	.word	0x0000bf10
        /*0898*/ 	.word	0x00000002
        /*089c*/ 	.word	0x000000e0
        /*08a0*/ 	.short	0x010a
        /*08a2*/ 	.byte	0xff
	.zero		1


	//   ....[121]....
        /*08a4*/ 	.word	0x0000bf70
        /*08a8*/ 	.word	0x00000002
        /*08ac*/ 	.word	0x000000b0
        /*08b0*/ 	.short	0x010a
        /*08b2*/ 	.byte	0xff
	.zero		1


	//   ....[122]....
        /*08b4*/ 	.word	0x0000bfc0
        /*08b8*/ 	.word	0x00000002
        /*08bc*/ 	.word	0x000000a0
        /*08c0*/ 	.short	0x010a
        /*08c2*/ 	.byte	0xff
	.zero		1


	//   ....[123]....
        /*08c4*/ 	.word	0x0000c020
        /*08c8*/ 	.word	0x00000000
        /*08cc*/ 	.word	0x000000b0
        /*08d0*/ 	.short	0x010a
        /*08d2*/ 	.byte	0xff
	.zero		1


	//   ....[124]....
        /*08d4*/ 	.word	0x0000c080
        /*08d8*/ 	.word	0x00000000
        /*08dc*/ 	.word	0x00000008
        /*08e0*/ 	.short	0x010a
        /*08e2*/ 	.byte	0xff
	.zero		1


	//   ....[125]....
        /*08e4*/ 	.word	0x0000c160
        /*08e8*/ 	.word	0x00000000
        /*08ec*/ 	.word	0x00000008
        /*08f0*/ 	.short	0x010a
        /*08f2*/ 	.byte	0xff
	.zero		1


	//   ....[126]....
        /*08f4*/ 	.word	0x0000c1b0
        /*08f8*/ 	.word	0x00000000
        /*08fc*/ 	.word	0x000000a0
        /*0900*/ 	.short	0x010a
        /*0902*/ 	.byte	0xff
	.zero		1


	//   ....[127]....
        /*0904*/ 	.word	0x0000c210
        /*0908*/ 	.word	0x00000000
        /*090c*/ 	.word	0x000000d0
        /*0910*/ 	.short	0x010a
        /*0912*/ 	.byte	0xff
	.zero		1


	//   ....[128]....
        /*0914*/ 	.word	0x0000c270
        /*0918*/ 	.word	0x00000000
        /*091c*/ 	.word	0x00000000
        /*0920*/ 	.short	0x010a
        /*0922*/ 	.byte	0xff
	.zero		1


	//   ....[129]....
        /*0924*/ 	.word	0x0000c2d0
        /*0928*/ 	.word	0x00000000
        /*092c*/ 	.word	0x00000000
        /*0930*/ 	.short	0x010a
        /*0932*/ 	.byte	0xff
	.zero		1


	//   ....[130]....
        /*0934*/ 	.word	0x0000c330
        /*0938*/ 	.word	0x00000000
        /*093c*/ 	.word	0x00000100
        /*0940*/ 	.short	0x010a
        /*0942*/ 	.byte	0xff
	.zero		1


	//   ....[131]....
        /*0944*/ 	.word	0x0000c380
        /*0948*/ 	.word	0x0000000c
        /*094c*/ 	.word	0x000000a0
        /*0950*/ 	.short	0x010a
        /*0952*/ 	.byte	0xff
	.zero		1


	//   ....[132]....
        /*0954*/ 	.word	0x0000c3e0
        /*0958*/ 	.word	0x00000000
        /*095c*/ 	.word	0x00000098
        /*0960*/ 	.short	0x010a
        /*0962*/ 	.byte	0xff
	.zero		1


	//   ....[133]....
        /*0964*/ 	.word	0x0000c440
        /*0968*/ 	.word	0x00000000
        /*096c*/ 	.word	0x00000070
        /*0970*/ 	.short	0x010a
        /*0972*/ 	.byte	0xff
	.zero		1


	//   ....[134]....
        /*0974*/ 	.word	0x0000c4a0
        /*0978*/ 	.word	0x00000000
        /*097c*/ 	.word	0x00000078
        /*0980*/ 	.short	0x010a
        /*0982*/ 	.byte	0xff
	.zero		1


	//   ....[135]....
        /*0984*/ 	.word	0x0000c500
        /*0988*/ 	.word	0x00000000
        /*098c*/ 	.word	0x00000080
        /*0990*/ 	.short	0x010a
        /*0992*/ 	.byte	0xff
	.zero		1


	//   ....[136]....
        /*0994*/ 	.word	0x0000c560
        /*0998*/ 	.word	0x00000000
        /*099c*/ 	.word	0x00000088
        /*09a0*/ 	.short	0x010a
        /*09a2*/ 	.byte	0xff
	.zero		1


	//   ....[137]....
        /*09a4*/ 	.word	0x0000c5c0
        /*09a8*/ 	.word	0x00000000
        /*09ac*/ 	.word	0x00000070
        /*09b0*/ 	.short	0x010a
        /*09b2*/ 	.byte	0xff
	.zero		1


	//   ....[138]....
        /*09b4*/ 	.word	0x0000c620
        /*09b8*/ 	.word	0x00000000
        /*09bc*/ 	.word	0x00000078
        /*09c0*/ 	.short	0x010a
        /*09c2*/ 	.byte	0xff
	.zero		1


	//   ....[139]....
        /*09c4*/ 	.word	0x0000c680
        /*09c8*/ 	.word	0x00000000
        /*09cc*/ 	.word	0x00000080
        /*09d0*/ 	.short	0x010a
        /*09d2*/ 	.byte	0xff
	.zero		1


	//   ....[140]....
        /*09d4*/ 	.word	0x0000c6d0
        /*09d8*/ 	.word	0x00000003
        /*09dc*/ 	.word	0x000000a0
        /*09e0*/ 	.short	0x010a
        /*09e2*/ 	.byte	0xff
	.zero		1


	//   ....[141]....
        /*09e4*/ 	.word	0x0000c730
        /*09e8*/ 	.word	0x00000003
        /*09ec*/ 	.word	0x00000050
        /*09f0*/ 	.short	0x010a
        /*09f2*/ 	.byte	0xff
	.zero		1


	//   ....[142]....
        /*09f4*/ 	.word	0x0000c780
        /*09f8*/ 	.word	0x000000a7
        /*09fc*/ 	.word	0x000000c0
        /*0a00*/ 	.short	0x010a
        /*0a02*/ 	.byte	0xff
	.zero		1


	//   ....[143]....
        /*0a04*/ 	.word	0x0000c7d0
        /*0a08*/ 	.word	0x00000003
        /*0a0c*/ 	.word	0x00000050
        /*0a10*/ 	.short	0x010a
        /*0a12*/ 	.byte	0xff
	.zero		1


	//   ....[144]....
        /*0a14*/ 	.word	0x0000c820
        /*0a18*/ 	.word	0x00000000
        /*0a1c*/ 	.word	0x00000050
        /*0a20*/ 	.short	0x010a
        /*0a22*/ 	.byte	0xff
	.zero		1


	//   ....[145]....
        /*0a24*/ 	.word	0x0000c870
        /*0a28*/ 	.word	0x00000003
        /*0a2c*/ 	.word	0x00000050
        /*0a30*/ 	.short	0x010a
        /*0a32*/ 	.byte	0xff
	.zero		1


	//----- nvinfo : EIATTR_NUM_MBARRIERS
	.align		4
.L_47:
        /*0a34*/ 	.byte	0x03, 0x38
        /*0a36*/ 	.short	0x0021


	//----- nvinfo : EIATTR_EXIT_INSTR_OFFSETS
	.align		4
        /*0a38*/ 	.byte	0x04, 0x1c
        /*0a3a*/ 	.short	(.L_49 - .L_48)


	//   ....[0]....
.L_48:
        /*0a3c*/ 	.word	0x00002d70


	//   ....[1]....
        /*0a40*/ 	.word	0x00003260


	//   ....[2]....
        /*0a44*/ 	.word	0x000032c0


	//   ....[3]....
        /*0a48*/ 	.word	0x00004520


	//   ....[4]....
        /*0a4c*/ 	.word	0x00005680


	//   ....[5]....
        /*0a50*/ 	.word	0x000056c0


	//   ....[6]....
        /*0a54*/ 	.word	0x0000bb10


	//   ....[7]....
        /*0a58*/ 	.word	0x0000bb80


	//   ....[8]....
        /*0a5c*/ 	.word	0x0000bbb0


	//   ....[9]....
        /*0a60*/ 	.word	0x0000bc20


	//----- nvinfo : EIATTR_MAX_THREADS
	.align		4
.L_49:
        /*0a64*/ 	.byte	0x04, 0x05
        /*0a66*/ 	.short	(.L_51 - .L_50)
.L_50:
        /*0a68*/ 	.word	0x00000100
        /*0a6c*/ 	.word	0x00000001
        /*0a70*/ 	.word	0x00000001


	//----- nvinfo : EIATTR_CRS_STACK_SIZE
	.align		4
.L_51:
        /*0a74*/ 	.byte	0x04, 0x1e
        /*0a76*/ 	.short	(.L_53 - .L_52)
.L_52:
        /*0a78*/ 	.word	0x00000000


	//----- nvinfo : EIATTR_CBANK_PARAM_SIZE
	.align		4
.L_53:
        /*0a7c*/ 	.byte	0x03, 0x19
        /*0a7e*/ 	.short	0x0800


	//----- nvinfo : EIATTR_PARAM_CBANK
	.align		4
        /*0a80*/ 	.byte	0x04, 0x0a
        /*0a82*/ 	.short	(.L_55 - .L_54)
	.align		4
.L_54:
        /*0a84*/ 	.word	index@(.nv.constant0._ZN7cutlass13device_kernelINS_4gemm6kernel13GemmUniversalIN4cute5tupleIJiiiiEEENS1_10collective13CollectiveMmaINS1_35MainloopSm100TmaUmmaWarpSpecializedILi5ELi2ELi2ENS5_IJNS4_1CILi4EEENSA_ILi2EEENSA_ILi1EEEEEEEENS5_IJNSA_ILi256EEESG_NSA_ILi64EEEEEENS_6half_tENS5_IJlSD_lEEESJ_SK_NS4_8TiledMMAINS4_8MMA_AtomIJNS4_26SM100_MMA_F16BF16_2x1SM_SSISJ_SJ_fLi256ELi256ELNS4_4UMMA5MajorE0ELSP_0ELNSO_7ScaleInE0ELSQ_0EEEEEENS4_6LayoutINS5_IJSD_SD_SD_EEENS5_IJNSA_ILi0EEESV_SV_EEEEENS5_IJNS4_10UnderscoreESY_SY_EEEEENS4_28SM100_TMA_2SM_LOAD_MULTICASTENS4_14ComposedLayoutINS4_7SwizzleILi3ELi4ELi3EEENS4_18smem_ptr_flag_bitsILi16EEENST_INS5_IJNSA_ILi8EEESH_EEENS5_IJSH_SD_EEEEEEEvNS4_8identityES11_S1B_vS1C_EENS_8epilogue10collective18CollectiveEpilogueINS1E_23Sm100TmaWarpSpecializedILi4ELi2ELi64ELb1ELb0EEEJNS5_IJNSA_ILi128EEESG_SH_EEENS5_IJNST_IS1J_SD_EENST_ISH_SD_EEEEESJ_SK_SJ_SK_NS1E_6fusion15FusionCallbacksIS1I_NS1O_17LinearCombinationISJ_fSJ_fLNS_15FloatRoundStyleE2EEES1K_S1N_JEEENS4_5SM1004TMEM4LOAD26SM100_TMEM_LOAD_32dp32b64xENS4_13SM90_TMA_LOADES1B_NS4_39AutoVectorizingCopyWithAssumedAlignmentILi128EEENS4_14SM90_TMA_STOREES1B_S20_S20_EEEvvEEEEvNT_6ParamsE)
        /*0a88*/ 	.short	0x0380
        /*0a8a*/ 	.short	0x0800


	//----- nvinfo : EIATTR_SW_WAR
	.align		4
.L_55:
        /*0a8c*/ 	.byte	0x04, 0x36
        /*0a8e*/ 	.short	(.L_57 - .L_56)
.L_56:
        /*0a90*/ 	.word	0x00000008
.L_57:


//--------------------- .nv.callgraph             --------------------------
	.section	.nv.callgraph,"",@"SHT_CUDA_CALLGRAPH"
	.align	4
	.sectionentsize	8
	.align		4
        /*0000*/ 	.word	0x00000000
	.align		4
        /*0004*/ 	.word	0xffffffff
	.align		4
        /*0008*/ 	.word	index@(_ZN7cutlass13device_kernelINS_4gemm6kernel13GemmUniversalIN4cute5tupleIJiiiiEEENS1_10collective13CollectiveMmaINS1_35MainloopSm100TmaUmmaWarpSpecializedILi5ELi2ELi2ENS5_IJNS4_1CILi4EEENSA_ILi2EEENSA_ILi1EEEEEEEENS5_IJNSA_ILi256EEESG_NSA_ILi64EEEEEENS_6half_tENS5_IJlSD_lEEESJ_SK_NS4_8TiledMMAINS4_8MMA_AtomIJNS4_26SM100_MMA_F16BF16_2x1SM_SSISJ_SJ_fLi256ELi256ELNS4_4UMMA5MajorE0ELSP_0ELNSO_7ScaleInE0ELSQ_0EEEEEENS4_6LayoutINS5_IJSD_SD_SD_EEENS5_IJNSA_ILi0EEESV_SV_EEEEENS5_IJNS4_10UnderscoreESY_SY_EEEEENS4_28SM100_TMA_2SM_LOAD_MULTICASTENS4_14ComposedLayoutINS4_7SwizzleILi3ELi4ELi3EEENS4_18smem_ptr_flag_bitsILi16EEENST_INS5_IJNSA_ILi8EEESH_EEENS5_IJSH_SD_EEEEEEEvNS4_8identityES11_S1B_vS1C_EENS_8epilogue10collective18CollectiveEpilogueINS1E_23Sm100TmaWarpSpecializedILi4ELi2ELi64ELb1ELb0EEEJNS5_IJNSA_ILi128EEESG_SH_EEENS5_IJNST_IS1J_SD_EENST_ISH_SD_EEEEESJ_SK_SJ_SK_NS1E_6fusion15FusionCallbacksIS1I_NS1O_17LinearCombinationISJ_fSJ_fLNS_15FloatRoundStyleE2EEES1K_S1N_JEEENS4_5SM1004TMEM4LOAD26SM100_TMEM_LOAD_32dp32b64xENS4_13SM90_TMA_LOADES1B_NS4_39AutoVectorizingCopyWithAssumedAlignmentILi128EEENS4_14SM90_TMA_STOREES1B_S20_S20_EEEvvEEEEvNT_6ParamsE)
	.align		4
        /*000c*/ 	.word	index@(__assertfail)
	.align		4
        /*0010*/ 	.word	0x00000000
	.align		4
        /*0014*/ 	.word	0xfffffffe
	.align		4
        /*0018*/ 	.word	0x00000000
	.align		4
        /*001c*/ 	.word	0xfffffffd
	.align		4
        /*0020*/ 	.word	0x00000000
	.align		4
        /*0024*/ 	.word	0xfffffffc


//--------------------- .nv.constant4             --------------------------
	.section	.nv.constant4,"a",@progbits
	.align	8
	.align		8
.nv.constant4:
        /*0000*/ 	.dword	__assertfail
	.align		8
        /*0008*/ 	.dword	__unnamed_1
	.align		8
        /*0010*/ 	.dword	__unnamed_2
	.align		8
        /*0018*/ 	.dword	_ZN40_INTERNAL_abdd9abe_4_k_cu_bee63439_158894cuda3std3__45__cpo5beginE
	.align		8
        /*0020*/ 	.dword	_ZN40_INTERNAL_abdd9abe_4_k_cu_bee63439_158894cuda3std3__45__cpo3endE
	.align		8
        /*0028*/ 	.dword	_ZN40_INTERNAL_abdd9abe_4_k_cu_bee63439_158894cuda3std3__45__cpo6cbeginE
	.align		8
        /*0030*/ 	.dword	_ZN40_INTERNAL_abdd9abe_4_k_cu_bee63439_158894cuda3std3__45__cpo4cendE
	.align		8
        /*0038*/ 	.dword	_ZN40_INTERNAL_abdd9abe_4_k_cu_bee63439_158894cuda3std3__442_GLOBAL__N__abdd9abe_4_k_cu_bee63439_158896ignoreE
	.align		8
        /*0040*/ 	.dword	_ZN40_INTERNAL_abdd9abe_4_k_cu_bee63439_158894cuda3std3__419piecewise_constructE
	.align		8
        /*0048*/ 	.dword	_ZN40_INTERNAL_abdd9abe_4_k_cu_bee63439_158894cuda3std3__48in_placeE
	.align		8
        /*0050*/ 	.dword	_ZN40_INTERNAL_abdd9abe_4_k_cu_bee63439_158894cuda3std6ranges3__45__cpo4swapE
	.align		8
        /*0058*/ 	.dword	_ZN40_INTERNAL_abdd9abe_4_k_cu_bee63439_158894cuda3std6ranges3__45__cpo9iter_moveE
	.align		8
        /*0060*/ 	.dword	_ZN40_INTERNAL_abdd9abe_4_k_cu_bee63439_158894cute7productE
	.align		8
        /*0068*/ 	.dword	_ZN40_INTERNAL_abdd9abe_4_k_cu_bee63439_158894cute1_E
	.align		8
        /*0070*/ 	.dword	$str$25
	.align		8
        /*0078*/ 	.dword	$str$26
	.align		8
        /*0080*/ 	.dword	$str$27
	.align		8
        /*0088*/ 	.dword	$str$28


//--------------------- .text._ZN7cutlass13device_kernelINS_4gemm6kernel13GemmUniversalIN4cute5tupleIJiiiiEEENS1_10collective13CollectiveMmaINS1_35MainloopSm100TmaUmmaWarpSpecializedILi5ELi2ELi2ENS5_IJNS4_1CILi4EEENSA_ILi2EEENSA_ILi1EEEEEEEENS5_IJNSA_ILi256EEESG_NSA_ILi64EEEEEENS_6half_tENS5_IJlSD_lEEESJ_SK_NS4_8TiledMMAINS4_8MMA_AtomIJNS4_26SM100_MMA_F16BF16_2x1SM_SSISJ_SJ_fLi256ELi256ELNS4_4UMMA5MajorE0ELSP_0ELNSO_7ScaleInE0ELSQ_0EEEEEENS4_6LayoutINS5_IJSD_SD_SD_EEENS5_IJNSA_ILi0EEESV_SV_EEEEENS5_IJNS4_10UnderscoreESY_SY_EEEEENS4_28SM100_TMA_2SM_LOAD_MULTICASTENS4_14ComposedLayoutINS4_7SwizzleILi3ELi4ELi3EEENS4_18smem_ptr_flag_bitsILi16EEENST_INS5_IJNSA_ILi8EEESH_EEENS5_IJSH_SD_EEEEEEEvNS4_8identityES11_S1B_vS1C_EENS_8epilogue10collective18CollectiveEpilogueINS1E_23Sm100TmaWarpSpecializedILi4ELi2ELi64ELb1ELb0EEEJNS5_IJNSA_ILi128EEESG_SH_EEENS5_IJNST_IS1J_SD_EENST_ISH_SD_EEEEESJ_SK_SJ_SK_NS1E_6fusion15FusionCallbacksIS1I_NS1O_17LinearCombinationISJ_fSJ_fLNS_15FloatRoundStyleE2EEES1K_S1N_JEEENS4_5SM1004TMEM4LOAD26SM100_TMEM_LOAD_32dp32b64xENS4_13SM90_TMA_LOADES1B_NS4_39AutoVectorizingCopyWithAssumedAlignmentILi128EEENS4_14SM90_TMA_STOREES1B_S20_S20_EEEvvEEEEvNT_6ParamsE --------------------------
	.section	.text._ZN7cutlass13device_kernelINS_4gemm6kernel13GemmUniversalIN4cute5tupleIJiiiiEEENS1_10collective13CollectiveMmaINS1_35MainloopSm100TmaUmmaWarpSpecializedILi5ELi2ELi2ENS5_IJNS4_1CILi4EEENSA_ILi2EEENSA_ILi1EEEEEEEENS5_IJNSA_ILi256EEESG_NSA_ILi64EEEEEENS_6half_tENS5_IJlSD_lEEESJ_SK_NS4_8TiledMMAINS4_8MMA_AtomIJNS4_26SM100_MMA_F16BF16_2x1SM_SSISJ_SJ_fLi256ELi256ELNS4_4UMMA5MajorE0ELSP_0ELNSO_7ScaleInE0ELSQ_0EEEEEENS4_6LayoutINS5_IJSD_SD_SD_EEENS5_IJNSA_ILi0EEESV_SV_EEEEENS5_IJNS4_10UnderscoreESY_SY_EEEEENS4_28SM100_TMA_2SM_LOAD_MULTICASTENS4_14ComposedLayoutINS4_7SwizzleILi3ELi4ELi3EEENS4_18smem_ptr_flag_bitsILi16EEENST_INS5_IJNSA_ILi8EEESH_EEENS5_IJSH_SD_EEEEEEEvNS4_8identityES11_S1B_vS1C_EENS_8epilogue10collective18CollectiveEpilogueINS1E_23Sm100TmaWarpSpecializedILi4ELi2ELi64ELb1ELb0EEEJNS5_IJNSA_ILi128EEESG_SH_EEENS5_IJNST_IS1J_SD_EENST_ISH_SD_EEEEESJ_SK_SJ_SK_NS1E_6fusion15FusionCallbacksIS1I_NS1O_17LinearCombinationISJ_fSJ_fLNS_15FloatRoundStyleE2EEES1K_S1N_JEEENS4_5SM1004TMEM4LOAD26SM100_TMEM_LOAD_32dp32b64xENS4_13SM90_TMA_LOADES1B_NS4_39AutoVectorizingCopyWithAssumedAlignmentILi128EEENS4_14SM90_TMA_STOREES1B_S20_S20_EEEvvEEEEvNT_6ParamsE,"ax",@progbits
	.align	128
.text._ZN7cutlass13device_kernelINS_4gemm6kernel13GemmUniversalIN4cute5tupleIJiiiiEEENS1_10collective13CollectiveMmaINS1_35MainloopSm100TmaUmmaWarpSpecializedILi5ELi2ELi2ENS5_IJNS4_1CILi4EEENSA_ILi2EEENSA_ILi1EEEEEEEENS5_IJNSA_ILi256EEESG_NSA_ILi64EEEEEENS_6half_tENS5_IJlSD_lEEESJ_SK_NS4_8TiledMMAINS4_8MMA_AtomIJNS4_26SM100_MMA_F16BF16_2x1SM_SSISJ_SJ_fLi256ELi256ELNS4_4UMMA5MajorE0ELSP_0ELNSO_7ScaleInE0ELSQ_0EEEEEENS4_6LayoutINS5_IJSD_SD_SD_EEENS5_IJNSA_ILi0EEESV_SV_EEEEENS5_IJNS4_10UnderscoreESY_SY_EEEEENS4_28SM100_TMA_2SM_LOAD_MULTICASTENS4_14ComposedLayoutINS4_7SwizzleILi3ELi4ELi3EEENS4_18smem_ptr_flag_bitsILi16EEENST_INS5_IJNSA_ILi8EEESH_EEENS5_IJSH_SD_EEEEEEEvNS4_8identityES11_S1B_vS1C_EENS_8epilogue10collective18CollectiveEpilogueINS1E_23Sm100TmaWarpSpecializedILi4ELi2ELi64ELb1ELb0EEEJNS5_IJNSA_ILi128EEESG_SH_EEENS5_IJNST_IS1J_SD_EENST_ISH_SD_EEEEESJ_SK_SJ_SK_NS1E_6fusion15FusionCallbacksIS1I_NS1O_17LinearCombinationISJ_fSJ_fLNS_15FloatRoundStyleE2EEES1K_S1N_JEEENS4_5SM1004TMEM4LOAD26SM100_TMEM_LOAD_32dp32b64xENS4_13SM90_TMA_LOADES1B_NS4_39AutoVectorizingCopyWithAssumedAlignmentILi128EEENS4_14SM90_TMA_STOREES1B_S20_S20_EEEvvEEEEvNT_6ParamsE:
        .type           _ZN7cutlass13device_kernelINS_4gemm6kernel13GemmUniversalIN4cute5tupleIJiiiiEEENS1_10collective13CollectiveMmaINS1_35MainloopSm100TmaUmmaWarpSpecializedILi5ELi2ELi2ENS5_IJNS4_1CILi4EEENSA_ILi2EEENSA_ILi1EEEEEEEENS5_IJNSA_ILi256EEESG_NSA_ILi64EEEEEENS_6half_tENS5_IJlSD_lEEESJ_SK_NS4_8TiledMMAINS4_8MMA_AtomIJNS4_26SM100_MMA_F16BF16_2x1SM_SSISJ_SJ_fLi256ELi256ELNS4_4UMMA5MajorE0ELSP_0ELNSO_7ScaleInE0ELSQ_0EEEEEENS4_6LayoutINS5_IJSD_SD_SD_EEENS5_IJNSA_ILi0EEESV_SV_EEEEENS5_IJNS4_10UnderscoreESY_SY_EEEEENS4_28SM100_TMA_2SM_LOAD_MULTICASTENS4_14ComposedLayoutINS4_7SwizzleILi3ELi4ELi3EEENS4_18smem_ptr_flag_bitsILi16EEENST_INS5_IJNSA_ILi8EEESH_EEENS5_IJSH_SD_EEEEEEEvNS4_8identityES11_S1B_vS1C_EENS_8epilogue10collective18CollectiveEpilogueINS1E_23Sm100TmaWarpSpecializedILi4ELi2ELi64ELb1ELb0EEEJNS5_IJNSA_ILi128EEESG_SH_EEENS5_IJNST_IS1J_SD_EENST_ISH_SD_EEEEESJ_SK_SJ_SK_NS1E_6fusion15FusionCallbacksIS1I_NS1O_17LinearCombinationISJ_fSJ_fLNS_15FloatRoundStyleE2EEES1K_S1N_JEEENS4_5SM1004TMEM4LOAD26SM100_TMEM_LOAD_32dp32b64xENS4_13SM90_TMA_LOADES1B_NS4_39AutoVectorizingCopyWithAssumedAlignmentILi128EEENS4_14SM90_TMA_STOREES1B_S20_S20_EEEvvEEEEvNT_6ParamsE,@function
        .size           _ZN7cutlass13device_kernelINS_4gemm6kernel13GemmUniversalIN4cute5tupleIJiiiiEEENS1_10collective13CollectiveMmaINS1_35MainloopSm100TmaUmmaWarpSpecializedILi5ELi2ELi2ENS5_IJNS4_1CILi4EEENSA_ILi2EEENSA_ILi1EEEEEEEENS5_IJNSA_ILi256EEESG_NSA_ILi64EEEEEENS_6half_tENS5_IJlSD_lEEESJ_SK_NS4_8TiledMMAINS4_8MMA_AtomIJNS4_26SM100_MMA_F16BF16_2x1SM_SSISJ_SJ_fLi256ELi256ELNS4_4UMMA5MajorE0ELSP_0ELNSO_7ScaleInE0ELSQ_0EEEEEENS4_6LayoutINS5_IJSD_SD_SD_EEENS5_IJNSA_ILi0EEESV_SV_EEEEENS5_IJNS4_10UnderscoreESY_SY_EEEEENS4_28SM100_TMA_2SM_LOAD_MULTICASTENS4_14ComposedLayoutINS4_7SwizzleILi3ELi4ELi3EEENS4_18smem_ptr_flag_bitsILi16EEENST_INS5_IJNSA_ILi8EEESH_EEENS5_IJSH_SD_EEEEEEEvNS4_8identityES11_S1B_vS1C_EENS_8epilogue10collective18CollectiveEpilogueINS1E_23Sm100TmaWarpSpecializedILi4ELi2ELi64ELb1ELb0EEEJNS5_IJNSA_ILi128EEESG_SH_EEENS5_IJNST_IS1J_SD_EENST_ISH_SD_EEEEESJ_SK_SJ_SK_NS1E_6fusion15FusionCallbacksIS1I_NS1O_17LinearCombinationISJ_fSJ_fLNS_15FloatRoundStyleE2EEES1K_S1N_JEEENS4_5SM1004TMEM4LOAD26SM100_TMEM_LOAD_32dp32b64xENS4_13SM90_TMA_LOADES1B_NS4_39AutoVectorizingCopyWithAssumedAlignmentILi128EEENS4_14SM90_TMA_STOREES1B_S20_S20_EEEvvEEEEvNT_6ParamsE,(.L_x_194 - _ZN7cutlass13device_kernelINS_4gemm6kernel13GemmUniversalIN4cute5tupleIJiiiiEEENS1_10collective13CollectiveMmaINS1_35MainloopSm100TmaUmmaWarpSpecializedILi5ELi2ELi2ENS5_IJNS4_1CILi4EEENSA_ILi2EEENSA_ILi1EEEEEEEENS5_IJNSA_ILi256EEESG_NSA_ILi64EEEEEENS_6half_tENS5_IJlSD_lEEESJ_SK_NS4_8TiledMMAINS4_8MMA_AtomIJNS4_26SM100_MMA_F16BF16_2x1SM_SSISJ_SJ_fLi256ELi256ELNS4_4UMMA5MajorE0ELSP_0ELNSO_7ScaleInE0ELSQ_0EEEEEENS4_6LayoutINS5_IJSD_SD_SD_EEENS5_IJNSA_ILi0EEESV_SV_EEEEENS5_IJNS4_10UnderscoreESY_SY_EEEEENS4_28SM100_TMA_2SM_LOAD_MULTICASTENS4_14ComposedLayoutINS4_7SwizzleILi3ELi4ELi3EEENS4_18smem_ptr_flag_bitsILi16EEENST_INS5_IJNSA_ILi8EEESH_EEENS5_IJSH_SD_EEEEEEEvNS4_8identityES11_S1B_vS1C_EENS_8epilogue10collective18CollectiveEpilogueINS1E_23Sm100TmaWarpSpecializedILi4ELi2ELi64ELb1ELb0EEEJNS5_IJNSA_ILi128EEESG_SH_EEENS5_IJNST_IS1J_SD_EENST_ISH_SD_EEEEESJ_SK_SJ_SK_NS1E_6fusion15FusionCallbacksIS1I_NS1O_17LinearCombinationISJ_fSJ_fLNS_15FloatRoundStyleE2EEES1K_S1N_JEEENS4_5SM1004TMEM4LOAD26SM100_TMEM_LOAD_32dp32b64xENS4_13SM90_TMA_LOADES1B_NS4_39AutoVectorizingCopyWithAssumedAlignmentILi128EEENS4_14SM90_TMA_STOREES1B_S20_S20_EEEvvEEEEvNT_6ParamsE)
        .other          _ZN7cutlass13device_kernelINS_4gemm6kernel13GemmUniversalIN4cute5tupleIJiiiiEEENS1_10collective13CollectiveMmaINS1_35MainloopSm100TmaUmmaWarpSpecializedILi5ELi2ELi2ENS5_IJNS4_1CILi4EEENSA_ILi2EEENSA_ILi1EEEEEEEENS5_IJNSA_ILi256EEESG_NSA_ILi64EEEEEENS_6half_tENS5_IJlSD_lEEESJ_SK_NS4_8TiledMMAINS4_8MMA_AtomIJNS4_26SM100_MMA_F16BF16_2x1SM_SSISJ_SJ_fLi256ELi256ELNS4_4UMMA5MajorE0ELSP_0ELNSO_7ScaleInE0ELSQ_0EEEEEENS4_6LayoutINS5_IJSD_SD_SD_EEENS5_IJNSA_ILi0EEESV_SV_EEEEENS5_IJNS4_10UnderscoreESY_SY_EEEEENS4_28SM100_TMA_2SM_LOAD_MULTICASTENS4_14ComposedLayoutINS4_7SwizzleILi3ELi4ELi3EEENS4_18smem_ptr_flag_bitsILi16EEENST_INS5_IJNSA_ILi8EEESH_EEENS5_IJSH_SD_EEEEEEEvNS4_8identityES11_S1B_vS1C_EENS_8epilogue10collective18CollectiveEpilogueINS1E_23Sm100TmaWarpSpecializedILi4ELi2ELi64ELb1ELb0EEEJNS5_IJNSA_ILi128EEESG_SH_EEENS5_IJNST_IS1J_SD_EENST_ISH_SD_EEEEESJ_SK_SJ_SK_NS1E_6fusion15FusionCallbacksIS1I_NS1O_17LinearCombinationISJ_fSJ_fLNS_15FloatRoundStyleE2EEES1K_S1N_JEEENS4_5SM1004TMEM4LOAD26SM100_TMEM_LOAD_32dp32b64xENS4_13SM90_TMA_LOADES1B_NS4_39AutoVectorizingCopyWithAssumedAlignmentILi128EEENS4_14SM90_TMA_STOREES1B_S20_S20_EEEvvEEEEvNT_6ParamsE,@"STO_CUDA_ENTRY STV_DEFAULT"
_ZN7cutlass13device_kernelINS_4gemm6kernel13GemmUniversalIN4cute5tupleIJiiiiEEENS1_10collective13CollectiveMmaINS1_35MainloopSm100TmaUmmaWarpSpecializedILi5ELi2ELi2ENS5_IJNS4_1CILi4EEENSA_ILi2EEENSA_ILi1EEEEEEEENS5_IJNSA_ILi256EEESG_NSA_ILi64EEEEEENS_6half_tENS5_IJlSD_lEEESJ_SK_NS4_8TiledMMAINS4_8MMA_AtomIJNS4_26SM100_MMA_F16BF16_2x1SM_SSISJ_SJ_fLi256ELi256ELNS4_4UMMA5MajorE0ELSP_0ELNSO_7ScaleInE0ELSQ_0EEEEEENS4_6LayoutINS5_IJSD_SD_SD_EEENS5_IJNSA_ILi0EEESV_SV_EEEEENS5_IJNS4_10UnderscoreESY_SY_EEEEENS4_28SM100_TMA_2SM_LOAD_MULTICASTENS4_14ComposedLayoutINS4_7SwizzleILi3ELi4ELi3EEENS4_18smem_ptr_flag_bitsILi16EEENST_INS5_IJNSA_ILi8EEESH_EEENS5_IJSH_SD_EEEEEEEvNS4_8identityES11_S1B_vS1C_EENS_8epilogue10collective18CollectiveEpilogueINS1E_23Sm100TmaWarpSpecializedILi4ELi2ELi64ELb1ELb0EEEJNS5_IJNSA_ILi128EEESG_SH_EEENS5_IJNST_IS1J_SD_EENST_ISH_SD_EEEEESJ_SK_SJ_SK_NS1E_6fusion15FusionCallbacksIS1I_NS1O_17LinearCombinationISJ_fSJ_fLNS_15FloatRoundStyleE2EEES1K_S1N_JEEENS4_5SM1004TMEM4LOAD26SM100_TMEM_LOAD_32dp32b64xENS4_13SM90_TMA_LOADES1B_NS4_39AutoVectorizingCopyWithAssumedAlignmentILi128EEENS4_14SM90_TMA_STOREES1B_S20_S20_EEEvvEEEEvNT_6ParamsE:
[----:B------:R-:W1:Y:S01]  /*0000*/  LDC R1, c[0x0][0x37c] ;  /* 0x0000df00ff017b82 */ /* 0x000e620000000800 */
[----:B------:R-:W2:Y:S01]  /*0010*/  S2R R163, SR_TID.X ;  /* 0x0000000000a37919 */ /* 0x000ea20000002100 */
[----:B------:R-:W3:Y:S06]  /*0020*/  LDCU.64 UR8, c[0x0][0x890] ;  /* 0x00011200ff0877ac */ /* 0x000eec0008000a00 */
[----:B------:R-:W4:Y:S01]  /*0030*/  S2UR UR47, SR_CgaCtaId ;  /* 0x00000000002f79c3 */ /* 0x000f220000008800 */
[----:B------:R-:W-:Y:S02]  /*0040*/  PRMT R150, RZ, 0x7610, R150 ;  /* 0x00007610ff967816 */ /* 0x000fe40000000096 */
[----:B------:R-:W-:-:S02]  /*0050*/  ELECT P0, URZ, PT ;  /* 0x0000000000ff782f */ /* 0x000fc40003800000 */
[----:B---3--:R-:W-:-:S04]  /*0060*/  ISETP.NE.U32.AND P1, PT, RZ, UR8, PT ;  /* 0x00000008ff007c0c */ /* 0x008fc8000bf25070 */
[----:B------:R-:W-:Y:S01]  /*0070*/  ISETP.NE.AND.EX P2, PT, RZ, UR9, PT, P1 ;  /* 0x00000009ff007c0c */ /* 0x000fe2000bf45310 */
[----:B----4-:R-:W-:Y:S02]  /*0080*/  ULOP3.LUT UR46, UR47, 0x1, URZ, 0xc0, !UPT ;  /* 0x000000012f2e7892 */ /* 0x010fe4000f8ec0ff */
[----:B------:R-:W-:Y:S01]  /*0090*/  ULOP3.LUT UR45, UR47, 0x1, URZ, 0x3c, !UPT ;  /* 0x000000012f2d7892 */ /* 0x000fe2000f8e3cff */
[----:B--2---:R-:W-:-:S05]  /*00a0*/  SHF.R.U32.HI R151, RZ, 0x5, R163 ;  /* 0x00000005ff977819 */ /* 0x004fca00000116a3 */
[----:B------:R-:W2:Y:S02]  /*00b0*/  SHFL.IDX PT, R0, R151, RZ, 0x1f ;  /* 0x00001fff97007589 */ /* 0x000ea400000e0000 */
[----:B--2---:R-:W-:Y:S02]  /*00c0*/  R2UR UR25, R0 ;  /* 0x00000000001972ca */ /* 0x004fe400000e0000 */
[----:B-1----:R-:W-:Y:S05]  /*00d0*/  @P2 BRA `(.L_x_0) ;  /* 0x0000000000302947 */ /* 0x002fea0003800000 */
[----:B------:R-:W1:Y:S02]  /*00e0*/  LDCU.64 UR4, c[0x0][0x888] ;  /* 0x00011100ff0477ac */ /* 0x000e640008000a00 */
[----:B-1----:R-:W-:-:S04]  /*00f0*/  UISETP.NE.U32.AND UP0, UPT, UR4, URZ, UPT ;  /* 0x000000ff0400728c */ /* 0x002fc8000bf05070 */
[----:B------:R-:W-:-:S09]  /*0100*/  UISETP.NE.AND.EX UP0, UPT, UR5, URZ, UPT, UP0 ;  /* 0x000000ff0500728c */ /* 0x000fd2000bf05300 */
[----:B------:R-:W-:Y:S05]  /*0110*/  BRA.U !UP0, `(.L_x_1) ;  /* 0x0000000108147547 */ /* 0x000fea000b800000 */
[----:B------:R-:W1:Y:S01]  /*0120*/  LDC.64 R2, c[0x0][0x888] ;  /* 0x00022200ff027b82 */ /* 0x000e620000000a00 */
[----:B------:R-:W1:Y:S02]  /*0130*/  LDCU.64 UR4, c[0x0][0x358] ;  /* 0x00006b00ff0477ac */ /* 0x000e640008000a00 */
[----:B-1----:R1:W5:Y:S01]  /*0140*/  LDG.E R73, desc[UR4][R2.64] ;  /* 0x0000000402497981 */ /* 0x002362000c1e1900 */
[----:B------:R-:W-:Y:S01]  /*0150*/  HFMA2 R150, -RZ, RZ, 0, 5.9604644775390625e-08 ;  /* 0x00000001ff967431 */ /* 0x000fe200000001ff */
[----:B------:R-:W-:Y:S05]  /*0160*/  BRA `(.L_x_0) ;  /* 0x00000000000c7947 */ /* 0x000fea0003800000 */
.L_x_1:
[----:B------:R-:W1:Y:S01]  /*0170*/  LDCU UR4, c[0x0][0x880] ;  /* 0x00011000ff0477ac */ /* 0x000e620008000800 */
[----:B------:R-:W-:Y:S01]  /*0180*/  HFMA2 R150, -RZ, RZ, 0, 5.9604644775390625e-08 ;  /* 0x00000001ff967431 */ /* 0x000fe200000001ff */
[----:B-1----:R-:W-:-:S07]  /*0190*/  MOV R73, UR4 ;  /* 0x0000000400497c02 */ /* 0x002fce0008000f00 */
.L_x_0:
[----:B------:R-:W2:Y:S02]  /*01a0*/  LDCU.64 UR4, c[0x0][0x8b0] ;  /* 0x00011600ff0477ac */ /* 0x000ea40008000a00 */
[----:B--2---:R-:W-:-:S04]  /*01b0*/  UISETP.NE.U32.AND UP0, UPT, UR4, URZ, UPT ;  /* 0x000000ff0400728c */ /* 0x004fc8000bf05070 */
[----:B------:R-:W-:-:S09]  /*01c0*/  UISETP.NE.AND.EX UP0, UPT, UR5, URZ, UPT, UP0 ;  /* 0x000000ff0500728c */ /* 0x000fd2000bf05300 */
[----:B------:R-:W-:Y:S05]  /*01d0*/  BRA.U UP0, `(.L_x_2) ;  /* 0x0000000100287547 */ /* 0x000fea000b800000 */
[----:B------:R-:W2:Y:S02]  /*01e0*/  LDCU.64 UR4, c[0x0][0x8a8] ;  /* 0x00011500ff0477ac */ /* 0x000ea40008000a00 */
[----:B--2---:R-:W-:-:S04]  /*01f0*/  UISETP.NE.U32.AND UP0, UPT, UR4, URZ, UPT ;  /* 0x000000ff0400728c */ /* 0x004fc8000bf05070 */
[----:B------:R-:W-:-:S09]  /*0200*/  UISETP.NE.AND.EX UP0, UPT, UR5, URZ, UPT, UP0 ;  /* 0x000000ff0500728c */ /* 0x000fd2000bf05300 */
[----:B------:R-:W-:Y:S05]  /*0210*/  BRA.U !UP0, `(.L_x_3) ;  /* 0x0000000108107547 */ /* 0x000fea000b800000 */
[----:B------:R-:W2:Y:S01]  /*0220*/  LDC.64 R70, c[0x0][0x8a8] ;  /* 0x00022a00ff467b82 */ /* 0x000ea20000000a00 */
[----:B------:R-:W2:Y:S02]  /*0230*/  LDCU.64 UR4, c[0x0][0x358] ;  /* 0x00006b00ff0477ac */ /* 0x000ea40008000a00 */
[----:B--2---:R2:W5:Y:S01]  /*0240*/  LDG.E R70, desc[UR4][R70.64] ;  /* 0x0000000446467981 */ /* 0x004562000c1e1900 */
[----:B------:R-:W-:Y:S05]  /*0250*/  BRA `(.L_x_2) ;  /* 0x0000000000087947 */ /* 0x000fea0003800000 */
.L_x_3:
[----:B------:R-:W2:Y:S02]  /*0260*/  LDCU UR4, c[0x0][0x8a0] ;  /* 0x00011400ff0477ac */ /* 0x000ea40008000800 */
[----:B--2---:R-:W-:Y:S02]  /*0270*/  MOV R70, UR4 ;  /* 0x0000000400467c02 */ /* 0x004fe40008000f00 */
.L_x_2:
[----:B------:R-:W-:Y:S01]  /*0280*/  IMAD.U32 R0, RZ, RZ, UR25 ;  /* 0x00000019ff007e24 */ /* 0x000fe2000f8e00ff */
[----:B------:R-:W-:Y:S04]  /*0290*/  BSSY.RECONVERGENT B0, `(.L_x_4) ;  /* 0x000000c000007945 */ /* 0x000fe80003800200 */
[C---:B------:R-:W-:Y:S02]  /*02a0*/  ISETP.NE.OR P3, PT, R0.reuse, 0x1, !P0 ;  /* 0x000000010000780c */ /* 0x040fe40004765670 */
[----:B------:R-:W-:-:S11]  /*02b0*/  ISETP.NE.OR P2, PT, R0, 0x3, !P0 ;  /* 0x000000030000780c */ /* 0x000fd60004745670 */
[----:B------:R-:W-:Y:S05]  /*02c0*/  @P3 BRA `(.L_x_5) ;  /* 0x0000000000203947 */ /* 0x000fea0003800000 */
[----:B------:R-:W3:Y:S02]  /*02d0*/  LDCU.64 UR4, c[0x0][0x348] ;  /* 0x00006900ff0477ac */ /* 0x000ee40008000a00 */
[----:B---3--:R-:W-:Y:S02]  /*02e0*/  UIADD3 UR6, UP1, UPT, UR4, 0x80, URZ ;  /* 0x0000008004067890 */ /* 0x008fe4000ff3e0ff */
[----:B------:R-:W-:Y:S02]  /*02f0*/  UIADD3 UR4, UP0, UPT, UR4, 0x180, URZ ;  /* 0x0000018004047890 */ /* 0x000fe4000ff1e0ff */
[----:B------:R-:W-:Y:S02]  /*0300*/  UIADD3.X UR7, UPT, UPT, URZ, UR5, URZ, UP1, !UPT ;  /* 0x00000005ff077290 */ /* 0x000fe40008ffe4ff */
[----:B------:R-:W-:-:S07]  /*0310*/  UIADD3.X UR5, UPT, UPT, URZ, UR5, URZ, UP0, !UPT ;  /* 0x00000005ff057290 */ /* 0x000fce00087fe4ff */
[----:B------:R3:W-:Y:S02]  /*0320*/  UTMACCTL.PF [UR6] ;  /* 0x00000000060079b9 */ /* 0x0007e40008040000 */
[----:B------:R3:W-:Y:S02]  /*0330*/  UTMACCTL.PF [UR4] ;  /* 0x00000000040079b9 */ /* 0x0007e40008040000 */
[----:B---3--:R-:W-:Y:S01]  /*0340*/  NOP ;  /* 0x0000000000007918 */ /* 0x008fe20000000000 */
.L_x_5:
[----:B------:R-:W-:Y:S05]  /*0350*/  BSYNC.RECONVERGENT B0 ;  /* 0x0000000000007941 */ /* 0x000fea0003800200 */
.L_x_4:
[----:B------:R-:W-:Y:S04]  /*0360*/  BSSY.RECONVERGENT B0, `(.L_x_6) ;  /* 0x000000a000007945 */ /* 0x000fe80003800200 */
        /* <DEDUP_REMOVED lines=9> */
.L_x_7:
[----:B------:R-:W-:Y:S05]  /*0400*/  BSYNC.RECONVERGENT B0 ;  /* 0x0000000000007941 */ /* 0x000fea0003800200 */
.L_x_6:
[----:B------:R-:W3:Y:S01]  /*0410*/  LDCU.64 UR4, c[0x0][0x888] ;  /* 0x00011100ff0477ac */ /* 0x000ee20008000a00 */
[----:B------:R-:W-:Y:S01]  /*0420*/  ISETP.NE.AND.EX P1, PT, RZ, UR9, PT, P1 ;  /* 0x00000009ff007c0c */ /* 0x000fe2000bf25310 */
[----:B------:R-:W-:Y:S01]  /*0430*/  UPLOP3.LUT UP5, UPT, UPT, UPT, UPT, 0x80, 0x8 ;  /* 0x000000000008789c */ /* 0x000fe20003faf070 */
[----:B---3--:R-:W-:-:S04]  /*0440*/  ISETP.NE.U32.AND P2, PT, RZ, UR4, PT ;  /* 0x00000004ff007c0c */ /* 0x008fc8000bf45070 */
[----:B------:R-:W-:-:S13]  /*0450*/  ISETP.NE.AND.EX P2, PT, RZ, UR5, PT, P2 ;  /* 0x00000005ff007c0c */ /* 0x000fda000bf45320 */
[----:B------:R-:W-:Y:S05]  /*0460*/  @P2 BRA P1, `(.L_x_8) ;  /* 0x0000000000282947 */ /* 0x000fea0000800000 */
[----:B------:R-:W-:Y:S01]  /*0470*/  UISETP.NE.U32.AND UP0, UPT, UR8, URZ, UPT ;  /* 0x000000ff0800728c */ /* 0x000fe2000bf05070 */
[----:B-----5:R-:W-:Y:S01]  /*0480*/  FSETP.NEU.AND P1, PT, R73, RZ, PT ;  /* 0x000000ff4900720b */ /* 0x020fe20003f2d000 */
[----:B------:R-:W-:Y:S02]  /*0490*/  UISETP.NE.U32.AND UP2, UPT, UR4, URZ, UPT ;  /* 0x000000ff0400728c */ /* 0x000fe4000bf45070 */
[----:B------:R-:W-:Y:S02]  /*04a0*/  UISETP.NE.AND.EX UP1, UPT, UR9, URZ, UPT, UP0 ;  /* 0x000000ff0900728c */ /* 0x000fe4000bf25300 */
[----:B------:R-:W-:-:S04]  /*04b0*/  UISETP.NE.AND.EX UP0, UPT, UR5, URZ, UPT, UP2 ;  /* 0x000000ff0500728c */ /* 0x000fc8000bf05320 */
[----:B------:R-:W-:-:S04]  /*04c0*/  USEL UR4, URZ, 0xffffffff, UP0 ;  /* 0xffffffffff047887 */ /* 0x000fc80008000000 */
[----:B------:R-:W-:Y:S01]  /*04d0*/  VOTEU.ANY UP0, P1 ;  /* 0x0000000000ff7886 */ /* 0x000fe20000800100 */
[----:B------:R-:W-:-:S04]  /*04e0*/  @!UP1 USEL UR4, URZ, 0xffffffff, UP0 ;  /* 0xffffffffff049887 */ /* 0x000fc80008000000 */
[----:B------:R-:W-:-:S04]  /*04f0*/  ULOP3.LUT UR4, UR4, 0x1, URZ, 0xc0, !UPT ;  /* 0x0000000104047892 */ /* 0x000fc8000f8ec0ff */
[----:B------:R-:W-:-:S11]  /*0500*/  UISETP.NE.U32.AND UP5, UPT, UR4, 0x1, UPT ;  /* 0x000000010400788c */ /* 0x000fd6000bfa5070 */
.L_x_8:
[----:B------:R-:W3:Y:S01]  /*0510*/  SHFL.IDX PT, R0, R151, RZ, 0x1f ;  /* 0x00001fff97007589 */ /* 0x000ee200000e0000 */
[----:B------:R-:W-:-:S04]  /*0520*/  UISETP.NE.AND UP0, UPT, UR25, 0x2, UPT ;  /* 0x000000021900788c */ /* 0x000fc8000bf05270 */
[----:B------:R-:W-:Y:S02]  /*0530*/  UISETP.EQ.AND UP1, UPT, UR46, URZ, !UP0 ;  /* 0x000000ff2e00728c */ /* 0x000fe4000c722270 */
[----:B------:R-:W-:-:S04]  /*0540*/  USEL UR44, URZ, 0x1, UP0 ;  /* 0x00000001ff2c7887 */ /* 0x000fc80008000000 */
[----:B------:R-:W-:Y:S02]  /*0550*/  PLOP3.LUT P3, PT, P0, PT, UP1, 0x80, 0x8 ;  /* 0x000000000008781c */ /* 0x000fe4000076f018 */
[----:B---3--:R-:W-:-:S13]  /*0560*/  ISETP.NE.AND P1, PT, R0, RZ, PT ;  /* 0x000000ff0000720c */ /* 0x008fda0003f25270 */
[----:B------:R-:W-:Y:S05]  /*0570*/  @P1 BRA `(.L_x_9) ;  /* 0x00000000005c1947 */ /* 0x000fea0003800000 */
[----:B------:R-:W-:Y:S01]  /*0580*/  UMOV UR4, 0x400 ;  /* 0x0000040000047882 */ /* 0x000fe20000000000 */
[----:B------:R-:W-:Y:S01]  /*0590*/  UMOV UR8, 0x1 ;  /* 0x0000000100087882 */ /* 0x000fe20000000000 */
[----:B------:R-:W-:Y:S01]  /*05a0*/  UMOV UR6, 0x3 ;  /* 0x0000000300067882 */ /* 0x000fe20000000000 */
[----:B------:R-:W-:Y:S02]  /*05b0*/  ULEA UR4, UR47, UR4, 0x18 ;  /* 0x000000042f047291 */ /* 0x000fe4000f8ec0ff */
[----:B------:R-:W-:-:S04]  /*05c0*/  UIADD3 UR8, UPT, UPT, -UR8, 0x100000, URZ ;  /* 0x0010000008087890 */ /* 0x000fc8000fffe1ff */
[----:B------:R-:W-:Y:S02]  /*05d0*/  USHF.L.U32 UR9, UR8, 0xb, URZ ;  /* 0x0000000b08097899 */ /* 0x000fe400080006ff */
[----:B------:R-:W-:Y:S02]  /*05e0*/  USHF.L.U32 UR8, UR8, 0x1, URZ ;  /* 0x0000000108087899 */ /* 0x000fe400080006ff */
[----:B------:R-:W-:-:S04]  /*05f0*/  UIADD3 UR6, UPT, UPT, -UR6, 0x100000, URZ ;  /* 0x0010000006067890 */ /* 0x000fc8000fffe1ff */
[----:B------:R-:W-:Y:S02]  /*0600*/  USHF.L.U32 UR7, UR6, 0xb, URZ ;  /* 0x0000000b06077899 */ /* 0x000fe400080006ff */
[----:B------:R-:W-:Y:S01]  /*0610*/  USHF.L.U32 UR6, UR6, 0x1, URZ ;  /* 0x0000000106067899 */ /* 0x000fe200080006ff */
[----:B------:R-:W-:Y:S01]  /*0620*/  ELECT P1, URZ, PT ;  /* 0x0000000000ff782f */ /* 0x000fe20003820000 */
[----:B------:R-:W3:Y:S02]  /*0630*/  FENCE.VIEW.ASYNC.S ;  /* 0x00000000000073c6 */ /* 0x000ee40000000000 */
[----:B---3--:R3:W4:Y:S08]  /*0640*/  SYNCS.EXCH.64 URZ, [UR4], UR8 ;  /* 0x0000000804ff75b2 */ /* 0x0087300008000100 */
[----:B------:R3:W1:Y:S01]  /*0650*/  SYNCS.EXCH.64 URZ, [UR4+0x28], UR6 ;  /* 0x0000280604ff75b2 */ /* 0x0006620008000100 */
        /* <DEDUP_REMOVED lines=8> */
[----:B------:R-:W-:Y:S01]  /*06e0*/  NOP ;  /* 0x0000000000007918 */ /* 0x000fe20000000000 */
.L_x_9:
[----:B------:R-:W2:Y:S01]  /*06f0*/  SHFL.IDX PT, R0, R151, RZ, 0x1f ;  /* 0x00001fff97007589 */ /* 0x000ea200000e0000 */
[----:B------:R-:W-:Y:S01]  /*0700*/  NOP ;  /* 0x0000000000007918 */ /* 0x000fe20000000000 */
[----:B--2---:R-:W-:-:S13]  /*0710*/  ISETP.NE.AND P1, PT, R0, 0x1, PT ;  /* 0x000000010000780c */ /* 0x004fda0003f25270 */
[----:B------:R-:W-:Y:S05]  /*0720*/  @P1 BRA `(.L_x_10) ;  /* 0x0000000000541947 */ /* 0x000fea0003800000 */
[----:B---3--:R-:W-:Y:S01]  /*0730*/  UMOV UR4, 0x400 ;  /* 0x0000040000047882 */ /* 0x008fe20000000000 */
        /* <DEDUP_REMOVED lines=10> */
[----:B------:R-:W2:Y:S02]  /*07e0*/  FENCE.VIEW.ASYNC.S ;  /* 0x00000000000073c6 */ /* 0x000ea40000000000 */
[----:B--2---:R2:W3:Y:S08]  /*07f0*/  SYNCS.EXCH.64 URZ, [UR4+0x50], UR8 ;  /* 0x0000500804ff75b2 */ /* 0x0044f00008000100 */
        /* <DEDUP_REMOVED lines=8> */
.L_x_10:
[----:B------:R-:W4:Y:S01]  /*0880*/  SHFL.IDX PT, R0, R151, RZ, 0x1f ;  /* 0x00001fff97007589 */ /* 0x000f2200000e0000 */
[----:B------:R-:W-:Y:S01]  /*0890*/  NOP ;  /* 0x0000000000007918 */ /* 0x000fe20000000000 */
[----:B----4-:R-:W-:-:S13]  /*08a0*/  ISETP.NE.AND P1, PT, R0, 0x3, PT ;  /* 0x000000030000780c */ /* 0x010fda0003f25270 */
[----:B------:R-:W-:Y:S05]  /*08b0*/  @P1 BRA `(.L_x_11) ;  /* 0x00000000002c1947 */ /* 0x000fea0003800000 */
[----:B--23--:R-:W-:Y:S01]  /*08c0*/  UMOV UR6, 0x400 ;  /* 0x0000040000067882 */ /* 0x00cfe20000000000 */
[----:B------:R-:W-:Y:S01]  /*08d0*/  UMOV UR4, 0x20 ;  /* 0x0000002000047882 */ /* 0x000fe20000000000 */
[----:B------:R-:W-:Y:S02]  /*08e0*/  ULEA UR6, UR47, UR6, 0x18 ;  /* 0x000000062f067291 */ /* 0x000fe4000f8ec0ff */
[----:B------:R-:W-:-:S04]  /*08f0*/  UIADD3 UR4, UPT, UPT, -UR4, 0x100000, URZ ;  /* 0x0010000004047890 */ /* 0x000fc8000fffe1ff */
[----:B------:R-:W-:Y:S02]  /*0900*/  USHF.L.U32 UR5, UR4, 0xb, URZ ;  /* 0x0000000b04057899 */ /* 0x000fe400080006ff */
[----:B------:R-:W-:Y:S01]  /*0910*/  USHF.L.U32 UR4, UR4, 0x1, URZ ;  /* 0x0000000104047899 */ /* 0x000fe200080006ff */
[----:B------:R-:W-:Y:S01]  /*0920*/  ELECT P1, URZ, PT ;  /* 0x0000000000ff782f */ /* 0x000fe20003820000 */
[----:B------:R-:W2:Y:S10]  /*0930*/  FENCE.VIEW.ASYNC.S ;  /* 0x00000000000073c6 */ /* 0x000eb40000000000 */
[----:B--2---:R4:W2:Y:S01]  /*0940*/  SYNCS.EXCH.64 URZ, [UR6+0x90], UR4 ;  /* 0x0000900406ff75b2 */ /* 0x0048a20008000100 */
[----:B------:R4:W3:Y:S02]  /*0950*/  SYNCS.EXCH.64 URZ, [UR6+0x98], UR4 ;  /* 0x0000980406ff75b2 */ /* 0x0008e40008000100 */
[----:B----4-:R-:W-:Y:S01]  /*0960*/  NOP ;  /* 0x0000000000007918 */ /* 0x010fe20000000000 */
.L_x_11:
[----:B------:R-:W4:Y:S01]  /*0970*/  SHFL.IDX PT, R0, R151, RZ, 0x1f ;  /* 0x00001fff97007589 */ /* 0x000f2200000e0000 */
[----:B------:R-:W-:Y:S01]  /*0980*/  NOP ;  /* 0x0000000000007918 */ /* 0x000fe20000000000 */
[----:B----4-:R-:W-:-:S13]  /*0990*/  ISETP.NE.AND P1, PT, R0, 0x4, PT ;  /* 0x000000040000780c */ /* 0x010fda0003f25270 */
[----:B------:R-:W-:Y:S05]  /*09a0*/  @P1 BRA `(.L_x_12) ;  /* 0x0000000000481947 */ /* 0x000fea0003800000 */
[----:B--23--:R-:W-:Y:S01]  /*09b0*/  UMOV UR4, 0x720 ;  /* 0x0000072000047882 */ /* 0x00cfe20000000000 */
[----:B------:R-:W-:Y:S01]  /*09c0*/  UMOV UR6, 0x400 ;  /* 0x0000040000067882 */ /* 0x000fe20000000000 */
[----:B------:R-:W-:Y:S01]  /*09d0*/  USEL UR4, UR4, 0x620, UP5 ;  /* 0x0000062004047887 */ /* 0x000fe2000a800000 */
        /* <DEDUP_REMOVED lines=10> */
[----:B--2---:R4:W2:Y:S08]  /*0a80*/  SYNCS.EXCH.64 URZ, [UR6+0xa0], UR8 ;  /* 0x0000a00806ff75b2 */ /* 0x0048b00008000100 */
[----:B------:R4:W3:Y:S01]  /*0a90*/  SYNCS.EXCH.64 URZ, [UR6+0xb0], UR4 ;  /* 0x0000b00406ff75b2 */ /* 0x0008e20008000100 */
[----:B------:R4:W1:Y:S01]  /*0aa0*/  SYNCS.EXCH.64 URZ, [UR6+0xa8], UR8 ;  /* 0x0000a80806ff75b2 */ /* 0x0008620008000100 */
[----:B------:R4:W1:Y:S02]  /*0ab0*/  SYNCS.EXCH.64 URZ, [UR6+0xb8], UR4 ;  /* 0x0000b80406ff75b2 */ /* 0x0008640008000100 */
[----:B----4-:R-:W-:Y:S01]  /*0ac0*/  NOP ;  /* 0x0000000000007918 */ /* 0x010fe20000000000 */
.L_x_12:
[----:B------:R-:W4:Y:S01]  /*0ad0*/  SHFL.IDX PT, R0, R151, RZ, 0x1f ;  /* 0x00001fff97007589 */ /* 0x000f2200000e0000 */
[----:B------:R-:W-:Y:S01]  /*0ae0*/  NOP ;  /* 0x0000000000007918 */ /* 0x000fe20000000000 */
[----:B----4-:R-:W-:-:S13]  /*0af0*/  ISETP.NE.AND P1, PT, R0, 0x5, PT ;  /* 0x000000050000780c */ /* 0x010fda0003f25270 */
[----:B------:R-:W-:Y:S05]  /*0b00*/  @P1 BRA `(.L_x_13) ;  /* 0x0000000000441947 */ /* 0x000fea0003800000 */
[----:B--23--:R-:W-:Y:S01]  /*0b10*/  UMOV UR4, 0x400 ;  /* 0x0000040000047882 */ /* 0x00cfe20000000000 */
        /* <DEDUP_REMOVED lines=16> */
.L_x_13:
[----:B------:R-:W4:Y:S01]  /*0c20*/  SHFL.IDX PT, R0, R151, RZ, 0x1f ;  /* 0x00001fff97007589 */ /* 0x000f2200000e0000 */
[----:B------:R-:W-:Y:S01]  /*0c30*/  ISETP.NE.OR P0, PT, RZ, UR25, !P0 ;  /* 0x00000019ff007c0c */ /* 0x000fe2000c705670 */
        /* <DEDUP_REMOVED lines=12> */
[----:B------:R4:W3:Y:S01]  /*0d00*/  SYNCS.EXCH.64 URZ, [UR4+0xf0], UR6 ;  /* 0x0000f00604ff75b2 */ /* 0x0008e20008000100 */
[----:B------:R4:W1:Y:S01]  /*0d10*/  SYNCS.EXCH.64 URZ, [UR4+0xe8], UR6 ;  /* 0x0000e80604ff75b2 */ /* 0x0008620008000100 */
[----:B------:R4:W1:Y:S02]  /*0d20*/  SYNCS.EXCH.64 URZ, [UR4+0xf8], UR6 ;  /* 0x0000f80604ff75b2 */ /* 0x0008640008000100 */
[----:B----4-:R-:W-:Y:S01]  /*0d30*/  NOP ;  /* 0x0000000000007918 */ /* 0x010fe20000000000 */
.L_x_14:
[----:B------:R-:W-:Y:S01]  /*0d40*/  VOTEU.ALL UP0, P0 ;  /* 0x0000000000ff7886 */ /* 0x000fe20000000000 */
[----:B--23--:R-:W-:Y:S01]  /*0d50*/  UMOV UR4, 0x20 ;  /* 0x0000002000047882 */ /* 0x00cfe20000000000 */
[----:B------:R-:W2:Y:S01]  /*0d60*/  LDCU UR33, c[0x0][0x36c] ;  /* 0x00006d80ff2177ac */ /* 0x000ea20008000800 */
[----:B------:R-:W-:Y:S01]  /*0d70*/  NOP ;  /* 0x0000000000007918 */ /* 0x000fe20000000000 */
[----:B------:R-:W-:Y:S01]  /*0d80*/  LOP3.LUT R0, R163, 0x1f, RZ, 0xc0, !PT ;  /* 0x0000001fa3007812 */ /* 0x000fe200078ec0ff */
[----:B------:R-:W-:Y:S01]  /*0d90*/  @!UP0 UMOV UR6, 0x400 ;  /* 0x0000040000068882 */ /* 0x000fe20000000000 */
[----:B------:R-:W-:-:S04]  /*0da0*/  @!UP0 UIADD3 UR4, UPT, UPT, -UR4, 0x100000, URZ ;  /* 0x0010000004048890 */ /* 0x000fc8000fffe1ff */
[----:B------:R-:W-:Y:S02]  /*0db0*/  @!UP0 USHF.L.U32 UR5, UR4, 0xb, URZ ;  /* 0x0000000b04058899 */ /* 0x000fe400080006ff */
[----:B------:R-:W-:Y:S02]  /*0dc0*/  @!UP0 USHF.L.U32 UR4, UR4, 0x1, URZ ;  /* 0x0000000104048899 */ /* 0x000fe400080006ff */
[----:B------:R-:W-:Y:S01]  /*0dd0*/  @!UP0 ULEA UR6, UR47, UR6, 0x18 ;  /* 0x000000062f068291 */ /* 0x000fe2000f8ec0ff */
[----:B------:R-:W-:Y:S01]  /*0de0*/  VOTEU.ALL UP0, P0 ;  /* 0x0000000000ff7886 */ /* 0x000fe20000000000 */
[----:B------:R-:W-:Y:S02]  /*0df0*/  UISETP.NE.AND UP6, UPT, UR25, URZ, UPT ;  /* 0x000000ff1900728c */ /* 0x000fe4000bfc5270 */
[----:B--2---:R-:W-:Y:S01]  /*0e00*/  UISETP.EQ.U32.AND UP1, UPT, UR33, 0x1, UPT ;  /* 0x000000012100788c */ /* 0x004fe2000bf22070 */
[----:B------:R-:W2:Y:S07]  /*0e10*/  FENCE.VIEW.ASYNC.S ;  /* 0x00000000000073c6 */ /* 0x000eae0000000000 */
[----:B--2---:R2:W3:Y:S01]  /*0e20*/  @!UP0 SYNCS.EXCH.64 URZ, [UR6+0x100], UR4 ;  /* 0x0001000406ff85b2 */ /* 0x0044e20008000100 */
[----:B------:R-:W-:Y:S05]  /*0e30*/  BRA.U !UP1, `(.L_x_15) ;  /* 0x0000000109087547 */ /* 0x000fea000b800000 */
[----:B-1-3--:R-:W-:Y:S01]  /*0e40*/  UCGABAR_ARV ;  /* 0x00000000000079c7 */ /* 0x00afe20008000000 */
[----:B------:R-:W-:Y:S05]  /*0e50*/  BRA `(.L_x_16) ;  /* 0x0000000000047947 */ /* 0x000fea0003800000 */
.L_x_15:
[----:B-1-3--:R-:W-:Y:S01]  /*0e60*/  NOP ;  /* 0x0000000000007918 */ /* 0x00afe20000000000 */
.L_x_16:
[----:B------:R-:W1:Y:S01]  /*0e70*/  S2UR UR20, SR_CTAID.Y ;  /* 0x00000000001479c3 */ /* 0x000e620000002600 */
[----:B------:R-:W-:-:S05]  /*0e80*/  CS2R.32 R152, SR_CgaSize ;  /* 0x0000000000987805 */ /* 0x000fca0000008a00 */
[----:B------:R-:W-:-:S05]  /*0e90*/  IMAD R152, R152, -0xa0, RZ ;  /* 0xffffff6098987824 */ /* 0x000fca00078e02ff */
[----:B--2---:R-:W-:-:S14]  /*0ea0*/  R2UR UR4, R152 ;  /* 0x00000000980472ca */ /* 0x004fdc00000e0000 */
[----:B------:R-:W2:Y:S01]  /*0eb0*/  LDCU UR4, c[0x0][UR4+0x2b4] ;  /* 0x00005680040477ac */ /* 0x000ea20008000800 */
[----:B------:R-:W-:-:S05]  /*0ec0*/  CS2R.32 R152, SR_CgaSize ;  /* 0x0000000000987805 */ /* 0x000fca0000008a00 */
[----:B------:R-:W-:-:S05]  /*0ed0*/  IMAD R152, R152, -0xa0, RZ ;  /* 0xffffff6098987824 */ /* 0x000fca00078e02ff */
[----:B------:R-:W-:-:S14]  /*0ee0*/  R2UR UR5, R152 ;  /* 0x00000000980572ca */ /* 0x000fdc00000e0000 */
[----:B------:R-:W3:Y:S01]  /*0ef0*/  LDCU UR5, c[0x0][UR5+0x2b0] ;  /* 0x00005600050577ac */ /* 0x000ee20008000800 */
[----:B------:R-:W4:Y:S01]  /*0f00*/  S2UR UR31, SR_CTAID.X ;  /* 0x00000000001f79c3 */ /* 0x000f220000002500 */
[----:B------:R-:W-:-:S05]  /*0f10*/  CS2R.32 R152, SR_CgaSize ;  /* 0x0000000000987805 */ /* 0x000fca0000008a00 */
[----:B------:R-:W-:-:S05]  /*0f20*/  IMAD R152, R152, -0xa0, RZ ;  /* 0xffffff6098987824 */ /* 0x000fca00078e02ff */
[----:B------:R-:W-:-:S14]  /*0f30*/  R2UR UR8, R152 ;  /* 0x00000000980872ca */ /* 0x000fdc00000e0000 */
[----:B------:R-:W3:Y:S01]  /*0f40*/  LDCU UR8, c[0x0][UR8+0x2a4] ;  /* 0x00005480080877ac */ /* 0x000ee20008000800 */
[----:B------:R-:W-:-:S05]  /*0f50*/  CS2R.32 R152, SR_CgaSize ;  /* 0x0000000000987805 */ /* 0x000fca0000008a00 */
[----:B------:R-:W-:-:S05]  /*0f60*/  IMAD R152, R152, -0xa0, RZ ;  /* 0xffffff6098987824 */ /* 0x000fca00078e02ff */
[----:B------:R-:W-:-:S14]  /*0f70*/  R2UR UR63, R152 ;  /* 0x00000000983f72ca */ /* 0x000fdc00000e0000 */
[----:B------:R-:W3:Y:S01]  /*0f80*/  LDCU UR63, c[0x0][UR63+0x2a0] ;  /* 0x000054003f3f77ac */ /* 0x000ee20008000800 */
[----:B------:R-:W-:Y:S02]  /*0f90*/  USHF.R.U32.HI UR12, URZ, 0x1, UR47 ;  /* 0x00000001ff0c7899 */ /* 0x000fe4000801162f */
[----:B------:R-:W-:Y:S02]  /*0fa0*/  USHF.R.U32.HI UR11, URZ, 0x2, UR47 ;  /* 0x00000002ff0b7899 */ /* 0x000fe4000801162f */
[----:B------:R-:W-:Y:S02]  /*0fb0*/  USHF.L.U32 UR27, UR47, 0xa, URZ ;  /* 0x0000000a2f1b7899 */ /* 0x000fe400080006ff */
[----:B------:R-:W-:Y:S01]  /*0fc0*/  USHF.L.U32 UR26, UR47, 0xb, URZ ;  /* 0x0000000b2f1a7899 */ /* 0x000fe200080006ff */
[----:B-1----:R-:W-:Y:S01]  /*0fd0*/  I2FP.F32.U32 R2, UR20 ;  /* 0x0000001400027c45 */ /* 0x002fe20008201000 */
[----:B------:R-:W1:Y:S04]  /*0fe0*/  LDCU UR28, c[0x0][0xb24] ;  /* 0x00016480ff1c77ac */ /* 0x000e680008000800 */
[----:B--2---:R-:W-:Y:S01]  /*0ff0*/  FMUL R2, R2, UR4 ;  /* 0x0000000402027c20 */ /* 0x004fe20008400000 */
[----:B------:R-:W-:Y:S01]  /*1000*/  ULOP3.LUT UR4, UR46, 0x4, UR47, 0xf8, !UPT ;  /* 0x000000042e047892 */ /* 0x000fe2000f8ef82f */
[----:B----4-:R-:W-:Y:S01]  /*1010*/  I2FP.F32.U32 R3, UR31 ;  /* 0x0000001f00037c45 */ /* 0x010fe20008201000 */
[----:B------:R-:W2:Y:S03]  /*1020*/  LDCU UR42, c[0x0][0xb24] ;  /* 0x00016480ff2a77ac */ /* 0x000ea60008000800 */
[----:B------:R-:W4:Y:S01]  /*1030*/  F2I.U32.TRUNC.NTZ R2, R2 ;  /* 0x0000000200027305 */ /* 0x000f22000020f000 */
[----:B---3--:R-:W-:Y:S01]  /*1040*/  FMUL R3, R3, UR5 ;  /* 0x0000000503037c20 */ /* 0x008fe20008400000 */
[----:B------:R-:W-:-:S02]  /*1050*/  UISETP.GT.U32.AND UP0, UPT, UR4, 0xffff, UPT ;  /* 0x0000ffff0400788c */ /* 0x000fc4000bf04070 */
[----:B------:R-:W-:Y:S02]  /*1060*/  ULOP3.LUT UR5, UR47, 0x3, URZ, 0xc0, !UPT ;  /* 0x000000032f057892 */ /* 0x000fe4000f8ec0ff */
[----:B------:R-:W-:Y:S02]  /*1070*/  USEL UR21, UR4, 0xffff, !UP0 ;  /* 0x0000ffff04157887 */ /* 0x000fe4000c000000 */
[----:B------:R-:W3:Y:S01]  /*1080*/  F2I.U32.TRUNC.NTZ R3, R3 ;  /* 0x0000000300037305 */ /* 0x000ee2000020f000 */
[----:B------:R-:W-:Y:S01]  /*1090*/  UISETP.GT.U32.AND UP1, UPT, UR5, 0xffff, UPT ;  /* 0x0000ffff0500788c */ /* 0x000fe2000bf24070 */
[----:B------:R-:W1:Y:S01]  /*10a0*/  LDCU UR32, c[0x0][0xb30] ;  /* 0x00016600ff2077ac */ /* 0x000e620008000800 */
[----:B----4-:R-:W-:Y:S02]  /*10b0*/  R2UR UR7, R2 ;  /* 0x00000000020772ca */ /* 0x010fe400000e0000 */
[----:B------:R-:W-:Y:S01]  /*10c0*/  USEL UR24, UR5, 0xffff, !UP1 ;  /* 0x0000ffff05187887 */ /* 0x000fe2000c800000 */
[----:B------:R-:W-:Y:S01]  /*10d0*/  PRMT R2, RZ, 0x7610, R2 ;  /* 0x00007610ff027816 */ /* 0x000fe20000000002 */
[----:B------:R-:W-:Y:S01]  /*10e0*/  UMOV UR13, 0x11 ;  /* 0x00000011000d7882 */ /* 0x000fe20000000000 */
[----:B------:R-:W-:Y:S01]  /*10f0*/  UMOV UR14, 0x5 ;  /* 0x00000005000e7882 */ /* 0x000fe20000000000 */
[----:B---3--:R-:W-:-:S02]  /*1100*/  R2UR UR6, R3 ;  /* 0x00000000030672ca */ /* 0x008fc400000e0000 */
[----:B------:R-:W-:-:S05]  /*1110*/  PRMT R3, RZ, 0x7610, R3 ;  /* 0x00007610ff037816 */ /* 0x000fca0000000003 */
[----:B------:R-:W-:-:S04]  /*1120*/  UIADD3 UR4, UPT, UPT, -UR7, URZ, URZ ;  /* 0x000000ff07047290 */ /* 0x000fc8000fffe1ff */
[----:B------:R-:W-:Y:S02]  /*1130*/  UIMAD UR4, UR8, UR4, UR20 ;  /* 0x00000004080472a4 */ /* 0x000fe4000f8e0214 */
[----:B------:R-:W-:-:S04]  /*1140*/  UIADD3 UR5, UPT, UPT, -UR6, URZ, URZ ;  /* 0x000000ff06057290 */ /* 0x000fc8000fffe1ff */
[----:B------:R-:W-:Y:S01]  /*1150*/  IMAD.U32 R152, RZ, RZ, UR4 ;  /* 0x00000004ff987e24 */ /* 0x000fe2000f8e00ff */
[----:B------:R-:W-:Y:S01]  /*1160*/  UIMAD UR63, UR63, UR5, UR31 ;  /* 0x000000053f3f72a4 */ /* 0x000fe2000f8e021f */
[----:B-12---:R-:W-:Y:S11]  /*1170*/  BRA.U UP6, `(.L_x_17) ;  /* 0x0000000106687547 */ /* 0x006ff6000b800000 */
[----:B------:R-:W-:Y:S01]  /*1180*/  R2UR UR15, R152 ;  /* 0x00000000980f72ca */ /* 0x000fe200000e0000 */
[----:B------:R-:W-:Y:S02]  /*1190*/  ULOP3.LUT UR4, UR63, 0x2, URZ, 0x3c, !UPT ;  /* 0x000000023f047892 */ /* 0x000fe4000f8e3cff */
[----:B------:R-:W-:-:S10]  /*11a0*/  ULOP3.LUT UR10, UR63, 0xfffffffe, URZ, 0xc0, !UPT ;  /* 0xfffffffe3f0a7892 */ /* 0x000fd4000f8ec0ff */
[----:B------:R-:W-:Y:S02]  /*11b0*/  UISETP.NE.AND UP0, UPT, UR15, URZ, UPT ;  /* 0x000000ff0f00728c */ /* 0x000fe4000bf05270 */
[----:B------:R-:W-:Y:S02]  /*11c0*/  UISETP.NE.AND UP2, UPT, UR15, 0x1, UPT ;  /* 0x000000010f00788c */ /* 0x000fe4000bf45270 */
[----:B------:R-:W-:Y:S02]  /*11d0*/  UISETP.GT.U32.AND UP4, UPT, UR63, 0x1, UP0 ;  /* 0x000000013f00788c */ /* 0x000fe40008784070 */
[----:B------:R-:W-:Y:S02]  /*11e0*/  UISETP.GT.U32.AND UP3, UPT, UR63, 0x1, UP2 ;  /* 0x000000013f00788c */ /* 0x000fe40009764070 */
[----:B------:R-:W-:Y:S02]  /*11f0*/  UISETP.GT.U32.AND UP1, UPT, UR4, 0x1, UP0 ;  /* 0x000000010400788c */ /* 0x000fe40008724070 */
[----:B------:R-:W-:-:S02]  /*1200*/  UISETP.GT.U32.AND UP0, UPT, UR4, 0x1, UP2 ;  /* 0x000000010400788c */ /* 0x000fc40009704070 */
[----:B------:R-:W-:Y:S02]  /*1210*/  USEL UR6, URZ, 0x1, UP4 ;  /* 0x00000001ff067887 */ /* 0x000fe4000a000000 */
[----:B------:R-:W-:Y:S02]  /*1220*/  USEL UR5, URZ, 0x10, UP3 ;  /* 0x00000010ff057887 */ /* 0x000fe40009800000 */
[----:B------:R-:W-:Y:S02]  /*1230*/  USEL UR4, URZ, 0x2, UP4 ;  /* 0x00000002ff047887 */ /* 0x000fe4000a000000 */
[----:B------:R-:W-:Y:S02]  /*1240*/  USEL UR9, URZ, 0x20, UP3 ;  /* 0x00000020ff097887 */ /* 0x000fe40009800000 */
[----:B------:R-:W-:Y:S02]  /*1250*/  USEL UR8, URZ, 0x4, UP1 ;  /* 0x00000004ff087887 */ /* 0x000fe40008800000 */
[----:B------:R-:W-:-:S02]  /*1260*/  UIADD3 UR4, UPT, UPT, UR4, UR5, UR6 ;  /* 0x0000000504047290 */ /* 0x000fc4000fffe006 */
[----:B------:R-:W-:Y:S02]  /*1270*/  USEL UR6, URZ, 0x8, UP1 ;  /* 0x00000008ff067887 */ /* 0x000fe40008800000 */
[----:B------:R-:W-:Y:S02]  /*1280*/  USEL UR7, URZ, 0x40, UP0 ;  /* 0x00000040ff077887 */ /* 0x000fe40008000000 */
[----:B------:R-:W-:Y:S02]  /*1290*/  UIADD3 UR5, UPT, UPT, UR8, UR9, UR4 ;  /* 0x0000000908057290 */ /* 0x000fe4000fffe004 */
[----:B------:R-:W-:Y:S02]  /*12a0*/  ULEA UR4, UR15, UR10, 0x2 ;  /* 0x0000000a0f047291 */ /* 0x000fe4000f8e10ff */
[----:B------:R-:W-:Y:S02]  /*12b0*/  USEL UR8, URZ, 0x80, UP0 ;  /* 0x00000080ff087887 */ /* 0x000fe40008000000 */
[----:B------:R-:W-:-:S03]  /*12c0*/  UIADD3 UR5, UPT, UPT, UR6, UR7, UR5 ;  /* 0x0000000706057290 */ /* 0x000fc6000fffe005 */
[----:B------:R-:W-:Y:S01]  /*12d0*/  UMOV UR6, 0x3 ;  /* 0x0000000300067882 */ /* 0x000fe20000000000 */
[----:B------:R-:W-:Y:S02]  /*12e0*/  UIADD3 UR5, UPT, UPT, UR5, UR8, URZ ;  /* 0x0000000805057290 */ /* 0x000fe4000fffe0ff */
[----:B------:R-:W-:-:S04]  /*12f0*/  USHF.L.U32 UR4, UR6, UR4, URZ ;  /* 0x0000000406047299 */ /* 0x000fc800080006ff */
[----:B------:R-:W-:Y:S02]  /*1300*/  MOV R3, UR5 ;  /* 0x0000000500037c02 */ /* 0x000fe40008000f00 */
[----:B------:R-:W-:-:S07]  /*1310*/  IMAD.U32 R2, RZ, RZ, UR4 ;  /* 0x00000004ff027e24 */ /* 0x000fce000f8e00ff */
.L_x_17:
[----:B------:R-:W1:Y:S01]  /*1320*/  S2UR UR36, SR_CTAID.Z ;  /* 0x00000000002479c3 */ /* 0x000e620000002700 */
[----:B------:R-:W-:Y:S02]  /*1330*/  UISETP.GE.AND UP0, UPT, UR28, 0x1, UPT ;  /* 0x000000011c00788c */ /* 0x000fe4000bf06270 */
[----:B------:R-:W-:Y:S02]  /*1340*/  ULOP3.LUT UR24, UR24, 0xffff, URZ, 0xc0, !UPT ;  /* 0x0000ffff18187892 */ /* 0x000fe4000f8ec0ff */
[----:B------:R-:W-:Y:S02]  /*1350*/  ULOP3.LUT UR21, UR21, 0xffff, URZ, 0xc0, !UPT ;  /* 0x0000ffff15157892 */ /* 0x000fe4000f8ec0ff */
[----:B------:R-:W-:Y:S02]  /*1360*/  UISETP.NE.AND UP3, UPT, UR25, 0x2, UPT ;  /* 0x000000021900788c */ /* 0x000fe4000bf65270 */
[----:B------:R-:W-:Y:S02]  /*1370*/  ULOP3.LUT UR48, UR12, 0x1, URZ, 0xc0, !UPT ;  /* 0x000000010c307892 */ /* 0x000fe4000f8ec0ff */
[----:B------:R-:W-:-:S02]  /*1380*/  ULOP3.LUT UR29, UR11, 0x1, URZ, 0xc0, !UPT ;  /* 0x000000010b1d7892 */ /* 0x000fc4000f8ec0ff */
[----:B------:R-:W-:Y:S02]  /*1390*/  ULOP3.LUT UR27, UR27, 0x1000, URZ, 0xc0, !UPT ;  /* 0x000010001b1b7892 */ /* 0x000fe4000f8ec0ff */
[----:B------:R-:W-:Y:S02]  /*13a0*/  ULOP3.LUT UR26, UR26, 0x1000, URZ, 0xc0, !UPT ;  /* 0x000010001a1a7892 */ /* 0x000fe4000f8ec0ff */
[----:B------:R-:W-:Y:S02]  /*13b0*/  USHF.L.U32 UR24, UR13, UR24, URZ ;  /* 0x000000180d187299 */ /* 0x000fe400080006ff */
[----:B------:R-:W-:Y:S01]  /*13c0*/  USHF.L.U32 UR21, UR14, UR21, URZ ;  /* 0x000000150e157299 */ /* 0x000fe200080006ff */
[----:B------:R-:W-:Y:S01]  /*13d0*/  UMOV UR16, UR31 ;  /* 0x0000001f00107c82 */ /* 0x000fe20008000000 */
[----:B------:R-:W-:Y:S10]  /*13e0*/  BRA.U !UP0, `(.L_x_18) ;  /* 0x0000000108d47547 */ /* 0x000ff4000b800000 */
[----:B------:R-:W2:Y:S01]  /*13f0*/  LDCU.128 UR12, c[0x0][0xb10] ;  /* 0x00016200ff0c77ac */ /* 0x000ea20008000c00 */
[----:B------:R-:W3:Y:S01]  /*1400*/  LDCU UR6, c[0x0][0x370] ;  /* 0x00006e00ff0677ac */ /* 0x000ee20008000800 */
[----:B------:R-:W4:Y:S01]  /*1410*/  LDCU UR5, c[0x0][0x374] ;  /* 0x00006e80ff0577ac */ /* 0x000f220008000800 */
[----:B------:R-:W1:Y:S01]  /*1420*/  LDCU UR30, c[0x0][0xb0c] ;  /* 0x00016180ff1e77ac */ /* 0x000e620008000800 */
[----:B------:R-:W1:Y:S01]  /*1430*/  LDCU UR4, c[0x0][0xb20] ;  /* 0x00016400ff0477ac */ /* 0x000e620008000800 */
[----:B------:R-:W1:Y:S01]  /*1440*/  LDCU.64 UR8, c[0x0][0xb28] ;  /* 0x00016500ff0877ac */ /* 0x000e620008000a00 */
[----:B--2---:R-:W-:Y:S02]  /*1450*/  UISETP.NE.AND UP0, UPT, UR14, 0x1, UPT ;  /* 0x000000010e00788c */ /* 0x004fe4000bf05270 */
[----:B----4-:R-:W-:Y:S02]  /*1460*/  UIMAD.WIDE.U32 UR10, UR5, UR15, URZ ;  /* 0x0000000f050a72a5 */ /* 0x010fe4000f8e00ff */
[----:B---3--:R-:W-:-:S02]  /*1470*/  UIMAD.WIDE.U32 UR18, UR6, UR12, URZ ;  /* 0x0000000c061272a5 */ /* 0x008fc4000f8e00ff */
[----:B-1----:R-:W-:Y:S02]  /*1480*/  UISETP.NE.AND UP1, UPT, UR30, 0x1, UPT ;  /* 0x000000011e00788c */ /* 0x002fe4000bf25270 */
[----:B------:R-:W-:Y:S01]  /*1490*/  UISETP.NE.AND UP2, UPT, UR28, 0x1, UPT ;  /* 0x000000011c00788c */ /* 0x000fe2000bf45270 */
[----:B------:R-:W-:Y:S02]  /*14a0*/  UMOV UR10, UR11 ;  /* 0x0000000b000a7c82 */ /* 0x000fe40008000000 */
[----:B------:R-:W-:Y:S01]  /*14b0*/  UMOV UR18, UR19 ;  /* 0x0000001300127c82 */ /* 0x000fe20008000000 */
[----:B------:R-:W-:Y:S02]  /*14c0*/  @UP0 USHF.R.U32.HI UR5, URZ, UR4, UR10 ;  /* 0x00000004ff050299 */ /* 0x000fe4000801160a */
[----:B------:R-:W-:Y:S02]  /*14d0*/  UIMAD.WIDE.U32 UR22, UR20, UR15, URZ ;  /* 0x0000000f141672a5 */ /* 0x000fe4000f8e00ff */
[----:B------:R-:W-:-:S02]  /*14e0*/  UIMAD.WIDE.U32 UR10, UR5, UR8, URZ ;  /* 0x00000008050a72a5 */ /* 0x000fc4000f8e00ff */
[----:B------:R-:W-:Y:S02]  /*14f0*/  @UP1 USHF.R.U32.HI UR6, URZ, UR13, UR18 ;  /* 0x0000000dff061299 */ /* 0x000fe40008011612 */
[----:B------:R-:W-:Y:S02]  /*1500*/  UIMAD.WIDE.U32 UR16, UR31, UR12, URZ ;  /* 0x0000000c1f1072a5 */ /* 0x000fe4000f8e00ff */
[----:B------:R-:W-:Y:S01]  /*1510*/  UIMAD.WIDE.U32 UR18, UR6, UR8, URZ ;  /* 0x00000008061272a5 */ /* 0x000fe2000f8e00ff */
[----:B------:R-:W-:Y:S01]  /*1520*/  UMOV UR22, UR23 ;  /* 0x0000001700167c82 */ /* 0x000fe20008000000 */
[----:B------:R-:W-:Y:S01]  /*1530*/  UMOV UR10, UR11 ;  /* 0x0000000b000a7c82 */ /* 0x000fe20008000000 */
[----:B------:R-:W-:Y:S02]  /*1540*/  USHF.R.U32.HI UR22, URZ, UR4, UR22 ;  /* 0x00000004ff167299 */ /* 0x000fe40008011616 */
[----:B------:R-:W-:Y:S02]  /*1550*/  @UP2 USHF.R.U32.HI UR5, URZ, UR9, UR10 ;  /* 0x00000009ff052299 */ /* 0x000fe4000801160a */
[----:B------:R-:W-:Y:S01]  /*1560*/  UMOV UR7, UR19 ;  /* 0x0000001300077c82 */ /* 0x000fe20008000000 */
[----:B------:R-:W-:Y:S01]  /*1570*/  UMOV UR16, UR17 ;  /* 0x0000001100107c82 */ /* 0x000fe20008000000 */
[----:B------:R-:W-:-:S02]  /*1580*/  @UP2 USHF.R.U32.HI UR6, URZ, UR9, UR7 ;  /* 0x00000009ff062299 */ /* 0x000fc40008011607 */
[----:B------:R-:W-:Y:S02]  /*1590*/  USHF.R.U32.HI UR16, URZ, UR13, UR16 ;  /* 0x0000000dff107299 */ /* 0x000fe40008011610 */
[----:B------:R-:W-:Y:S02]  /*15a0*/  USEL UR4, UR20, UR22, !UP0 ;  /* 0x0000001614047287 */ /* 0x000fe4000c000000 */
[----:B------:R-:W-:Y:S02]  /*15b0*/  UIMAD UR7, UR5, UR28, URZ ;  /* 0x0000001c050772a4 */ /* 0x000fe4000f8e02ff */
[----:B------:R-:W-:Y:S02]  /*15c0*/  USEL UR5, UR31, UR16, !UP1 ;  /* 0x000000101f057287 */ /* 0x000fe4000c800000 */
[----:B------:R-:W-:Y:S02]  /*15d0*/  UIMAD UR12, UR6, UR28, URZ ;  /* 0x0000001c060c72a4 */ /* 0x000fe4000f8e02ff */
[----:B------:R-:W-:-:S02]  /*15e0*/  UISETP.GE.AND UP0, UPT, UR4, UR7, UPT ;  /* 0x000000070400728c */ /* 0x000fc4000bf06270 */
[----:B------:R-:W-:Y:S02]  /*15f0*/  UIMAD.WIDE.U32 UR10, UR4, UR8, URZ ;  /* 0x00000008040a72a5 */ /* 0x000fe4000f8e00ff */
[----:B------:R-:W-:Y:S02]  /*1600*/  UISETP.GE.OR UP0, UPT, UR5, UR12, UP0 ;  /* 0x0000000c0500728c */ /* 0x000fe40008706670 */
[----:B------:R-:W-:Y:S02]  /*1610*/  UIMAD.WIDE.U32 UR12, UR5, UR8, URZ ;  /* 0x00000008050c72a5 */ /* 0x000fe4000f8e00ff */
[----:B------:R-:W-:Y:S01]  /*1620*/  UIADD3 UR10, UPT, UPT, -UR4, URZ, URZ ;  /* 0x000000ff040a7290 */ /* 0x000fe2000fffe1ff */
[----:B------:R-:W-:Y:S01]  /*1630*/  UMOV UR8, UR11 ;  /* 0x0000000b00087c82 */ /* 0x000fe20008000000 */
[----:B------:R-:W-:Y:S02]  /*1640*/  UIADD3 UR16, UPT, UPT, -UR5, URZ, URZ ;  /* 0x000000ff05107290 */ /* 0x000fe4000fffe1ff */
[----:B------:R-:W-:-:S03]  /*1650*/  USHF.R.U32.HI UR8, URZ, UR9, UR8 ;  /* 0x00000009ff087299 */ /* 0x000fc60008011608 */
[----:B------:R-:W-:Y:S01]  /*1660*/  @!UP0 UMOV UR7, UR13 ;  /* 0x0000000d00078c82 */ /* 0x000fe20008000000 */
[----:B------:R-:W-:Y:S02]  /*1670*/  UIMAD UR20, UR14, UR10, UR20 ;  /* 0x0000000a0e1472a4 */ /* 0x000fe4000f8e0214 */
[----:B------:R-:W-:Y:S02]  /*1680*/  USEL UR8, UR4, UR8, !UP2 ;  /* 0x0000000804087287 */ /* 0x000fe4000d000000 */
[----:B------:R-:W-:Y:S02]  /*1690*/  @!UP0 USHF.R.U32.HI UR7, URZ, UR9, UR7 ;  /* 0x00000009ff078299 */ /* 0x000fe40008011607 */
[----:B------:R-:W-:Y:S02]  /*16a0*/  UIADD3 UR9, UPT, UPT, -UR8, URZ, URZ ;  /* 0x000000ff08097290 */ /* 0x000fe4000fffe1ff */
[----:B------:R-:W-:Y:S02]  /*16b0*/  @!UP0 USEL UR7, UR5, UR7, !UP2 ;  /* 0x0000000705078287 */ /* 0x000fe4000d000000 */
[----:B------:R-:W-:-:S02]  /*16c0*/  UIMAD UR9, UR28, UR9, UR4 ;  /* 0x000000091c0972a4 */ /* 0x000fc4000f8e0204 */
[----:B------:R-:W-:Y:S02]  /*16d0*/  @!UP0 UIADD3 UR8, UPT, UPT, UR8, -UR7, URZ ;  /* 0x8000000708088290 */ /* 0x000fe4000fffe0ff */
[----:B------:R-:W-:Y:S02]  /*16e0*/  @!UP0 UIMAD UR6, UR9, UR6, UR7 ;  /* 0x00000006090682a4 */ /* 0x000fe4000f8e0207 */
[----:B------:R-:W-:Y:S02]  /*16f0*/  @!UP0 UIMAD UR4, UR8, UR28, UR5 ;  /* 0x0000001c080482a4 */ /* 0x000fe4000f8e0205 */
[----:B------:R-:W-:Y:S02]  /*1700*/  UIMAD UR16, UR30, UR16, UR31 ;  /* 0x000000101e1072a4 */ /* 0x000fe4000f8e021f */
[----:B------:R-:W-:Y:S01]  /*1710*/  UIMAD UR20, UR4, UR14, UR20 ;  /* 0x0000000e041472a4 */ /* 0x000fe2000f8e0214 */
[----:B------:R-:W-:Y:S02]  /*1720*/  @!UP0 UMOV UR5, UR6 ;  /* 0x0000000600058c82 */ /* 0x000fe40008000000 */
[----:B------:R-:W-:-:S12]  /*1730*/  UIMAD UR16, UR5, UR30, UR16 ;  /* 0x0000001e051072a4 */ /* 0x000fd8000f8e0210 */
.L_x_18:
[----:B------:R-:W-:-:S09]  /*1740*/  UISETP.NE.AND UP0, UPT, UR32, 0x1, UPT ;  /* 0x000000012000788c */ /* 0x000fd2000bf05270 */
[----:B------:R-:W-:Y:S05]  /*1750*/  BRA.U UP0, `(.L_x_19) ;  /* 0x0000000100447547 */ /* 0x000fea000b800000 */
[----:B------:R-:W2:Y:S01]  /*1760*/  LDCU.128 UR8, c[0x0][0xb10] ;  /* 0x00016200ff0877ac */ /* 0x000ea20008000c00 */
[----:B------:R-:W3:Y:S01]  /*1770*/  LDCU UR12, c[0x0][0xb0c] ;  /* 0x00016180ff0c77ac */ /* 0x000ee20008000800 */
[----:B------:R-:W4:Y:S01]  /*1780*/  LDCU UR13, c[0x0][0xb20] ;  /* 0x00016400ff0d77ac */ /* 0x000f220008000800 */
[----:B--2---:R-:W-:Y:S02]  /*1790*/  UIMAD.WIDE.U32 UR6, UR16, UR8, URZ ;  /* 0x00000008100672a5 */ /* 0x004fe4000f8e00ff */
[----:B------:R-:W-:Y:S02]  /*17a0*/  UIMAD.WIDE.U32 UR4, UR20, UR11, URZ ;  /* 0x0000000b140472a5 */ /* 0x000fe4000f8e00ff */
[----:B---3--:R-:W-:Y:S02]  /*17b0*/  UISETP.NE.AND UP1, UPT, UR12, 0x1, UPT ;  /* 0x000000010c00788c */ /* 0x008fe4000bf25270 */
[----:B------:R-:W-:Y:S01]  /*17c0*/  UISETP.NE.AND UP0, UPT, UR10, 0x1, UPT ;  /* 0x000000010a00788c */ /* 0x000fe2000bf05270 */
[----:B------:R-:W-:-:S02]  /*17d0*/  UMOV UR6, UR7 ;  /* 0x0000000700067c82 */ /* 0x000fc40008000000 */
[----:B------:R-:W-:Y:S01]  /*17e0*/  UMOV UR4, UR5 ;  /* 0x0000000500047c82 */ /* 0x000fe20008000000 */
[----:B------:R-:W-:Y:S02]  /*17f0*/  USHF.R.U32.HI UR9, URZ, UR9, UR6 ;  /* 0x00000009ff097299 */ /* 0x000fe40008011606 */
[----:B----4-:R-:W-:Y:S02]  /*1800*/  USHF.R.U32.HI UR4, URZ, UR13, UR4 ;  /* 0x0000000dff047299 */ /* 0x010fe40008011604 */
[----:B------:R-:W-:Y:S02]  /*1810*/  USEL UR5, UR16, UR9, !UP1 ;  /* 0x0000000910057287 */ /* 0x000fe4000c800000 */
[----:B------:R-:W-:-:S04]  /*1820*/  USEL UR4, UR20, UR4, !UP0 ;  /* 0x0000000414047287 */ /* 0x000fc8000c000000 */
[----:B------:R-:W-:Y:S02]  /*1830*/  UIADD3 UR6, UPT, UPT, -UR4, UR5, URZ ;  /* 0x0000000504067290 */ /* 0x000fe4000fffe1ff */
[----:B------:R-:W-:Y:S02]  /*1840*/  UIADD3 UR4, UPT, UPT, UR4, -UR5, URZ ;  /* 0x8000000504047290 */ /* 0x000fe4000fffe0ff */
[----:B------:R-:W-:Y:S02]  /*1850*/  UIMAD UR20, UR6, UR10, UR20 ;  /* 0x0000000a061472a4 */ /* 0x000fe4000f8e0214 */
[----:B------:R-:W-:-:S12]  /*1860*/  UIMAD UR16, UR4, UR12, UR16 ;  /* 0x0000000c041072a4 */ /* 0x000fd8000f8e0210 */
.L_x_19:
[----:B------:R-:W-:-:S09]  /*1870*/  UISETP.EQ.U32.AND UP0, UPT, UR33, 0x1, UPT ;  /* 0x000000012100788c */ /* 0x000fd2000bf02070 */
[----:B------:R-:W-:Y:S05]  /*1880*/  BRA.U !UP0, `(.L_x_20) ;  /* 0x00000001080c7547 */ /* 0x000fea000b800000 */
[----:B------:R-:W-:Y:S01]  /*1890*/  UCGABAR_WAIT ;  /* 0x0000000000007dc7 */ /* 0x000fe20008000000 */
[----:B------:R-:W-:Y:S01]  /*18a0*/  CCTL.IVALL ;  /* 0x00000000ff00798f */ /* 0x000fe20002000000 */
[----:B------:R-:W-:Y:S05]  /*18b0*/  BRA `(.L_x_21) ;  /* 0x0000000000047947 */ /* 0x000fea0003800000 */
.L_x_20:
[----:B------:R-:W-:Y:S06]  /*18c0*/  BAR.SYNC.DEFER_BLOCKING 0x0 ;  /* 0x0000000000007b1d */ /* 0x000fec0000010000 */
.L_x_21:
[----:B------:R-:W-:Y:S05]  /*18d0*/  BRA.U UP3, `(.L_x_22) ;  /* 0x00000015032c7547 */ /* 0x000fea000b800000 */
[----:B------:R-:W2:Y:S01]  /*18e0*/  LDCU UR6, c[0x0][0x38c] ;  /* 0x00007180ff0677ac */ /* 0x000ea20008000800 */
[----:B------:R-:W-:Y:S01]  /*18f0*/  PLOP3.LUT P1, PT, PT, PT, UP5, 0x80, 0x8 ;  /* 0x000000000008781c */ /* 0x000fe20003f2f058 */
[----:B------:R-:W-:Y:S01]  /*1900*/  IMAD.MOV.U32 R12, RZ, RZ, 0x1 ;  /* 0x00000001ff0c7424 */ /* 0x000fe200078e00ff */
[----:B------:R-:W-:Y:S01]  /*1910*/  ISETP.NE.AND P2, PT, R0, RZ, P3 ;  /* 0x000000ff0000720c */ /* 0x000fe20001f45270 */
[----:B------:R-:W-:Y:S01]  /*1920*/  USHF.L.U32 UR7, UR31, 0x7, URZ ;  /* 0x000000071f077899 */ /* 0x000fe200080006ff */
[----:B------:R-:W-:Y:S01]  /*1930*/  PLOP3.LUT P1, PT, P1, PT, PT, 0x8, 0x80 ;  /* 0x000000000080781c */ /* 0x000fe20000f2e170 */
[----:B------:R-:W-:Y:S01]  /*1940*/  UISETP.NE.AND UP1, UPT, UR25, URZ, UPT ;  /* 0x000000ff1900728c */ /* 0x000fe2000bf25270 */
[----:B------:R-:W-:Y:S01]  /*1950*/  CS2R R10, SRZ ;  /* 0x00000000000a7805 */ /* 0x000fe2000001ff00 */
[----:B------:R-:W-:Y:S01]  /*1960*/  IMAD.MOV.U32 R9, RZ, RZ, RZ ;  /* 0x000000ffff097224 */ /* 0x000fe200078e00ff */
[----:B------:R-:W3:Y:S01]  /*1970*/  LDCU UR40, c[0x0][0x370] ;  /* 0x00006e00ff2877ac */ /* 0x000ee20008000800 */
[----:B------:R-:W-:Y:S01]  /*1980*/  IMAD.MOV.U32 R8, RZ, RZ, 0x1 ;  /* 0x00000001ff087424 */ /* 0x000fe200078e00ff */
[----:B------:R-:W-:Y:S01]  /*1990*/  USEL UR25, UR44, 0x2, UP1 ;  /* 0x000000022c197887 */ /* 0x000fe20008800000 */
[----:B------:R-:W4:Y:S01]  /*19a0*/  LDCU.64 UR30, c[0x0][0x348] ;  /* 0x00006900ff1e77ac */ /* 0x000f220008000a00 */
[----:B--2---:R-:W-:-:S02]  /*19b0*/  UIADD3 UR5, UPT, UPT, UR6, 0x3f, URZ ;  /* 0x0000003f06057890 */ /* 0x004fc4000fffe0ff */
[----:B------:R-:W-:Y:S02]  /*19c0*/  UIADD3 UR49, UPT, UPT, UR6, 0x7e, URZ ;  /* 0x0000007e06317890 */ /* 0x000fe4000fffe0ff */
[----:B------:R-:W-:Y:S01]  /*19d0*/  USHF.R.S32.HI UR4, URZ, 0x1f, UR5 ;  /* 0x0000001fff047899 */ /* 0x000fe20008011405 */
[----:B------:R-:W2:Y:S03]  /*19e0*/  LDCU UR39, c[0x0][0x374] ;  /* 0x00006e80ff2777ac */ /* 0x000ea60008000800 */
[----:B------:R-:W-:Y:S02]  /*19f0*/  ULEA.HI UR4, UR4, UR5, URZ, 0x6 ;  /* 0x0000000504047291 */ /* 0x000fe4000f8f30ff */
[----:B------:R-:W-:Y:S02]  /*1a00*/  ULOP3.LUT UR5, UR7, 0x80, URZ, 0xc0, !UPT ;  /* 0x0000008007057892 */ /* 0x000fe4000f8ec0ff */
[----:B------:R-:W-:-:S02]  /*1a10*/  USHF.R.S32.HI UR43, URZ, 0x6, UR4 ;  /* 0x00000006ff2b7899 */ /* 0x000fc40008011404 */
[----:B------:R-:W-:Y:S02]  /*1a20*/  UIADD3 UR4, UPT, UPT, UR6, -0x1, URZ ;  /* 0xffffffff06047890 */ /* 0x000fe4000fffe0ff */
[----:B------:R-:W-:Y:S02]  /*1a30*/  UISETP.LT.U32.AND UP0, UPT, UR43, 0x5, UPT ;  /* 0x000000052b00788c */ /* 0x000fe4000bf01070 */
[----:B------:R-:W-:Y:S02]  /*1a40*/  UISETP.GE.U32.AND UP2, UPT, UR4, -0x7f, UPT ;  /* 0xffffff810400788c */ /* 0x000fe4000bf46070 */
[----:B------:R-:W-:Y:S02]  /*1a50*/  USEL UR41, UR43, 0x5, UP0 ;  /* 0x000000052b297887 */ /* 0x000fe40008000000 */
[----:B------:R-:W-:Y:S02]  /*1a60*/  ULEA UR45, UR29, UR5, 0x6 ;  /* 0x000000051d2d7291 */ /* 0x000fe4000f8e30ff */
[----:B------:R-:W-:-:S02]  /*1a70*/  UIADD3 UR4, UPT, UPT, UR41, -0x1, URZ ;  /* 0xffffffff29047890 */ /* 0x000fc4000fffe0ff */
[----:B------:R-:W-:Y:S02]  /*1a80*/  ULEA UR48, UR48, UR5, 0x6 ;  /* 0x0000000530307291 */ /* 0x000fe4000f8e30ff */
[----:B------:R-:W-:Y:S02]  /*1a90*/  UIADD3 UR46, UPT, UPT, UR43, -UR41, URZ ;  /* 0x800000292b2e7290 */ /* 0x000fe4000fffe0ff */
[----:B------:R-:W-:Y:S01]  /*1aa0*/  @UP2 UIADD3 UR4, UPT, UPT, UR41, URZ, URZ ;  /* 0x000000ff29042290 */ /* 0x000fe2000fffe0ff */
[----:B------:R-:W-:-:S03]  /*1ab0*/  UMOV UR7, URZ ;  /* 0x000000ff00077c82 */ /* 0x000fc60008000000 */
[----:B------:R-:W-:Y:S02]  /*1ac0*/  UIADD3 UR29, UPT, UPT, UR4, 0x1, URZ ;  /* 0x00000001041d7890 */ /* 0x000fe4000fffe0ff */
[----:B--234-:R-:W-:-:S12]  /*1ad0*/  UIADD3 UR44, UPT, UPT, -UR4, URZ, URZ ;  /* 0x000000ff042c7290 */ /* 0x01cfd8000fffe1ff */
.L_x_42:
[----:B------:R-:W-:Y:S01]  /*1ae0*/  UISETP.NE.AND UP0, UPT, UR47, URZ, UPT ;  /* 0x000000ff2f00728c */ /* 0x000fe2000bf05270 */
[----:B------:R-:W2:Y:S08]  /*1af0*/  S2UR UR47, SR_CgaCtaId ;  /* 0x00000000002f79c3 */ /* 0x000eb00000008800 */
[----:B-1----:R-:W-:Y:S05]  /*1b00*/  BRA.U UP0, `(.L_x_23) ;  /* 0x0000000100347547 */ /* 0x002fea000b800000 */
[----:B------:R-:W3:Y:S01]  /*1b10*/  S2R R0, SR_CgaCtaId ;  /* 0x0000000000007919 */ /* 0x000ee20000008800 */
[----:B------:R-:W-:Y:S02]  /*1b20*/  MOV R3, 0x400 ;  /* 0x0000040000037802 */ /* 0x000fe40000000f00 */
[----:B------:R-:W-:Y:S02]  /*1b30*/  SHF.L.U32 R2, R8, 0x1f, RZ ;  /* 0x0000001f08027819 */ /* 0x000fe400000006ff */
[----:B---3--:R-:W-:-:S05]  /*1b40*/  LEA R0, R0, R3, 0x18 ;  /* 0x0000000300007211 */ /* 0x008fca00078ec0ff */
[----:B------:R-:W-:-:S04]  /*1b50*/  IMAD R3, R9, 0x8, R0 ;  /* 0x0000000809037824 */ /* 0x000fc800078e0200 */
[----:B------:R-:W3:Y:S02]  /*1b60*/  SYNCS.PHASECHK.TRANS64.TRYWAIT P0, [R3+URZ+0xf0], R2 ;  /* 0x0000f002030075a7 */ /* 0x000ee400080011ff */
[----:B---3--:R-:W-:Y:S05]  /*1b70*/  @!P0 BRA `(.L_x_24) ;  /* 0x000000a0002c8947 */ /* 0x008fea0003800000 */
.L_x_148:
[----:B------:R-:W-:Y:S01]  /*1b80*/  VIADD R9, R9, 0x1 ;  /* 0x0000000109097836 */ /* 0x000fe20000000000 */
[----:B------:R3:W-:Y:S04]  /*1b90*/  SYNCS.ARRIVE.TRANS64.A1T0 RZ, [R3+URZ+0xe0], RZ ;  /* 0x0000e0ff03ff79a7 */ /* 0x0007e800081000ff */
[----:B------:R-:W-:-:S04]  /*1ba0*/  ISETP.NE.AND P0, PT, R9, 0x2, PT ;  /* 0x000000020900780c */ /* 0x000fc80003f05270 */
[----:B------:R-:W-:Y:S02]  /*1bb0*/  SEL R9, R9, RZ, P0 ;  /* 0x000000ff09097207 */ /* 0x000fe40000000000 */
[----:B---3--:R-:W-:-:S04]  /*1bc0*/  SEL R3, RZ, 0x1, P0 ;  /* 0x00000001ff037807 */ /* 0x008fc80000000000 */
[----:B------:R-:W-:-:S07]  /*1bd0*/  LOP3.LUT R8, R8, R3, RZ, 0x3c, !PT ;  /* 0x0000000308087212 */ /* 0x000fce00078e3cff */
.L_x_23:
[----:B------:R-:W-:Y:S01]  /*1be0*/  UMOV UR6, 0x400 ;  /* 0x0000040000067882 */ /* 0x000fe20000000000 */
[----:B------:R-:W-:Y:S01]  /*1bf0*/  SHF.L.U32 R0, R12, 0x1f, RZ ;  /* 0x0000001f0c007819 */ /* 0x000fe200000006ff */
[----:B--2---:R-:W-:Y:S02]  /*1c00*/  ULEA UR6, UR47, UR6, 0x18 ;  /* 0x000000062f067291 */ /* 0x004fe4000f8ec0ff */
[----:B------:R-:W-:Y:S02]  /*1c10*/  UISETP.GE.U32.AND UP0, UPT, UR49, 0x7f, UPT ;  /* 0x0000007f3100788c */ /* 0x000fe4000bf06070 */
[----:B------:R-:W-:Y:S02]  /*1c20*/  ULEA UR4, UR7, UR6, 0x3 ;  /* 0x0000000607047291 */ /* 0x000fe4000f8e18ff */
[----:B------:R-:W-:Y:S01]  /*1c30*/  ULEA UR11, UR20, UR48, 0x8 ;  /* 0x00000030140b7291 */ /* 0x000fe2000f8e40ff */
[----:B------:R-:W-:-:S06]  /*1c40*/  UMOV UR13, URZ ;  /* 0x000000ff000d7c82 */ /* 0x000fcc0008000000 */
[----:B------:R2:W3:Y:S01]  /*1c50*/  SYNCS.PHASECHK.TRANS64.TRYWAIT P0, [UR4+0x28], R0 ;  /* 0x00002800ff0075a7 */ /* 0x0004e20008001104 */
[----:B------:R-:W-:-:S04]  /*1c60*/  ULEA.HI UR4, UR16, UR16, URZ, 0x1 ;  /* 0x0000001010047291 */ /* 0x000fc8000f8f08ff */
[----:B------:R-:W-:-:S04]  /*1c70*/  USHF.L.U32 UR4, UR4, 0x7, URZ ;  /* 0x0000000704047899 */ /* 0x000fc800080006ff */
[----:B------:R-:W-:-:S04]  /*1c80*/  ULOP3.LUT UR35, UR4, 0xffffff00, URZ, 0xc0, !UPT ;  /* 0xffffff0004237892 */ /* 0x000fc8000f8ec0ff */
[----:B------:R-:W-:Y:S01]  /*1c90*/  UIADD3 UR35, UPT, UPT, UR45, UR35, URZ ;  /* 0x000000232d237290 */ /* 0x000fe2000fffe0ff */
[----:B------:R-:W-:Y:S11]  /*1ca0*/  BRA.U !UP0, `(.L_x_25) ;  /* 0x0000000108d47547 */ /* 0x000ff6000b800000 */
[----:B------:R-:W-:Y:S01]  /*1cb0*/  UMOV UR18, UR44 ;  /* 0x0000002c00127c82 */ /* 0x000fe20008000000 */
[----:B------:R-:W-:Y:S01]  /*1cc0*/  UMOV UR4, UR7 ;  /* 0x0000000700047c82 */ /* 0x000fe20008000000 */
[----:B------:R-:W-:-:S05]  /*1cd0*/  UMOV UR34, URZ ;  /* 0x000000ff00227c82 */ /* 0x000fca0008000000 */
.L_x_31:
[----:B------:R-:W-:Y:S01]  /*1ce0*/  ULEA UR33, UR4, UR6, 0x3 ;  /* 0x0000000604217291 */ /* 0x000fe2000f8e18ff */
[----:B------:R-:W-:Y:S01]  /*1cf0*/  @P3 MOV R2, 0x10000 ;  /* 0x0001000000023802 */ /* 0x000fe20000000f00 */
[----:B-1-3--:R-:W-:Y:S10]  /*1d00*/  @P0 BRA `(.L_x_26) ;  /* 0x00000000000c0947 */ /* 0x00aff40003800000 */
[----:B------:R-:W-:-:S04]  /*1d10*/  SHF.L.U32 R3, R12, 0x1f, RZ ;  /* 0x0000001f0c037819 */ /* 0x000fc800000006ff */
[----:B------:R-:W3:Y:S02]  /*1d20*/  SYNCS.PHASECHK.TRANS64.TRYWAIT P0, [UR33+0x28], R3 ;  /* 0x00002803ff0075a7 */ /* 0x000ee40008001121 */
[----:B---3--:R-:W-:Y:S05]  /*1d30*/  @!P0 BRA `(.L_x_27) ;  /* 0x0000009c00d08947 */ /* 0x008fea0003800000 */
.L_x_26:
[----:B------:R3:W-:Y:S01]  /*1d40*/  @P3 SYNCS.ARRIVE.TRANS64 RZ, [UR33], R2 ;  /* 0x00000002ffff39a7 */ /* 0x0007e20008000021 */
[----:B------:R-:W-:Y:S02]  /*1d50*/  ULOP3.LUT UR5, UR25, 0x2, URZ, 0xfc, !UPT ;  /* 0x0000000219057892 */ /* 0x000fe4000f8efcff */
[----:B------:R-:W-:Y:S02]  /*1d60*/  UIADD3 UR18, UPT, UPT, UR18, 0x1, URZ ;  /* 0x0000000112127890 */ /* 0x000fe4000fffe0ff */
[----:B------:R-:W-:Y:S02]  /*1d70*/  UISETP.NE.AND UP0, UPT, UR5, 0x2, UPT ;  /* 0x000000020500788c */ /* 0x000fe4000bf05270 */
[----:B------:R-:W-:-:S07]  /*1d80*/  UISETP.NE.AND UP2, UPT, UR18, 0x1, UPT ;  /* 0x000000011200788c */ /* 0x000fce000bf45270 */
[----:B------:R-:W-:Y:S05]  /*1d90*/  BRA.U UP0, `(.L_x_28) ;  /* 0x0000000100047547 */ /* 0x000fea000b800000 */
[----:B-1----:R-:W-:Y:S05]  /*1da0*/  BPT.TRAP 0x1 ;  /* 0x000000040000795c */ /* 0x002fea0000300000 */
.L_x_28:
[----:B------:R-:W-:Y:S04]  /*1db0*/  BSSY.RECONVERGENT B0, `(.L_x_29) ;  /* 0x0000003000007945 */ /* 0x000fe80003800200 */
[----:B------:R-:W-:Y:S05]  /*1dc0*/  @!P2 BRA `(.L_x_30) ;  /* 0x000000000004a947 */ /* 0x000fea0003800000 */
[----:B-1----:R-:W-:Y:S05]  /*1dd0*/  BPT.TRAP 0x1 ;  /* 0x000000040000795c */ /* 0x002fea0000300000 */
.L_x_30:
[----:B-1----:R-:W-:Y:S05]  /*1de0*/  BSYNC.RECONVERGENT B0 ;  /* 0x0000000000007941 */ /* 0x002fea0003800200 */
.L_x_29:
[----:B------:R-:W-:Y:S02]  /*1df0*/  UIADD3 UR5, UPT, UPT, UR4, 0x1, URZ ;  /* 0x0000000104057890 */ /* 0x000fe4000fffe0ff */
[----:B------:R-:W-:Y:S02]  /*1e00*/  USHF.L.U32 UR4, UR4, 0xd, URZ ;  /* 0x0000000d04047899 */ /* 0x000fe400080006ff */
[----:B------:R-:W-:Y:S02]  /*1e10*/  UISETP.NE.AND UP0, UPT, UR5, 0x5, UPT ;  /* 0x000000050500788c */ /* 0x000fe4000bf05270 */
[----:B------:R-:W-:Y:S02]  /*1e20*/  ULOP3.LUT UR32, UR27, UR4, URZ, 0xfc, !UPT ;  /* 0x000000041b207292 */ /* 0x000fe4000f8efcff */
[----:B------:R-:W-:Y:S02]  /*1e30*/  USEL UR8, URZ, 0x1, UP0 ;  /* 0x00000001ff087887 */ /* 0x000fe40008000000 */
[----:B------:R-:W-:-:S02]  /*1e40*/  USEL UR7, UR5, URZ, UP0 ;  /* 0x000000ff05077287 */ /* 0x000fc40008000000 */
[----:B------:R-:W-:Y:S02]  /*1e50*/  UIADD3 UR16, UP1, UPT, UR30, 0x80, URZ ;  /* 0x000000801e107890 */ /* 0x000fe4000ff3e0ff */
[----:B------:R-:W-:Y:S01]  /*1e60*/  ULEA UR5, UR7, UR6, 0x3 ;  /* 0x0000000607057291 */ /* 0x000fe2000f8e18ff */
[----:B------:R-:W-:Y:S01]  /*1e70*/  LOP3.LUT R12, R12, UR8, RZ, 0x3c, !PT ;  /* 0x000000080c0c7c12 */ /* 0x000fe2000f8e3cff */
[----:B------:R-:W-:Y:S02]  /*1e80*/  ULOP3.LUT UR8, UR26, UR4, URZ, 0xfc, !UPT ;  /* 0x000000041a087292 */ /* 0x000fe4000f8efcff */
[----:B------:R-:W-:Y:S01]  /*1e90*/  ULEA UR32, UR32, UR6, 0x1 ;  /* 0x0000000620207291 */ /* 0x000fe2000f8e08ff */
[----:B--2---:R-:W-:Y:S01]  /*1ea0*/  SHF.L.U32 R0, R12, 0x1f, RZ ;  /* 0x0000001f0c007819 */ /* 0x004fe200000006ff */
[----:B------:R-:W-:Y:S02]  /*1eb0*/  UIADD3 UR14, UP0, UPT, UR30, 0x180, URZ ;  /* 0x000001801e0e7890 */ /* 0x000fe4000ff1e0ff */
[----:B------:R-:W-:Y:S01]  /*1ec0*/  ULEA UR8, UR8, UR6, 0x1 ;  /* 0x0000000608087291 */ /* 0x000fe2000f8e08ff */
[----:B------:R4:W1:Y:S01]  /*1ed0*/  SYNCS.PHASECHK.TRANS64.TRYWAIT P0, [UR5+0x28], R0 ;  /* 0x00002800ff0075a7 */ /* 0x0008620008001105 */
[----:B------:R-:W-:-:S02]  /*1ee0*/  ULOP3.LUT UR33, UR33, 0xfefffff8, URZ, 0xc0, !UPT ;  /* 0xfefffff821217892 */ /* 0x000fc4000f8ec0ff */
[----:B------:R-:W-:Y:S02]  /*1ef0*/  UIADD3.X UR17, UPT, UPT, URZ, UR31, URZ, UP1, !UPT ;  /* 0x0000001fff117290 */ /* 0x000fe40008ffe4ff */
[----:B------:R-:W-:Y:S02]  /*1f00*/  UIADD3 UR32, UPT, UPT, UR32, 0x10800, URZ ;  /* 0x0001080020207890 */ /* 0x000fe4000fffe0ff */
[----:B------:R-:W-:Y:S02]  /*1f10*/  UPRMT UR5, URZ, 0x5410, UR24 ;  /* 0x00005410ff057896 */ /* 0x000fe40008000018 */
[----:B------:R-:W-:Y:S02]  /*1f20*/  UIADD3 UR8, UPT, UPT, UR8, 0x24800, URZ ;  /* 0x0002480008087890 */ /* 0x000fe4000fffe0ff */
[----:B------:R-:W-:Y:S02]  /*1f30*/  UIADD3.X UR15, UPT, UPT, URZ, UR31, URZ, UP0, !UPT ;  /* 0x0000001fff0f7290 */ /* 0x000fe400087fe4ff */
[----:B------:R-:W-:Y:S01]  /*1f40*/  UPRMT UR4, URZ, 0x5410, UR21 ;  /* 0x00005410ff047896 */ /* 0x000fe20008000015 */
[----:B------:R-:W-:Y:S01]  /*1f50*/  UMOV UR22, 0x0 ;  /* 0x0000000000167882 */ /* 0x000fe20000000000 */
[----:B------:R-:W-:Y:S01]  /*1f60*/  UMOV UR23, 0x10000000 ;  /* 0x1000000000177882 */ /* 0x000fe20000000000 */
[----:B------:R-:W-:Y:S01]  /*1f70*/  UMOV UR10, UR34 ;  /* 0x00000022000a7c82 */ /* 0x000fe20008000000 */
[----:B------:R-:W-:Y:S01]  /*1f80*/  UMOV UR12, UR36 ;  /* 0x00000024000c7c82 */ /* 0x000fe20008000000 */
[----:B------:R-:W-:Y:S01]  /*1f90*/  UMOV UR9, UR33 ;  /* 0x0000002100097c82 */ /* 0x000fe20008000000 */
[----:B------:R2:W-:Y:S01]  /*1fa0*/  UTMALDG.3D.MULTICAST.2CTA [UR32], [UR16], UR5, desc[UR22] ;  /* 0x00001620100073b4 */ /* 0x0005e20008211805 */
[----:B------:R-:W-:-:S02]  /*1fb0*/  UMOV UR13, UR29 ;  /* 0x0000001d000d7c82 */ /* 0x000fc40008000000 */
[----:B------:R3:W-:Y:S01]  /*1fc0*/  UTMALDG.3D.MULTICAST.2CTA [UR8], [UR14], UR4, desc[UR22] ;  /* 0x000016080e0073b4 */ /* 0x0007e20008211804 */
[----:B--2---:R-:W-:Y:S01]  /*1fd0*/  UIADD3 UR34, UPT, UPT, UR34, 0x40, URZ ;  /* 0x0000004022227890 */ /* 0x004fe2000fffe0ff */
[----:B---3--:R-:W-:Y:S01]  /*1fe0*/  UMOV UR4, UR7 ;  /* 0x0000000700047c82 */ /* 0x008fe20008000000 */
[----:B----4-:R-:W-:Y:S10]  /*1ff0*/  BRA.U UP2, `(.L_x_31) ;  /* 0xfffffffd02387547 */ /* 0x010ff4000b83ffff */
.L_x_25:
[----:B------:R-:W-:Y:S01]  /*2000*/  ULEA UR4, UR7, UR6, 0x3 ;  /* 0x0000000607047291 */ /* 0x000fe2000f8e18ff */
[----:B--2---:R-:W-:Y:S01]  /*2010*/  SHF.L.U32 R0, R12, 0x1f, RZ ;  /* 0x0000001f0c007819 */ /* 0x004fe200000006ff */
[----:B------:R-:W-:Y:S01]  /*2020*/  @!P1 SYNCS.ARRIVE.TRANS64.A1T0 RZ, [UR6+0x98], RZ ;  /* 0x000098ffffff99a7 */ /* 0x000fe20008100006 */
[----:B------:R-:W-:-:S06]  /*2030*/  UISETP.GT.AND UP0, UPT, UR43, UR41, UPT ;  /* 0x000000292b00728c */ /* 0x000fcc000bf04270 */
[----:B-1-3--:R1:W2:Y:S03]  /*2040*/  SYNCS.PHASECHK.TRANS64.TRYWAIT P0, [UR4+0x28], R0 ;  /* 0x00002800ff0075a7 */ /* 0x00a2a60008001104 */
[----:B------:R-:W-:Y:S05]  /*2050*/  BRA.U !UP0, `(.L_x_32) ;  /* 0x0000000108d47547 */ /* 0x000fea000b800000 */
[----:B------:R-:W-:Y:S01]  /*2060*/  UIADD3 UR28, UPT, UPT, UR46, UR13, URZ ;  /* 0x0000000d2e1c7290 */ /* 0x000fe2000fffe0ff */
[----:B------:R-:W-:-:S11]  /*2070*/  UMOV UR4, UR7 ;  /* 0x0000000700047c82 */ /* 0x000fd60008000000 */
.L_x_38:
[----:B------:R-:W-:Y:S01]  /*2080*/  ULEA UR17, UR4, UR6, 0x3 ;  /* 0x0000000604117291 */ /* 0x000fe2000f8e18ff */
[----:B--2---:R-:W-:Y:S01]  /*2090*/  @P3 MOV R2, 0x10000 ;  /* 0x0001000000023802 */ /* 0x004fe20000000f00 */
[----:B--2-4-:R-:W-:Y:S10]  /*20a0*/  @P0 BRA `(.L_x_33) ;  /* 0x00000000000c0947 */ /* 0x014ff40003800000 */
[----:B------:R-:W-:-:S04]  /*20b0*/  SHF.L.U32 R3, R12, 0x1f, RZ ;  /* 0x0000001f0c037819 */ /* 0x000fc800000006ff */
[----:B------:R-:W2:Y:S02]  /*20c0*/  SYNCS.PHASECHK.TRANS64.TRYWAIT P0, [UR17+0x28], R3 ;  /* 0x00002803ff0075a7 */ /* 0x000ea40008001111 */
[----:B--2---:R-:W-:Y:S05]  /*20d0*/  @!P0 BRA `(.L_x_34) ;  /* 0x0000009c00008947 */ /* 0x004fea0003800000 */
.L_x_33:
[----:B------:R2:W-:Y:S01]  /*20e0*/  @P3 SYNCS.ARRIVE.TRANS64 RZ, [UR17], R2 ;  /* 0x00000002ffff39a7 */ /* 0x0005e20008000011 */
[----:B------:R-:W-:-:S04]  /*20f0*/  ULOP3.LUT UR5, UR25, 0x2, URZ, 0xfc, !UPT ;  /* 0x0000000219057892 */ /* 0x000fc8000f8efcff */
[----:B------:R-:W-:-:S09]  /*2100*/  UISETP.NE.AND UP0, UPT, UR5, 0x2, UPT ;  /* 0x000000020500788c */ /* 0x000fd2000bf05270 */
[----:B------:R-:W-:Y:S05]  /*2110*/  BRA.U UP0, `(.L_x_35) ;  /* 0x0000000100047547 */ /* 0x000fea000b800000 */
[----:B------:R-:W-:Y:S05]  /*2120*/  BPT.TRAP 0x1 ;  /* 0x000000040000795c */ /* 0x000fea0000300000 */
.L_x_35:
[----:B------:R-:W-:Y:S04]  /*2130*/  BSSY.RECONVERGENT B0, `(.L_x_36) ;  /* 0x0000003000007945 */ /* 0x000fe80003800200 */
[----:B------:R-:W-:Y:S05]  /*2140*/  @!P2 BRA `(.L_x_37) ;  /* 0x000000000004a947 */ /* 0x000fea0003800000 */
[----:B------:R-:W-:Y:S05]  /*2150*/  BPT.TRAP 0x1 ;  /* 0x000000040000795c */ /* 0x000fea0000300000 */
.L_x_37:
[----:B------:R-:W-:Y:S05]  /*2160*/  BSYNC.RECONVERGENT B0 ;  /* 0x0000000000007941 */ /* 0x000fea0003800200 */
.L_x_36:
[----:B------:R-:W-:Y:S02]  /*2170*/  UIADD3 UR5, UPT, UPT, UR4, 0x1, URZ ;  /* 0x0000000104057890 */ /* 0x000fe4000fffe0ff */
[----:B------:R-:W-:Y:S02]  /*2180*/  USHF.L.U32 UR4, UR4, 0xd, URZ ;  /* 0x0000000d04047899 */ /* 0x000fe400080006ff */
[----:B------:R-:W-:Y:S02]  /*2190*/  UISETP.NE.AND UP0, UPT, UR5, 0x5, UPT ;  /* 0x000000050500788c */ /* 0x000fe4000bf05270 */
[----:B------:R-:W-:Y:S02]  /*21a0*/  USHF.L.U32 UR18, UR13, 0x6, URZ ;  /* 0x000000060d127899 */ /* 0x000fe400080006ff */
[----:B------:R-:W-:Y:S02]  /*21b0*/  USEL UR8, URZ, 0x1, UP0 ;  /* 0x00000001ff087887 */ /* 0x000fe40008000000 */
[----:B------:R-:W-:-:S02]  /*21c0*/  USEL UR7, UR5, URZ, UP0 ;  /* 0x000000ff05077287 */ /* 0x000fc40008000000 */
[----:B------:R-:W-:Y:S02]  /*21d0*/  UIADD3 UR22, UP0, UPT, UR30, 0x180, URZ ;  /* 0x000001801e167890 */ /* 0x000fe4000ff1e0ff */
[----:B------:R-:W-:Y:S01]  /*21e0*/  ULEA UR5, UR7, UR6, 0x3 ;  /* 0x0000000607057291 */ /* 0x000fe2000f8e18ff */
[----:B------:R-:W-:Y:S01]  /*21f0*/  LOP3.LUT R12, R12, UR8, RZ, 0x3c, !PT ;  /* 0x000000080c0c7c12 */ /* 0x000fe2000f8e3cff */
[----:B------:R-:W-:Y:S02]  /*2200*/  UIADD3 UR13, UPT, UPT, UR13, 0x1, URZ ;  /* 0x000000010d0d7890 */ /* 0x000fe4000fffe0ff */
[----:B------:R-:W-:Y:S01]  /*2210*/  UIADD3 UR14, UP1, UPT, UR30, 0x80, URZ ;  /* 0x000000801e0e7890 */ /* 0x000fe2000ff3e0ff */
[----:B-1----:R-:W-:Y:S01]  /*2220*/  SHF.L.U32 R0, R12, 0x1f, RZ ;  /* 0x0000001f0c007819 */ /* 0x002fe200000006ff */
[----:B------:R-:W-:Y:S02]  /*2230*/  UIADD3.X UR23, UPT, UPT, URZ, UR31, URZ, UP0, !UPT ;  /* 0x0000001fff177290 */ /* 0x000fe400087fe4ff */
[----:B------:R-:W-:Y:S01]  /*2240*/  UISETP.NE.AND UP0, UPT, UR13, UR28, UPT ;  /* 0x0000001c0d00728c */ /* 0x000fe2000bf05270 */
[----:B------:R3:W4:Y:S01]  /*2250*/  SYNCS.PHASECHK.TRANS64.TRYWAIT P0, [UR5+0x28], R0 ;  /* 0x00002800ff0075a7 */ /* 0x0007220008001105 */
[----:B------:R-:W-:-:S02]  /*2260*/  ULOP3.LUT UR5, UR27, UR4, URZ, 0xfc, !UPT ;  /* 0x000000041b057292 */ /* 0x000fc4000f8efcff */
[----:B------:R-:W-:Y:S02]  /*2270*/  ULOP3.LUT UR4, UR26, UR4, URZ, 0xfc, !UPT ;  /* 0x000000041a047292 */ /* 0x000fe4000f8efcff */
[----:B------:R-:W-:Y:S02]  /*2280*/  ULEA UR5, UR5, UR6, 0x1 ;  /* 0x0000000605057291 */ /* 0x000fe4000f8e08ff */
[----:B------:R-:W-:Y:S02]  /*2290*/  ULEA UR4, UR4, UR6, 0x1 ;  /* 0x0000000604047291 */ /* 0x000fe4000f8e08ff */
[----:B------:R-:W-:Y:S02]  /*22a0*/  UIADD3 UR16, UPT, UPT, UR5, 0x10800, URZ ;  /* 0x0001080005107890 */ /* 0x000fe4000fffe0ff */
[----:B------:R-:W-:Y:S02]  /*22b0*/  ULOP3.LUT UR17, UR17, 0xfefffff8, URZ, 0xc0, !UPT ;  /* 0xfefffff811117892 */ /* 0x000fe4000f8ec0ff */
[----:B------:R-:W-:-:S02]  /*22c0*/  UIADD3.X UR15, UPT, UPT, URZ, UR31, URZ, UP1, !UPT ;  /* 0x0000001fff0f7290 */ /* 0x000fc40008ffe4ff */
[----:B------:R-:W-:Y:S02]  /*22d0*/  UPRMT UR5, URZ, 0x5410, UR24 ;  /* 0x00005410ff057896 */ /* 0x000fe40008000018 */
[----:B------:R-:W-:Y:S02]  /*22e0*/  UIADD3 UR8, UPT, UPT, UR4, 0x24800, URZ ;  /* 0x0002480004087890 */ /* 0x000fe4000fffe0ff */
[----:B------:R-:W-:Y:S01]  /*22f0*/  UPRMT UR4, URZ, 0x5410, UR21 ;  /* 0x00005410ff047896 */ /* 0x000fe20008000015 */
[----:B------:R-:W-:Y:S01]  /*2300*/  UMOV UR32, 0x0 ;  /* 0x0000000000207882 */ /* 0x000fe20000000000 */
[----:B------:R-:W-:Y:S01]  /*2310*/  UMOV UR33, 0x10000000 ;  /* 0x1000000000217882 */ /* 0x000fe20000000000 */
[----:B------:R-:W-:Y:S01]  /*2320*/  UMOV UR19, UR35 ;  /* 0x0000002300137c82 */ /* 0x000fe20008000000 */
[----:B------:R-:W-:Y:S01]  /*2330*/  UMOV UR20, UR36 ;  /* 0x0000002400147c82 */ /* 0x000fe20008000000 */
[----:B------:R-:W-:Y:S01]  /*2340*/  UMOV UR12, UR36 ;  /* 0x00000024000c7c82 */ /* 0x000fe20008000000 */
[----:B------:R-:W-:Y:S01]  /*2350*/  UMOV UR9, UR17 ;  /* 0x0000001100097c82 */ /* 0x000fe20008000000 */
[----:B------:R-:W-:Y:S01]  /*2360*/  UMOV UR10, UR18 ;  /* 0x00000012000a7c82 */ /* 0x000fe20008000000 */
[----:B------:R-:W-:Y:S01]  /*2370*/  UTMALDG.3D.MULTICAST.2CTA [UR16], [UR14], UR5, desc[UR32] ;  /* 0x000020100e0073b4 */ /* 0x000fe20008211805 */
[----:B------:R1:W-:Y:S02]  /*2380*/  UTMALDG.3D.MULTICAST.2CTA [UR8], [UR22], UR4, desc[UR32] ;  /* 0x00002008160073b4 */ /* 0x0003e40008211804 */
[----:B-1----:R-:W-:Y:S01]  /*2390*/  UMOV UR4, UR7 ;  /* 0x0000000700047c82 */ /* 0x002fe20008000000 */
[----:B---3--:R-:W-:Y:S05]  /*23a0*/  BRA.U UP0, `(.L_x_38) ;  /* 0xfffffffd00347547 */ /* 0x008fea000b83ffff */
.L_x_32:
[C---:B------:R-:W-:Y:S01]  /*23b0*/  LEA R3, R11.reuse, UR6, 0x3 ;  /* 0x000000060b037c11 */ /* 0x040fe2000f8e18ff */
[----:B------:R-:W-:Y:S01]  /*23c0*/  NOP ;  /* 0x0000000000007918 */ /* 0x000fe20000000000 */
[----:B-1----:R-:W-:Y:S02]  /*23d0*/  SHF.L.U32 R0, R10, 0x1f, RZ ;  /* 0x0000001f0a007819 */ /* 0x002fe400000006ff */
[----:B------:R-:W-:Y:S02]  /*23e0*/  LEA R5, R11, UR6, 0x4 ;  /* 0x000000060b057c11 */ /* 0x000fe4000f8e20ff */
[----:B--2-4-:R-:W1:Y:S02]  /*23f0*/  SYNCS.PHASECHK.TRANS64.TRYWAIT P0, [R3+URZ+0xa0], R0 ;  /* 0x0000a000030075a7 */ /* 0x014e6400080011ff */
[----:B-1----:R-:W-:Y:S05]  /*2400*/  @!P0 BRA `(.L_x_39) ;  /* 0x00000098004c8947 */ /* 0x002fea0003800000 */
.L_x_151:
[----:B------:R-:W2:Y:S01]  /*2410*/  LDS.128 R4, [R5+0x110] ;  /* 0x0001100005047984 */ /* 0x000ea20000000c00 */
[----:B------:R-:W-:Y:S01]  /*2420*/  UISETP.GE.AND UP0, UPT, UR42, 0x1, UPT ;  /* 0x000000012a00788c */ /* 0x000fe2000bf06270 */
[----:B------:R-:W-:Y:S01]  /*2430*/  @!PT LDS RZ, [RZ] ;  /* 0x00000000fffff984 */ /* 0x000fe20000000800 */
[----:B------:R-:W-:Y:S01]  /*2440*/  @!PT LDS RZ, [RZ] ;  /* 0x00000000fffff984 */ /* 0x000fe20000000800 */
[----:B------:R-:W-:Y:S01]  /*2450*/  @!PT LDS RZ, [RZ] ;  /* 0x00000000fffff984 */ /* 0x000fe20000000800 */
[----:B------:R-:W-:Y:S01]  /*2460*/  @!PT LDS RZ, [RZ] ;  /* 0x00000000fffff984 */ /* 0x000fe20000000800 */
[----:B------:R3:W-:Y:S06]  /*2470*/  MEMBAR.ALL.CTA ;  /* 0x0000000000007992 */ /* 0x0007ec0000008000 */
[----:B---3--:R-:W3:Y:S01]  /*2480*/  FENCE.VIEW.ASYNC.S ;  /* 0x00000000000073c6 */ /* 0x008ee20000000000 */
[----:B--2---:R-:W-:-:S13]  /*2490*/  LOP3.LUT P0, RZ, R6, 0x1, RZ, 0xc0, !PT ;  /* 0x0000000106ff7812 */ /* 0x004fda000780c0ff */
[----:B---3--:R-:W-:Y:S01]  /*24a0*/  VOTEU.ANY UP1, P0 ;  /* 0x0000000000ff7886 */ /* 0x008fe20000020100 */
[----:B------:R-:W-:-:S13]  /*24b0*/  PLOP3.LUT P0, PT, PT, PT, UP1, 0x80, 0x8 ;  /* 0x000000000008781c */ /* 0x000fda0003f0f018 */
[----:B-1----:R-:W-:Y:S02]  /*24c0*/  @P0 LOP3.LUT R0, R5, 0xffff, RZ, 0xc0, !PT ;  /* 0x0000ffff05000812 */ /* 0x002fe400078ec0ff */
[----:B------:R-:W-:Y:S02]  /*24d0*/  @P0 MOV R2, R4 ;  /* 0x0000000400020202 */ /* 0x000fe40000000f00 */
[----:B------:R-:W-:Y:S01]  /*24e0*/  @P0 R2UR UR5, R0 ;  /* 0x00000000000502ca */ /* 0x000fe200000e0000 */
[----:B------:R-:W-:Y:S01]  /*24f0*/  VIADD R0, R3, 0xb0 ;  /* 0x000000b003007836 */ /* 0x000fe20000000000 */
[----:B------:R-:W-:Y:S02]  /*2500*/  @P0 SHF.R.U32.HI R4, RZ, 0x10, R5 ;  /* 0x00000010ff040819 */ /* 0x000fe40000011605 */
[----:B------:R-:W-:Y:S02]  /*2510*/  @P0 R2UR UR8, R2 ;  /* 0x00000000020802ca */ /* 0x000fe400000e0000 */
[----:B------:R-:W-:-:S02]  /*2520*/  PRMT R0, RZ, 0x654, R0 ;  /* 0x00000654ff007816 */ /* 0x000fc40000000000 */
[----:B------:R-:W-:Y:S02]  /*2530*/  @P0 R2UR UR4, R4 ;  /* 0x00000000040402ca */ /* 0x000fe400000e0000 */
[----:B------:R1:W-:Y:S03]  /*2540*/  SYNCS.ARRIVE.TRANS64.RED.A1T0 RZ, [R0+URZ], RZ ;  /* 0x000000ff00ff79a7 */ /* 0x0003e600081004ff */
[----:B------:R-:W-:-:S04]  /*2550*/  @UP1 UMOV UR37, UR5 ;  /* 0x0000000500251c82 */ /* 0x000fc80008000000 */
[----:B------:R-:W-:-:S04]  /*2560*/  @UP1 UMOV UR38, UR8 ;  /* 0x0000000800261c82 */ /* 0x000fc80008000000 */
[----:B------:R-:W-:Y:S01]  /*2570*/  @UP1 UMOV UR36, UR4 ;  /* 0x0000000400241c82 */ /* 0x000fe20008000000 */
[----:B------:R-:W-:Y:S05]  /*2580*/  BRA.U !UP0, `(.L_x_40) ;  /* 0x0000000108d47547 */ /* 0x000fea000b800000 */
[----:B------:R-:W2:Y:S01]  /*2590*/  LDCU.128 UR12, c[0x0][0xb10] ;  /* 0x00016200ff0c77ac */ /* 0x000ea20008000c00 */
[----:B------:R-:W3:Y:S01]  /*25a0*/  LDCU UR28, c[0x0][0xb20] ;  /* 0x00016400ff1c77ac */ /* 0x000ee20008000800 */
[----:B------:R-:W4:Y:S01]  /*25b0*/  LDCU UR20, c[0x0][0xb0c] ;  /* 0x00016180ff1477ac */ /* 0x000f220008000800 */
[----:B------:R-:W1:Y:S01]  /*25c0*/  LDCU.64 UR10, c[0x0][0xb28] ;  /* 0x00016500ff0a77ac */ /* 0x000e620008000a00 */
[----:B------:R-:W-:Y:S02]  /*25d0*/  UISETP.NE.AND UP3, UPT, UR42, 0x1, UPT ;  /* 0x000000012a00788c */ /* 0x000fe4000bf65270 */
[----:B--2---:R-:W-:Y:S02]  /*25e0*/  UIMAD.WIDE.U32 UR8, UR39, UR15, URZ ;  /* 0x0000000f270872a5 */ /* 0x004fe4000f8e00ff */
[----:B------:R-:W-:Y:S02]  /*25f0*/  UIMAD.WIDE.U32 UR4, UR40, UR12, URZ ;  /* 0x0000000c280472a5 */ /* 0x000fe4000f8e00ff */
[----:B------:R-:W-:-:S02]  /*2600*/  UISETP.NE.AND UP0, UPT, UR14, 0x1, UPT ;  /* 0x000000010e00788c */ /* 0x000fc4000bf05270 */
[----:B------:R-:W-:Y:S01]  /*2610*/  UIMAD.WIDE.U32 UR22, UR37, UR15, URZ ;  /* 0x0000000f251672a5 */ /* 0x000fe2000f8e00ff */
[----:B------:R-:W-:Y:S02]  /*2620*/  UMOV UR8, UR9 ;  /* 0x0000000900087c82 */ /* 0x000fe40008000000 */
[----:B------:R-:W-:Y:S01]  /*2630*/  UMOV UR4, UR5 ;  /* 0x0000000500047c82 */ /* 0x000fe20008000000 */
[----:B---3--:R-:W-:Y:S02]  /*2640*/  USHF.R.U32.HI UR8, URZ, UR28, UR8 ;  /* 0x0000001cff087299 */ /* 0x008fe40008011608 */
[----:B----4-:R-:W-:Y:S02]  /*2650*/  UISETP.NE.AND UP2, UPT, UR20, 0x1, UPT ;  /* 0x000000011400788c */ /* 0x010fe4000bf45270 */
[----:B------:R-:W-:Y:S02]  /*2660*/  USHF.R.U32.HI UR4, URZ, UR13, UR4 ;  /* 0x0000000dff047299 */ /* 0x000fe40008011604 */
[----:B------:R-:W-:-:S02]  /*2670*/  USEL UR5, UR39, UR8, !UP0 ;  /* 0x0000000827057287 */ /* 0x000fc4000c000000 */
[----:B------:R-:W-:Y:S02]  /*2680*/  USEL UR8, UR40, UR4, !UP2 ;  /* 0x0000000428087287 */ /* 0x000fe4000d000000 */
[----:B-1----:R-:W-:Y:S01]  /*2690*/  UIMAD.WIDE.U32 UR16, UR5, UR10, URZ ;  /* 0x0000000a051072a5 */ /* 0x002fe2000f8e00ff */
[----:B------:R-:W-:Y:S01]  /*26a0*/  UMOV UR4, UR23 ;  /* 0x0000001700047c82 */ /* 0x000fe20008000000 */
[----:B------:R-:W-:Y:S02]  /*26b0*/  UIMAD.WIDE.U32 UR18, UR38, UR12, URZ ;  /* 0x0000000c261272a5 */ /* 0x000fe4000f8e00ff */
[----:B------:R-:W-:-:S03]  /*26c0*/  UIMAD.WIDE.U32 UR22, UR8, UR10, URZ ;  /* 0x0000000a081672a5 */ /* 0x000fc6000f8e00ff */
[----:B------:R-:W-:Y:S01]  /*26d0*/  UMOV UR16, UR17 ;  /* 0x0000001100107c82 */ /* 0x000fe20008000000 */
[----:B------:R-:W-:Y:S02]  /*26e0*/  USHF.R.U32.HI UR4, URZ, UR28, UR4 ;  /* 0x0000001cff047299 */ /* 0x000fe40008011604 */
[----:B------:R-:W-:Y:S01]  /*26f0*/  @UP3 USHF.R.U32.HI UR5, URZ, UR11, UR16 ;  /* 0x0000000bff053299 */ /* 0x000fe20008011610 */
[----:B------:R-:W-:Y:S01]  /*2700*/  UMOV UR18, UR19 ;  /* 0x0000001300127c82 */ /* 0x000fe20008000000 */
[----:B------:R-:W-:Y:S01]  /*2710*/  UMOV UR22, UR23 ;  /* 0x0000001700167c82 */ /* 0x000fe20008000000 */
[----:B------:R-:W-:Y:S02]  /*2720*/  USHF.R.U32.HI UR13, URZ, UR13, UR18 ;  /* 0x0000000dff0d7299 */ /* 0x000fe40008011612 */
[----:B------:R-:W-:Y:S02]  /*2730*/  USEL UR4, UR37, UR4, !UP0 ;  /* 0x0000000425047287 */ /* 0x000fe4000c000000 */
[----:B------:R-:W-:-:S02]  /*2740*/  @UP3 USHF.R.U32.HI UR8, URZ, UR11, UR22 ;  /* 0x0000000bff083299 */ /* 0x000fc40008011616 */
[----:B------:R-:W-:Y:S02]  /*2750*/  UIMAD UR9, UR42, UR5, URZ ;  /* 0x000000052a0972a4 */ /* 0x000fe4000f8e02ff */
[----:B------:R-:W-:Y:S02]  /*2760*/  USEL UR5, UR38, UR13, !UP2 ;  /* 0x0000000d26057287 */ /* 0x000fe4000d000000 */
[----:B------:R-:W-:Y:S02]  /*2770*/  UIMAD UR12, UR42, UR8, URZ ;  /* 0x000000082a0c72a4 */ /* 0x000fe4000f8e02ff */
[----:B------:R-:W-:Y:S02]  /*2780*/  UISETP.GE.AND UP0, UPT, UR4, UR9, UPT ;  /* 0x000000090400728c */ /* 0x000fe4000bf06270 */
[----:B------:R-:W-:Y:S02]  /*2790*/  UIMAD.WIDE.U32 UR16, UR4, UR10, URZ ;  /* 0x0000000a041072a5 */ /* 0x000fe4000f8e00ff */
[----:B------:R-:W-:-:S02]  /*27a0*/  UISETP.GE.OR UP0, UPT, UR5, UR12, UP0 ;  /* 0x0000000c0500728c */ /* 0x000fc40008706670 */
        /* <DEDUP_REMOVED lines=19> */
.L_x_40:
[----:B------:R-:W2:Y:S02]  /*28e0*/  LDCU UR4, c[0x0][0xb30] ;  /* 0x00016600ff0477ac */ /* 0x000ea40008000800 */
[----:B--2---:R-:W-:-:S09]  /*28f0*/  UISETP.NE.AND UP0, UPT, UR4, 0x1, UPT ;  /* 0x000000010400788c */ /* 0x004fd2000bf05270 */
        /* <DEDUP_REMOVED lines=14> */
[----:B------:R-:W-:Y:S02]  /*29e0*/  UIADD3 UR8, UPT, UPT, UR5, -UR4, URZ ;  /* 0x8000000405087290 */ /* 0x000fe4000fffe0ff */
[----:B------:R-:W-:Y:S02]  /*29f0*/  UIADD3 UR4, UPT, UPT, -UR5, UR4, URZ ;  /* 0x0000000405047290 */ /* 0x000fe4000fffe1ff */
[----:B------:R-:W-:Y:S02]  /*2a00*/  UIMAD UR37, UR8, UR14, UR37 ;  /* 0x0000000e082572a4 */ /* 0x000fe4000f8e0225 */
[----:B------:R-:W-:-:S12]  /*2a10*/  UIMAD UR38, UR4, UR10, UR38 ;  /* 0x0000000a042672a4 */ /* 0x000fd8000f8e0226 */
.L_x_41:
[----:B------:R-:W-:Y:S01]  /*2a20*/  VIADD R11, R11, 0x1 ;  /* 0x000000010b0b7836 */ /* 0x000fe20000000000 */
[----:B------:R-:W-:Y:S01]  /*2a30*/  R2UR UR4, R152 ;  /* 0x00000000980472ca */ /* 0x000fe200000e0000 */
[----:B------:R-:W-:Y:S01]  /*2a40*/  UIADD3 UR16, UPT, UPT, UR38, UR63, URZ ;  /* 0x0000003f26107290 */ /* 0x000fe2000fffe0ff */
[----:B------:R-:W-:Y:S02]  /*2a50*/  PLOP3.LUT P1, PT, PT, PT, PT, 0x80, 0x8 ;  /* 0x000000000008781c */ /* 0x000fe40003f2f070 */
[----:B------:R-:W-:-:S04]  /*2a60*/  ISETP.NE.AND P0, PT, R11, 0x2, PT ;  /* 0x000000020b00780c */ /* 0x000fc80003f05270 */
[----:B------:R-:W-:Y:S02]  /*2a70*/  SEL R3, RZ, 0x1, P0 ;  /* 0x00000001ff037807 */ /* 0x000fe40000000000 */
[----:B------:R-:W-:Y:S02]  /*2a80*/  SEL R11, R11, RZ, P0 ;  /* 0x000000ff0b0b7207 */ /* 0x000fe40000000000 */
[----:B------:R-:W-:Y:S01]  /*2a90*/  LOP3.LUT R10, R10, R3, RZ, 0x3c, !PT ;  /* 0x000000030a0a7212 */ /* 0x000fe200078e3cff */
[----:B------:R-:W-:Y:S01]  /*2aa0*/  UIADD3 UR20, UPT, UPT, UR37, UR4, URZ ;  /* 0x0000000425147290 */ /* 0x000fe2000fffe0ff */
[----:B------:R-:W-:Y:S11]  /*2ab0*/  BRA.U UP1, `(.L_x_42) ;  /* 0xfffffff101087547 */ /* 0x000ff6000b83ffff */
[----:B------:R-:W-:Y:S01]  /*2ac0*/  UIADD3 UR8, UPT, UPT, UR6, 0x28, URZ ;  /* 0x0000002806087890 */ /* 0x000fe2000fffe0ff */
[----:B------:R-:W-:-:S03]  /*2ad0*/  SHF.L.U32 R3, R12, 0x1f, RZ ;  /* 0x0000001f0c037819 */ /* 0x000fc600000006ff */
[----:B------:R-:W-:-:S09]  /*2ae0*/  ULEA UR4, UR7, UR8, 0x3 ;  /* 0x0000000807047291 */ /* 0x000fd2000f8e18ff */
[----:B------:R-:W2:Y:S02]  /*2af0*/  SYNCS.PHASECHK.TRANS64.TRYWAIT P0, [UR4], R3 ;  /* 0x00000003ff0075a7 */ /* 0x000ea40008001104 */
[----:B--2---:R-:W-:Y:S05]  /*2b00*/  @!P0 BRA `(.L_x_43) ;  /* 0x0000009000a08947 */ /* 0x004fea0003800000 */
.L_x_153:
[----:B------:R-:W-:-:S04]  /*2b10*/  UIADD3 UR4, UPT, UPT, UR7, 0x1, URZ ;  /* 0x0000000107047890 */ /* 0x000fc8000fffe0ff */
[----:B------:R-:W-:-:S04]  /*2b20*/  UISETP.NE.AND UP0, UPT, UR4, 0x5, UPT ;  /* 0x000000050400788c */ /* 0x000fc8000bf05270 */
[----:B------:R-:W-:Y:S02]  /*2b30*/  USEL UR6, URZ, 0x1, UP0 ;  /* 0x00000001ff067887 */ /* 0x000fe40008000000 */
[----:B------:R-:W-:-:S04]  /*2b40*/  USEL UR4, UR4, URZ, UP0 ;  /* 0x000000ff04047287 */ /* 0x000fc80008000000 */
[----:B------:R-:W-:Y:S01]  /*2b50*/  ULEA UR5, UR4, UR8, 0x3 ;  /* 0x0000000804057291 */ /* 0x000fe2000f8e18ff */
[----:B------:R-:W-:-:S04]  /*2b60*/  LOP3.LUT R2, R12, UR6, RZ, 0x3c, !PT ;  /* 0x000000060c027c12 */ /* 0x000fc8000f8e3cff */
[----:B-1----:R-:W-:-:S04]  /*2b70*/  SHF.L.U32 R3, R2, 0x1f, RZ ;  /* 0x0000001f02037819 */ /* 0x002fc800000006ff */
[----:B------:R-:W1:Y:S02]  /*2b80*/  SYNCS.PHASECHK.TRANS64.TRYWAIT P0, [UR5], R3 ;  /* 0x00000003ff0075a7 */ /* 0x000e640008001105 */
[----:B-1----:R-:W-:Y:S05]  /*2b90*/  @!P0 BRA `(.L_x_44) ;  /* 0x0000009000948947 */ /* 0x002fea0003800000 */
.L_x_155:
        /* <DEDUP_REMOVED lines=9> */
.L_x_157:
        /* <DEDUP_REMOVED lines=9> */
.L_x_159:
[----:B------:R-:W-:-:S04]  /*2cc0*/  UIADD3 UR4, UPT, UPT, UR4, 0x1, URZ ;  /* 0x0000000104047890 */ /* 0x000fc8000fffe0ff */
[----:B------:R-:W-:-:S04]  /*2cd0*/  UISETP.NE.AND UP0, UPT, UR4, 0x5, UPT ;  /* 0x000000050400788c */ /* 0x000fc8000bf05270 */
[----:B------:R-:W-:Y:S02]  /*2ce0*/  USEL UR5, URZ, 0x1, UP0 ;  /* 0x00000001ff057887 */ /* 0x000fe40008000000 */
[----:B------:R-:W-:-:S04]  /*2cf0*/  USEL UR4, UR4, URZ, UP0 ;  /* 0x000000ff04047287 */ /* 0x000fc80008000000 */
[----:B------:R-:W-:Y:S01]  /*2d00*/  ULEA UR4, UR4, UR8, 0x3 ;  /* 0x0000000804047291 */ /* 0x000fe2000f8e18ff */
[----:B-1----:R-:W-:-:S04]  /*2d10*/  LOP3.LUT R3, R2, UR5, RZ, 0x3c, !PT ;  /* 0x0000000502037c12 */ /* 0x002fc8000f8e3cff */
[----:B------:R-:W-:Y:S01]  /*2d20*/  SHF.L.U32 R3, R3, 0x1f, RZ ;  /* 0x0000001f03037819 */ /* 0x000fe200000006ff */
[----:B------:R-:W-:-:S07]  /*2d30*/  IMAD.U32 R0, RZ, RZ, UR4 ;  /* 0x00000004ff007e24 */ /* 0x000fce000f8e00ff */
.L_x_47:
[----:B-1----:R1:W2:Y:S02]  /*2d40*/  SYNCS.PHASECHK.TRANS64.TRYWAIT P0, [R0+URZ], R3 ;  /* 0x00000003000075a7 */ /* 0x0022a400080011ff */
[----:B--2---:R-:W-:Y:S05]  /*2d50*/  @!P0 NANOSLEEP.SYNCS 0x989680 ;  /* 0x009896800000895d */ /* 0x004fea0003900000 */
[----:B------:R-:W2:Y:S02]  /*2d60*/  @!P0 SYNCS.PHASECHK.TRANS64 P0, [R0+URZ], R3 ;  /* 0x00000003000085a7 */ /* 0x000ea400080010ff */
[----:B--2---:R-:W-:Y:S05]  /*2d70*/  @P0 EXIT ;  /* 0x000000000000094d */ /* 0x004fea0003800000 */
[----:B------:R-:W-:Y:S05]  /*2d80*/  BRA `(.L_x_47) ;  /* 0xfffffffc00ec7947 */ /* 0x000fea000383ffff */
.L_x_22:
[----:B------:R-:W-:-:S04]  /*2d90*/  UISETP.NE.AND UP0, UPT, UR47, URZ, UPT ;  /* 0x000000ff2f00728c */ /* 0x000fc8000bf05270 */
[----:B------:R-:W-:-:S09]  /*2da0*/  UISETP.NE.OR UP0, UPT, UR25, 0x1, UP0 ;  /* 0x000000011900788c */ /* 0x000fd20008705670 */
[----:B------:R-:W-:Y:S05]  /*2db0*/  BRA.U UP0, `(.L_x_48) ;  /* 0x0000000500487547 */ /* 0x000fea000b800000 */
[----:B------:R-:W-:Y:S01]  /*2dc0*/  ISETP.GE.U32.AND P2, PT, R0, 0x8, PT ;  /* 0x000000080000780c */ /* 0x000fe20003f46070 */
[----:B------:R-:W-:Y:S01]  /*2dd0*/  IMAD.MOV.U32 R12, RZ, RZ, 0x1 ;  /* 0x00000001ff0c7424 */ /* 0x000fe200078e00ff */
[----:B------:R-:W-:Y:S02]  /*2de0*/  CS2R R10, SRZ ;  /* 0x00000000000a7805 */ /* 0x000fe4000001ff00 */
[----:B------:R-:W-:Y:S01]  /*2df0*/  CS2R R8, SRZ ;  /* 0x0000000000087805 */ /* 0x000fe2000001ff00 */
[----:B------:R-:W-:Y:S01]  /*2e00*/  UMOV UR6, 0x400 ;  /* 0x0000040000067882 */ /* 0x000fe20000000000 */
[----:B------:R-:W-:Y:S01]  /*2e10*/  UMOV UR5, URZ ;  /* 0x000000ff00057c82 */ /* 0x000fe20008000000 */
[----:B------:R-:W-:-:S12]  /*2e20*/  ULEA UR6, UR47, UR6, 0x18 ;  /* 0x000000062f067291 */ /* 0x000fd8000f8ec0ff */
.L_x_52:
[----:B------:R-:W-:Y:S02]  /*2e30*/  LEA R2, R8, UR6, 0x3 ;  /* 0x0000000608027c11 */ /* 0x000fe4000f8e18ff */
[----:B------:R-:W-:-:S03]  /*2e40*/  SHF.L.U32 R5, R9, 0x1f, RZ ;  /* 0x0000001f09057819 */ /* 0x000fc600000006ff */
[----:B------:R-:W-:Y:S01]  /*2e50*/  VIADD R4, R2, 0xf0 ;  /* 0x000000f002047836 */ /* 0x000fe20000000000 */
[----:B------:R-:W2:Y:S02]  /*2e60*/  SYNCS.PHASECHK.TRANS64.TRYWAIT P0, [R2+URZ+0xe0], R5 ;  /* 0x0000e005020075a7 */ /* 0x000ea400080011ff */
[----:B--2---:R-:W-:Y:S05]  /*2e70*/  @!P0 BRA `(.L_x_49) ;  /* 0x0000009000248947 */ /* 0x004fea0003800000 */
.L_x_160:
[----:B------:R-:W-:Y:S01]  /*2e80*/  ULEA UR4, UR5, UR6, 0x3 ;  /* 0x0000000605047291 */ /* 0x000fe2000f8e18ff */
[----:B------:R-:W-:Y:S02]  /*2e90*/  PRMT R4, RZ, 0x654, R4 ;  /* 0x00000654ff047816 */ /* 0x000fe40000000004 */
[----:B--2---:R-:W-:Y:S01]  /*2ea0*/  SHF.L.U32 R5, R12, 0x1f, RZ ;  /* 0x0000001f0c057819 */ /* 0x004fe200000006ff */
[----:B------:R-:W-:Y:S01]  /*2eb0*/  UIADD3 UR7, UPT, UPT, UR4, 0xa0, URZ ;  /* 0x000000a004077890 */ /* 0x000fe2000fffe0ff */
[----:B------:R2:W-:Y:S05]  /*2ec0*/  SYNCS.ARRIVE.TRANS64.RED.A1T0 RZ, [R4+URZ], RZ ;  /* 0x000000ff04ff79a7 */ /* 0x0005ea00081004ff */
[----:B------:R-:W-:Y:S01]  /*2ed0*/  IMAD.U32 R7, RZ, RZ, UR7 ;  /* 0x00000007ff077e24 */ /* 0x000fe2000f8e00ff */
[----:B------:R-:W3:Y:S04]  /*2ee0*/  SYNCS.PHASECHK.TRANS64.TRYWAIT P0, [UR4+0xb0], R5 ;  /* 0x0000b005ff0075a7 */ /* 0x000ee80008001104 */
[----:B------:R-:W-:Y:S01]  /*2ef0*/  PRMT R6, R0, 0x654, R7 ;  /* 0x0000065400067816 */ /* 0x000fe20000000007 */
[----:B--2---:R-:W-:Y:S01]  /*2f00*/  @!P2 IMAD.MOV.U32 R4, RZ, RZ, 0x10 ;  /* 0x00000010ff04a424 */ /* 0x004fe200078e00ff */
[----:B---3--:R-:W-:Y:S06]  /*2f10*/  @!P0 BRA `(.L_x_50) ;  /* 0x0000009000108947 */ /* 0x008fec0003800000 */
.L_x_162:
[----:B------:R-:W-:Y:S01]  /*2f20*/  ULEA UR8, UR5, UR6, 0x4 ;  /* 0x0000000605087291 */ /* 0x000fe2000f8e20ff */
[----:B------:R-:W-:Y:S01]  /*2f30*/  SEL R3, R6, R3, !P2 ;  /* 0x0000000306037207 */ /* 0x000fe20005000000 */
[----:B------:R-:W-:Y:S01]  /*2f40*/  UIADD3 UR9, UPT, UPT, UR4, 0xa0, URZ ;  /* 0x000000a004097890 */ /* 0x000fe2000fffe0ff */
[----:B--2---:R-:W-:Y:S01]  /*2f50*/  LEA R2, R11, UR6, 0x3 ;  /* 0x000000060b027c11 */ /* 0x004fe2000f8e18ff */
[----:B------:R-:W-:Y:S01]  /*2f60*/  UIADD3 UR8, UPT, UPT, UR8, 0x110, URZ ;  /* 0x0000011008087890 */ /* 0x000fe2000fffe0ff */
[----:B------:R-:W-:Y:S01]  /*2f70*/  SHF.L.U32 R5, R10, 0x1f, RZ ;  /* 0x0000001f0a057819 */ /* 0x000fe200000006ff */
[----:B------:R2:W-:Y:S01]  /*2f80*/  @!P2 SYNCS.ARRIVE.TRANS64.RED RZ, [R3+URZ], R4 ;  /* 0x0000000403ffa9a7 */ /* 0x0005e200080004ff */
[----:B------:R-:W-:Y:S01]  /*2f90*/  UIADD3 UR4, UPT, UPT, UR5, 0x1, URZ ;  /* 0x0000000105047890 */ /* 0x000fe2000fffe0ff */
[----:B------:R-:W-:-:S03]  /*2fa0*/  VIADD R8, R8, 0x1 ;  /* 0x0000000108087836 */ /* 0x000fc60000000000 */
[----:B------:R-:W-:Y:S02]  /*2fb0*/  UISETP.NE.AND UP0, UPT, UR4, 0x2, UPT ;  /* 0x000000020400788c */ /* 0x000fe4000bf05270 */
[----:B------:R-:W-:Y:S06]  /*2fc0*/  UGETNEXTWORKID.BROADCAST [UR8], [UR9] ;  /* 0x00000000080073ca */ /* 0x000fec0008000100 */
[----:B------:R-:W-:Y:S01]  /*2fd0*/  USEL UR7, URZ, 0x1, UP0 ;  /* 0x00000001ff077887 */ /* 0x000fe20008000000 */
[----:B------:R-:W-:Y:S01]  /*2fe0*/  ISETP.NE.AND P0, PT, R8, 0x2, PT ;  /* 0x000000020800780c */ /* 0x000fe20003f05270 */
[----:B------:R-:W-:Y:S01]  /*2ff0*/  USEL UR5, UR4, URZ, UP0 ;  /* 0x000000ff04057287 */ /* 0x000fe20008000000 */
[----:B------:R-:W3:Y:S03]  /*3000*/  SYNCS.PHASECHK.TRANS64.TRYWAIT P1, [R2+URZ+0xa0], R5 ;  /* 0x0000a005020075a7 */ /* 0x000ee600080211ff */
[----:B------:R-:W-:Y:S01]  /*3010*/  LOP3.LUT R12, R12, UR7, RZ, 0x3c, !PT ;  /* 0x000000070c0c7c12 */ /* 0x000fe2000f8e3cff */
[----:B--23--:R-:W-:Y:S07]  /*3020*/  @!P1 BRA `(.L_x_51) ;  /* 0x0000008c00e49947 */ /* 0x00cfee0003800000 */
.L_x_163:
[C---:B------:R-:W-:Y:S01]  /*3030*/  LEA R4, R11.reuse, UR6, 0x4 ;  /* 0x000000060b047c11 */ /* 0x040fe2000f8e20ff */
[----:B--2---:R-:W-:Y:S01]  /*3040*/  VIADD R2, R2, 0xb0 ;  /* 0x000000b002027836 */ /* 0x004fe20000000000 */
[----:B------:R-:W-:Y:S01]  /*3050*/  SEL R8, R8, RZ, P0 ;  /* 0x000000ff08087207 */ /* 0x000fe20000000000 */
[----:B------:R-:W-:-:S03]  /*3060*/  VIADD R11, R11, 0x1 ;  /* 0x000000010b0b7836 */ /* 0x000fc60000000000 */
[----:B------:R-:W2:Y:S01]  /*3070*/  LDS.128 R4, [R4+0x110] ;  /* 0x0001100004047984 */ /* 0x000ea20000000c00 */
[----:B------:R-:W-:Y:S02]  /*3080*/  PRMT R2, RZ, 0x654, R2 ;  /* 0x00000654ff027816 */ /* 0x000fe40000000002 */
[C---:B------:R-:W-:Y:S01]  /*3090*/  ISETP.NE.AND P1, PT, R11.reuse, 0x2, PT ;  /* 0x000000020b00780c */ /* 0x040fe20003f25270 */
[----:B------:R-:W-:Y:S01]  /*30a0*/  @!PT LDS RZ, [RZ] ;  /* 0x00000000fffff984 */ /* 0x000fe20000000800 */
[----:B------:R-:W-:Y:S01]  /*30b0*/  @!PT LDS RZ, [RZ] ;  /* 0x00000000fffff984 */ /* 0x000fe20000000800 */
[----:B------:R-:W-:Y:S01]  /*30c0*/  @!PT LDS RZ, [RZ] ;  /* 0x00000000fffff984 */ /* 0x000fe20000000800 */
[----:B------:R-:W-:Y:S01]  /*30d0*/  @!PT LDS RZ, [RZ] ;  /* 0x00000000fffff984 */ /* 0x000fe20000000800 */
[----:B------:R3:W-:Y:S06]  /*30e0*/  MEMBAR.ALL.CTA ;  /* 0x0000000000007992 */ /* 0x0007ec0000008000 */
[----:B---3--:R-:W3:Y:S01]  /*30f0*/  FENCE.VIEW.ASYNC.S ;  /* 0x00000000000073c6 */ /* 0x008ee20000000000 */
[----:B------:R-:W-:Y:S01]  /*3100*/  SEL R11, R11, RZ, P1 ;  /* 0x000000ff0b0b7207 */ /* 0x000fe20000800000 */
[----:B---3--:R3:W-:Y:S01]  /*3110*/  SYNCS.ARRIVE.TRANS64.RED.A1T0 RZ, [R2+URZ], RZ ;  /* 0x000000ff02ff79a7 */ /* 0x0087e200081004ff */
[----:B--2---:R-:W-:-:S02]  /*3120*/  LOP3.LUT P3, RZ, R6, 0x1, RZ, 0xc0, !PT ;  /* 0x0000000106ff7812 */ /* 0x004fc4000786c0ff */
[----:B------:R-:W-:-:S04]  /*3130*/  SEL R5, RZ, 0x1, P1 ;  /* 0x00000001ff057807 */ /* 0x000fc80000800000 */
[----:B------:R-:W-:Y:S02]  /*3140*/  LOP3.LUT R10, R10, R5, RZ, 0x3c, !PT ;  /* 0x000000050a0a7212 */ /* 0x000fe400078e3cff */
[----:B---3--:R-:W-:-:S04]  /*3150*/  SEL R2, RZ, 0x1, P0 ;  /* 0x00000001ff027807 */ /* 0x008fc80000000000 */
[----:B------:R-:W-:Y:S01]  /*3160*/  LOP3.LUT R9, R9, R2, RZ, 0x3c, !PT ;  /* 0x0000000209097212 */ /* 0x000fe200078e3cff */
[----:B------:R-:W-:Y:S06]  /*3170*/  @P3 BRA `(.L_x_52) ;  /* 0xfffffffc002c3947 */ /* 0x000fec000383ffff */
[----:B------:R-:W-:Y:S01]  /*3180*/  ULEA UR4, UR5, UR6, 0x3 ;  /* 0x0000000605047291 */ /* 0x000fe2000f8e18ff */
[----:B------:R-:W-:-:S08]  /*3190*/  SHF.L.U32 R3, R12, 0x1f, RZ ;  /* 0x0000001f0c037819 */ /* 0x000fd000000006ff */
[----:B------:R-:W2:Y:S02]  /*31a0*/  SYNCS.PHASECHK.TRANS64 P0, [UR4+0xb0], R3 ;  /* 0x0000b003ff0075a7 */ /* 0x000ea40008001004 */
[----:B--2---:R-:W-:Y:S05]  /*31b0*/  @P0 BRA `(.L_x_53) ;  /* 0x0000000000080947 */ /* 0x004fea0003800000 */
[----:B------:R-:W2:Y:S02]  /*31c0*/  SYNCS.PHASECHK.TRANS64.TRYWAIT P0, [UR4+0xb0], R3 ;  /* 0x0000b003ff0075a7 */ /* 0x000ea40008001104 */
[----:B--2---:R-:W-:Y:S05]  /*31d0*/  @!P0 BRA `(.L_x_54) ;  /* 0x0000008c008c8947 */ /* 0x004fea0003800000 */
.L_x_53:
[----:B------:R-:W-:-:S04]  /*31e0*/  UIADD3 UR7, UPT, UPT, UR5, 0x1, URZ ;  /* 0x0000000105077890 */ /* 0x000fc8000fffe0ff */
[----:B------:R-:W-:-:S04]  /*31f0*/  UISETP.NE.AND UP0, UPT, UR7, 0x2, UPT ;  /* 0x000000020700788c */ /* 0x000fc8000bf05270 */
[----:B------:R-:W-:Y:S02]  /*3200*/  USEL UR8, URZ, 0x1, UP0 ;  /* 0x00000001ff087887 */ /* 0x000fe40008000000 */
[----:B------:R-:W-:-:S04]  /*3210*/  USEL UR7, UR7, URZ, UP0 ;  /* 0x000000ff07077287 */ /* 0x000fc80008000000 */
[----:B------:R-:W-:Y:S01]  /*3220*/  ULEA UR7, UR7, UR6, 0x3 ;  /* 0x0000000607077291 */ /* 0x000fe2000f8e18ff */
[----:B--2---:R-:W-:-:S04]  /*3230*/  LOP3.LUT R3, R12, UR8, RZ, 0x3c, !PT ;  /* 0x000000080c037c12 */ /* 0x004fc8000f8e3cff */
[----:B------:R-:W-:-:S04]  /*3240*/  SHF.L.U32 R0, R3, 0x1f, RZ ;  /* 0x0000001f03007819 */ /* 0x000fc800000006ff */
[----:B------:R-:W2:Y:S02]  /*3250*/  SYNCS.PHASECHK.TRANS64 P0, [UR7+0xb0], R0 ;  /* 0x0000b000ff0075a7 */ /* 0x000ea40008001007 */
[----:B-12---:R-:W-:Y:S05]  /*3260*/  @P0 EXIT ;  /* 0x000000000000094d */ /* 0x006fea0003800000 */
[----:B------:R-:W-:Y:S02]  /*3270*/  SHF.L.U32 R3, R3, 0x1f, RZ ;  /* 0x0000001f03037819 */ /* 0x000fe400000006ff */
[----:B------:R-:W-:-:S07]  /*3280*/  MOV R0, UR7 ;  /* 0x0000000700007c02 */ /* 0x000fce0008000f00 */
.L_x_55:
[----:B-1----:R1:W2:Y:S02]  /*3290*/  SYNCS.PHASECHK.TRANS64.TRYWAIT P0, [R0+URZ+0xb0], R3 ;  /* 0x0000b003000075a7 */ /* 0x0022a400080011ff */
[----:B--2---:R-:W-:Y:S05]  /*32a0*/  @!P0 NANOSLEEP.SYNCS 0x989680 ;  /* 0x009896800000895d */ /* 0x004fea0003900000 */
[----:B------:R-:W2:Y:S02]  /*32b0*/  @!P0 SYNCS.PHASECHK.TRANS64 P0, [R0+URZ+0xb0], R3 ;  /* 0x0000b003000085a7 */ /* 0x000ea400080010ff */
[----:B--2---:R-:W-:Y:S05]  /*32c0*/  @P0 EXIT ;  /* 0x000000000000094d */ /* 0x004fea0003800000 */
[----:B------:R-:W-:Y:S05]  /*32d0*/  BRA `(.L_x_55) ;  /* 0xfffffffc00ec7947 */ /* 0x000fea000383ffff */
.L_x_48:
[----:B------:R-:W-:Y:S05]  /*32e0*/  BRA.U UP6, `(.L_x_56) ;  /* 0x0000001106907547 */ /* 0x000fea000b800000 */
[----:B------:R-:W-:Y:S01]  /*32f0*/  UMOV UR4, 0x40 ;  /* 0x0000004000047882 */ /* 0x000fe20000000000 */
[----:B------:R-:W-:Y:S01]  /*3300*/  NOP ;  /* 0x0000000000007918 */ /* 0x000fe20000000000 */
[----:B------:R-:W-:Y:S01]  /*3310*/  ULEA UR5, UR47, UR4, 0x18 ;  /* 0x000000042f057291 */ /* 0x000fe2000f8ec0ff */
[----:B------:R-:W-:Y:S02]  /*3320*/  UMOV UR6, 0x400 ;  /* 0x0000040000067882 */ /* 0x000fe40000000000 */
[----:B------:R-:W-:-:S06]  /*3330*/  ULEA UR6, UR47, UR6, 0x18 ;  /* 0x000000062f067291 */ /* 0x000fcc000f8ec0ff */
[----:B------:R-:W2:Y:S02]  /*3340*/  LDS.U8 R0, [UR5+0x1c] ;  /* 0x00001c05ff007984 */ /* 0x000ea40008000000 */
[----:B--2---:R-:W-:-:S13]  /*3350*/  ISETP.NE.AND P0, PT, R0, RZ, PT ;  /* 0x000000ff0000720c */ /* 0x004fda0003f05270 */
[----:B------:R-:W-:Y:S05]  /*3360*/  @P0 BRA `(.L_x_57) ;  /* 0x0000000400080947 */ /* 0x000fea0003800000 */
[----:B------:R-:W-:Y:S02]  /*3370*/  UISETP.NE.U32.AND UP1, UPT, UR46, 0x1, UPT ;  /* 0x000000012e00788c */ /* 0x000fe4000bf25070 */
[----:B------:R-:W-:-:S07]  /*3380*/  UIADD3 UR7, UPT, UPT, UR5, 0x8, URZ ;  /* 0x0000000805077890 */ /* 0x000fce000fffe0ff */
[----:B------:R-:W-:Y:S05]  /*3390*/  BRA.U !UP1, `(.L_x_58) ;  /* 0x00000001099c7547 */ /* 0x000fea000b800000 */
[----:B------:R-:W-:Y:S01]  /*33a0*/  ELECT P0, URZ, PT ;  /* 0x0000000000ff782f */ /* 0x000fe20003800000 */
[----:B------:R-:W-:-:S12]  /*33b0*/  BSSY B0, `(.L_x_58) ;  /* 0x0000025000007945 */ /* 0x000fd80003800000 */
[----:B------:R-:W-:Y:S05]  /*33c0*/  @!P0 BRA `(.L_x_59) ;  /* 0x00000000008c8947 */ /* 0x000fea0003800000 */
[----:B------:R-:W-:-:S05]  /*33d0*/  UMOV UR4, 0x10 ;  /* 0x0000001000047882 */ /* 0x000fca0000000000 */
[----:B------:R-:W-:Y:S04]  /*33e0*/  DEPBAR.LE SB2, 0x36 ;  /* 0x0000ad800000791a */ /* 0x000fe80000000000 */
[----:B------:R-:W2:Y:S02]  /*33f0*/  UTCATOMSWS.2CTA.FIND_AND_SET.ALIGN UP0, UR4, UR4 ;  /* 0x00000004000475e3 */ /* 0x000ea40008200800 */
[----:B--2---:R-:W-:Y:S01]  /*3400*/  MOV R11, UR4 ;  /* 0x00000004000b7c02 */ /* 0x004fe20008000f00 */
[----:B------:R-:W-:Y:S06]  /*3410*/  BRA.U UP0, `(.L_x_60) ;  /* 0x0000000100187547 */ /* 0x000fec000b800000 */
.L_x_61:
[----:B------:R-:W-:Y:S05]  /*3420*/  NANOSLEEP 0x64 ;  /* 0x000000640000795d */ /* 0x000fea0003800000 */
[----:B------:R-:W-:-:S05]  /*3430*/  UMOV UR4, 0x10 ;  /* 0x0000001000047882 */ /* 0x000fca0000000000 */
[----:B------:R-:W-:Y:S04]  /*3440*/  DEPBAR.LE SB2, 0x36 ;  /* 0x0000ad800000791a */ /* 0x000fe80000000000 */
[----:B------:R-:W2:Y:S02]  /*3450*/  UTCATOMSWS.2CTA.FIND_AND_SET.ALIGN UP0, UR4, UR4 ;  /* 0x00000004000475e3 */ /* 0x000ea40008200800 */
[----:B--2---:R-:W-:Y:S01]  /*3460*/  MOV R11, UR4 ;  /* 0x00000004000b7c02 */ /* 0x004fe20008000f00 */
[----:B------:R-:W-:Y:S05]  /*3470*/  BRA.U !UP0, `(.L_x_61) ;  /* 0xfffffffd08e87547 */ /* 0x000fea000b83ffff */
.L_x_60:
[----:B------:R-:W2:Y:S01]  /*3480*/  LDS R7, [UR5+0x10] ;  /* 0x00001005ff077984 */ /* 0x000ea20008000800 */
[----:B------:R-:W-:Y:S01]  /*3490*/  IMAD.U32 R5, RZ, RZ, UR6 ;  /* 0x00000006ff057e24 */ /* 0x000fe2000f8e00ff */
[----:B------:R-:W-:-:S03]  /*34a0*/  MOV R4, UR45 ;  /* 0x0000002d00047c02 */ /* 0x000fc60008000f00 */
[----:B------:R-:W-:Y:S01]  /*34b0*/  VIADD R5, R5, 0x130 ;  /* 0x0000013005057836 */ /* 0x000fe20000000000 */
[----:B--2---:R-:W-:-:S04]  /*34c0*/  SHF.L.U32 R7, R7, 0x1f, RZ ;  /* 0x0000001f07077819 */ /* 0x004fc800000006ff */
[----:B------:R-:W2:Y:S02]  /*34d0*/  SYNCS.PHASECHK.TRANS64.TRYWAIT P0, [UR5+0x8], R7 ;  /* 0x00000807ff0075a7 */ /* 0x000ea40008001105 */
[----:B--2---:R-:W-:Y:S05]  /*34e0*/  @P0 BRA `(.L_x_62) ;  /* 0x0000000000080947 */ /* 0x004fea0003800000 */
[----:B------:R-:W2:Y:S02]  /*34f0*/  SYNCS.PHASECHK.TRANS64.TRYWAIT P0, [UR5+0x8], R7 ;  /* 0x00000807ff0075a7 */ /* 0x000ea40008001105 */
[----:B--2---:R-:W-:Y:S05]  /*3500*/  @!P0 BRA `(.L_x_63) ;  /* 0x0000008800d88947 */ /* 0x004fea0003800000 */
.L_x_62:
[----:B--2---:R-:W-:Y:S01]  /*3510*/  HFMA2 R0, -RZ, RZ, 0, 5.9604644775390625e-08 ;  /* 0x00000001ff007431 */ /* 0x004fe200000001ff */
[----:B------:R-:W-:Y:S01]  /*3520*/  UPRMT UR4, UR45, 0x654, UR7 ;  /* 0x000006542d047896 */ /* 0x000fe20008000007 */
[----:B------:R-:W-:Y:S01]  /*3530*/  IMAD.MOV.U32 R8, RZ, RZ, 0xffff ;  /* 0x0000ffffff087424 */ /* 0x000fe200078e00ff */
[----:B------:R-:W-:Y:S01]  /*3540*/  PRMT R4, R4, 0x654, R5 ;  /* 0x0000065404047816 */ /* 0x000fe20000000005 */
[----:B------:R-:W-:Y:S02]  /*3550*/  IMAD.MOV.U32 R6, RZ, RZ, 0x4 ;  /* 0x00000004ff067424 */ /* 0x000fe400078e00ff */
[----:B------:R-:W-:Y:S01]  /*3560*/  IMAD.SHL.U32 R9, R11, 0x20, RZ ;  /* 0x000000200b097824 */ /* 0x000fe200078e00ff */
[----:B------:R-:W-:Y:S02]  /*3570*/  MOV R5, UR4 ;  /* 0x0000000400057c02 */ /* 0x000fe40008000f00 */
[-C--:B------:R-:W-:Y:S01]  /*3580*/  SHF.L.U32 R8, R8, R11.reuse, RZ ;  /* 0x0000000b08087219 */ /* 0x080fe200000006ff */
[----:B------:R2:W-:Y:S01]  /*3590*/  SYNCS.ARRIVE.TRANS64.RED RZ, [UR4], R6 ;  /* 0x00000006ffff79a7 */ /* 0x0005e20008000404 */
[----:B------:R-:W-:Y:S01]  /*35a0*/  SHF.L.U32 R7, R0, R11, RZ ;  /* 0x0000000b00077219 */ /* 0x000fe200000006ff */
[----:B------:R2:W-:Y:S04]  /*35b0*/  STS [UR6+0x130], R9 ;  /* 0x00013009ff007988 */ /* 0x0005e80008000806 */
[----:B------:R2:W-:Y:S04]  /*35c0*/  STAS [R4.64], R11 ;  /* 0x0000000b04007dbd */ /* 0x0005e8000c0008ff */
[----:B------:R2:W-:Y:S04]  /*35d0*/  ATOMS.OR RZ, [UR5+0x14], R8 ;  /* 0x00001408ffff798c */ /* 0x0005e8000b000005 */
[----:B------:R2:W-:Y:S04]  /*35e0*/  ATOMS.OR RZ, [UR5+0x18], R7 ;  /* 0x00001807ffff798c */ /* 0x0005e8000b000005 */
[----:B------:R2:W-:Y:S02]  /*35f0*/  ATOMS.XOR RZ, [UR5+0x10], R0 ;  /* 0x00001000ffff798c */ /* 0x0005e4000b800005 */
.L_x_59:
[----:B-1----:R-:W-:Y:S05]  /*3600*/  BSYNC B0 ;  /* 0x0000000000007941 */ /* 0x002fea0003800000 */
.L_x_58:
[----:B------:R-:W-:Y:S05]  /*3610*/  BRA.U UP1, `(.L_x_64) ;  /* 0x00000001016c7547 */ /* 0x000fea000b800000 */
[----:B------:R-:W-:-:S03]  /*3620*/  UMOV UR4, 0xffffffff ;  /* 0xffffffff00047882 */ /* 0x000fc60000000000 */
[----:B------:R-:W-:Y:S05]  /*3630*/  BRA.DIV UR4, `(.L_x_65) ;  /* 0x0000008a04a47947 */ /* 0x000fea000b800000 */
[----:B------:R-:W-:-:S13]  /*3640*/  ELECT P6, URZ, PT ;  /* 0x0000000000ff782f */ /* 0x000fda00038c0000 */
.L_x_167:
[----:B------:R-:W-:Y:S05]  /*3650*/  @!P6 BRA `(.L_x_64) ;  /* 0x00000000005ce947 */ /* 0x000fea0003800000 */
[----:B--2---:R-:W2:Y:S02]  /*3660*/  LDS R5, [UR5+0x10] ;  /* 0x00001005ff057984 */ /* 0x004ea40008000800 */
[----:B--2---:R-:W-:-:S04]  /*3670*/  SHF.L.U32 R5, R5, 0x1f, RZ ;  /* 0x0000001f05057819 */ /* 0x004fc800000006ff */
[----:B------:R-:W2:Y:S02]  /*3680*/  SYNCS.PHASECHK.TRANS64.TRYWAIT P0, [UR5+0x8], R5 ;  /* 0x00000805ff0075a7 */ /* 0x000ea40008001105 */
[----:B--2---:R-:W-:Y:S05]  /*3690*/  @P0 BRA `(.L_x_66) ;  /* 0x0000000000080947 */ /* 0x004fea0003800000 */
[----:B------:R-:W2:Y:S02]  /*36a0*/  SYNCS.PHASECHK.TRANS64.TRYWAIT P0, [UR5+0x8], R5 ;  /* 0x00000805ff0075a7 */ /* 0x000ea40008001105 */
[----:B--2---:R-:W-:Y:S05]  /*36b0*/  @!P0 BRA `(.L_x_67) ;  /* 0x0000008800a48947 */ /* 0x004fea0003800000 */
.L_x_66:
[----:B------:R-:W3:Y:S01]  /*36c0*/  LDS R7, [UR6+0x130] ;  /* 0x00013006ff077984 */ /* 0x000ee20008000800 */
[----:B--2---:R-:W-:Y:S02]  /*36d0*/  HFMA2 R0, -RZ, RZ, 0, 5.9604644775390625e-08 ;  /* 0x00000001ff007431 */ /* 0x004fe400000001ff */
[----:B------:R-:W-:Y:S01]  /*36e0*/  IMAD.MOV.U32 R4, RZ, RZ, 0xffff ;  /* 0x0000ffffff047424 */ /* 0x000fe200078e00ff */
[----:B------:R-:W-:Y:S01]  /*36f0*/  UPRMT UR4, UR45, 0x654, UR7 ;  /* 0x000006542d047896 */ /* 0x000fe20008000007 */
[----:B---3--:R-:W-:-:S03]  /*3700*/  IMAD.SHL.U32 R5, R7, 0x20, RZ ;  /* 0x0000002007057824 */ /* 0x008fc600078e00ff */
[-C--:B------:R-:W-:Y:S02]  /*3710*/  SHF.L.U32 R4, R4, R7.reuse, RZ ;  /* 0x0000000704047219 */ /* 0x080fe400000006ff */
[----:B------:R-:W-:Y:S01]  /*3720*/  SHF.L.U32 R7, R0, R7, RZ ;  /* 0x0000000700077219 */ /* 0x000fe200000006ff */
[----:B------:R3:W-:Y:S04]  /*3730*/  STS [UR6+0x130], R5 ;  /* 0x00013005ff007988 */ /* 0x0007e80008000806 */
[----:B------:R3:W-:Y:S04]  /*3740*/  ATOMS.OR RZ, [UR5+0x14], R4 ;  /* 0x00001404ffff798c */ /* 0x0007e8000b000005 */
[----:B------:R3:W-:Y:S01]  /*3750*/  ATOMS.OR RZ, [UR5+0x18], R7 ;  /* 0x00001807ffff798c */ /* 0x0007e2000b000005 */
[----:B------:R-:W-:Y:S03]  /*3760*/  SYNCS.ARRIVE.TRANS64.RED.A1T0 RZ, [UR4], RZ ;  /* 0x000000ffffff79a7 */ /* 0x000fe60008100404 */
[----:B------:R3:W-:Y:S01]  /*3770*/  ATOMS.XOR RZ, [UR5+0x10], R0 ;  /* 0x00001000ffff798c */ /* 0x0007e2000b800005 */
[----:B------:R-:W-:Y:S05]  /*3780*/  BRA `(.L_x_64) ;  /* 0x0000000000107947 */ /* 0x000fea0003800000 */
.L_x_57:
[----:B------:R-:W-:Y:S02]  /*3790*/  MOV R0, 0xffffffff ;  /* 0xffffffff00007802 */ /* 0x000fe40000000f00 */
[----:B------:R-:W-:-:S03]  /*37a0*/  MOV R4, 0x37d0 ;  /* 0x000037d000047802 */ /* 0x000fc60000000f00 */
[----:B------:R2:W-:Y:S04]  /*37b0*/  STS [UR6+0x130], R0 ;  /* 0x00013000ff007988 */ /* 0x0005e80008000806 */
[----:B-12--5:R-:W-:Y:S05]  /*37c0*/  CALL.REL.NOINC `($__internal_1_$__cuda_sm10x_tcgen05_guardrail_trap_phase_invalid_during_alloc) ;  /* 0x0000009000487944 */ /* 0x026fea0003c00000 */
.L_x_64:
[----:B------:R-:W-:Y:S05]  /*37d0*/  WARPSYNC.ALL ;  /* 0x0000000000007948 */ /* 0x000fea0003800000 */
[----:B------:R-:W4:Y:S01]  /*37e0*/  S2UR UR4, SR_CgaCtaId ;  /* 0x00000000000479c3 */ /* 0x000f220000008800 */
[----:B------:R-:W-:Y:S01]  /*37f0*/  UMOV UR26, 0x400 ;  /* 0x00000400001a7882 */ /* 0x000fe20000000000 */
[----:B------:R-:W-:-:S06]  /*3800*/  NOP ;  /* 0x0000000000007918 */ /* 0x000fcc0000000000 */
[----:B------:R-:W-:Y:S06]  /*3810*/  BAR.ARV 0x6, 0xa0 ;  /* 0x0182800000007b1d */ /* 0x000fec0000002000 */
[----:B------:R-:W1:Y:S01]  /*3820*/  LDCU UR6, c[0x0][0x38c] ;  /* 0x00007180ff0677ac */ /* 0x000e620008000800 */
[----:B------:R-:W-:Y:S01]  /*3830*/  LOP3.LUT R3, R3, 0xffff, RZ, 0xc0, !PT ;  /* 0x0000ffff03037812 */ /* 0x000fe200078ec0ff */
[----:B--2---:R-:W-:Y:S01]  /*3840*/  IMAD.MOV.U32 R9, RZ, RZ, 0x1 ;  /* 0x00000001ff097424 */ /* 0x004fe200078e00ff */
[----:B------:R-:W-:Y:S01]  /*3850*/  LOP3.LUT R2, R2, 0xffff, RZ, 0xc0, !PT ;  /* 0x0000ffff02027812 */ /* 0x000fe200078ec0ff */
[----:B------:R-:W-:Y:S01]  /*3860*/  IMAD.MOV.U32 R8, RZ, RZ, RZ ;  /* 0x000000ffff087224 */ /* 0x000fe200078e00ff */
[----:B------:R-:W-:Y:S01]  /*3870*/  R2UR UR28, R3 ;  /* 0x00000000031c72ca */ /* 0x000fe200000e0000 */
[----:B------:R-:W-:Y:S01]  /*3880*/  UMOV UR32, URZ ;  /* 0x000000ff00207c82 */ /* 0x000fe20008000000 */
[----:B------:R-:W-:-:S02]  /*3890*/  R2UR UR42, R2 ;  /* 0x00000000022a72ca */ /* 0x000fc400000e0000 */
[----:B------:R-:W-:Y:S01]  /*38a0*/  CS2R R2, SRZ ;  /* 0x0000000000027805 */ /* 0x000fe2000001ff00 */
[----:B------:R-:W-:Y:S01]  /*38b0*/  UMOV UR23, URZ ;  /* 0x000000ff00177c82 */ /* 0x000fe20008000000 */
[----:B----4-:R-:W-:Y:S01]  /*38c0*/  ULEA UR26, UR4, UR26, 0x18 ;  /* 0x0000001a041a7291 */ /* 0x010fe2000f8ec0ff */
[----:B------:R-:W-:Y:S01]  /*38d0*/  UMOV UR22, URZ ;  /* 0x000000ff00167c82 */ /* 0x000fe20008000000 */
[----:B------:R-:W-:Y:S02]  /*38e0*/  UISETP.NE.AND UP3, UPT, UR46, URZ, UPT ;  /* 0x000000ff2e00728c */ /* 0x000fe4000bf65270 */
[----:B------:R-:W-:Y:S02]  /*38f0*/  UIADD3 UR5, UPT, UPT, UR26, 0x10800, URZ ;  /* 0x000108001a057890 */ /* 0x000fe4000fffe0ff */
[----:B------:R-:W-:-:S03]  /*3900*/  UIADD3 UR4, UPT, UPT, UR26, 0x24800, URZ ;  /* 0x000248001a047890 */ /* 0x000fc6000fffe0ff */
[----:B---3--:R-:W2:Y:S01]  /*3910*/  LDS R0, [UR26+0x130] ;  /* 0x0001301aff007984 */ /* 0x008ea20008000800 */
[----:B-1----:R-:W-:Y:S02]  /*3920*/  UIADD3 UR6, UPT, UPT, UR6, 0x3f, URZ ;  /* 0x0000003f06067890 */ /* 0x002fe4000fffe0ff */
[----:B------:R-:W-:Y:S02]  /*3930*/  USHF.R.U32.HI UR5, URZ, 0x4, UR5 ;  /* 0x00000004ff057899 */ /* 0x000fe40008011605 */
[----:B------:R-:W-:Y:S02]  /*3940*/  USHF.R.S32.HI UR33, URZ, 0x1f, UR6 ;  /* 0x0000001fff217899 */ /* 0x000fe40008011406 */
[----:B------:R-:W-:Y:S02]  /*3950*/  USHF.R.U32.HI UR4, URZ, 0x4, UR4 ;  /* 0x00000004ff047899 */ /* 0x000fe40008011604 */
[----:B------:R-:W-:Y:S02]  /*3960*/  ULEA.HI UR33, UR33, UR6, URZ, 0x6 ;  /* 0x0000000621217291 */ /* 0x000fe4000f8f30ff */
[----:B------:R-:W-:-:S02]  /*3970*/  ULOP3.LUT UR5, UR5, 0x3fff, URZ, 0xc0, !UPT ;  /* 0x00003fff05057892 */ /* 0x000fc4000f8ec0ff */
[----:B------:R-:W-:Y:S02]  /*3980*/  USHF.R.S32.HI UR33, URZ, 0x6, UR33 ;  /* 0x00000006ff217899 */ /* 0x000fe40008011421 */
[----:B------:R-:W-:Y:S02]  /*3990*/  ULOP3.LUT UR30, UR4, 0x3fff, URZ, 0xc0, !UPT ;  /* 0x00003fff041e7892 */ /* 0x000fe4000f8ec0ff */
[----:B------:R-:W-:Y:S01]  /*39a0*/  UISETP.LT.AND UP0, UPT, UR33, 0x1, UPT ;  /* 0x000000012100788c */ /* 0x000fe2000bf01270 */
[----:B------:R-:W-:Y:S01]  /*39b0*/  UMOV UR40, 0x0 ;  /* 0x0000000000287882 */ /* 0x000fe20000000000 */
[----:B------:R-:W-:Y:S01]  /*39c0*/  UMOV UR41, 0x10400010 ;  /* 0x1040001000297882 */ /* 0x000fe20000000000 */
[----:B------:R-:W-:Y:S02]  /*39d0*/  ULOP3.LUT UR29, UR5, 0x10000, URZ, 0xfc, !UPT ;  /* 0x00010000051d7892 */ /* 0x000fe4000f8efcff */
[----:B------:R-:W-:Y:S02]  /*39e0*/  ULOP3.LUT UR30, UR30, 0x10000, URZ, 0xfc, !UPT ;  /* 0x000100001e1e7892 */ /* 0x000fe4000f8efcff */
[----:B------:R-:W-:Y:S01]  /*39f0*/  USEL UR43, UR33, 0x1, !UP0 ;  /* 0x00000001212b7887 */ /* 0x000fe2000c000000 */
[----:B------:R-:W-:Y:S01]  /*3a00*/  UMOV UR38, 0x0 ;  /* 0x0000000000267882 */ /* 0x000fe20000000000 */
[----:B------:R-:W-:Y:S01]  /*3a10*/  UMOV UR39, 0x10400010 ;  /* 0x1040001000277882 */ /* 0x000fe20000000000 */
[----:B------:R-:W-:Y:S01]  /*3a20*/  UMOV UR36, 0x0 ;  /* 0x0000000000247882 */ /* 0x000fe20000000000 */
[----:B------:R-:W-:Y:S01]  /*3a30*/  UMOV UR37, 0x10400010 ;  /* 0x1040001000257882 */ /* 0x000fe20000000000 */
[----:B------:R-:W-:Y:S01]  /*3a40*/  UMOV UR34, 0x0 ;  /* 0x0000000000227882 */ /* 0x000fe20000000000 */
[----:B------:R-:W-:Y:S01]  /*3a50*/  UMOV UR35, 0x10400010 ;  /* 0x1040001000237882 */ /* 0x000fe20000000000 */
[----:B--2---:R-:W-:-:S15]  /*3a60*/  R2UR UR44, R0 ;  /* 0x00000000002c72ca */ /* 0x004fde00000e0000 */
.L_x_75:
[C---:B------:R-:W-:Y:S02]  /*3a70*/  LEA R0, R8.reuse, UR26, 0x3 ;  /* 0x0000001a08007c11 */ /* 0x040fe4000f8e18ff */
[----:B------:R-:W-:Y:S02]  /*3a80*/  SHF.L.U32 R5, R3, 0x1f, RZ ;  /* 0x0000001f03057819 */ /* 0x000fe400000006ff */
[----:B------:R-:W-:Y:S02]  /*3a90*/  LEA R4, R8, UR26, 0x4 ;  /* 0x0000001a08047c11 */ /* 0x000fe4000f8e20ff */
[----:B------:R-:W1:Y:S02]  /*3aa0*/  SYNCS.PHASECHK.TRANS64.TRYWAIT P0, [R0+URZ+0xa0], R5 ;  /* 0x0000a005000075a7 */ /* 0x000e6400080011ff */
[----:B-1-3--:R-:W-:Y:S05]  /*3ab0*/  @!P0 BRA `(.L_x_68) ;  /* 0x0000008400bc8947 */ /* 0x00afea0003800000 */
.L_x_168:
[----:B-1----:R-:W1:Y:S01]  /*3ac0*/  LDS.128 R4, [R4+0x110] ;  /* 0x0001100004047984 */ /* 0x002e620000000c00 */
[----:B------:R-:W-:Y:S02]  /*3ad0*/  VIADD R0, R0, 0xb0 ;  /* 0x000000b000007836 */ /* 0x000fe40000000000 */
[----:B------:R-:W-:Y:S01]  /*3ae0*/  VIADD R8, R8, 0x1 ;  /* 0x0000000108087836 */ /* 0x000fe20000000000 */
[----:B------:R-:W-:Y:S01]  /*3af0*/  @!PT LDS RZ, [RZ] ;  /* 0x00000000fffff984 */ /* 0x000fe20000000800 */
[----:B------:R-:W-:Y:S01]  /*3b00*/  @!PT LDS RZ, [RZ] ;  /* 0x00000000fffff984 */ /* 0x000fe20000000800 */
[----:B------:R-:W-:Y:S01]  /*3b10*/  @!PT LDS RZ, [RZ] ;  /* 0x00000000fffff984 */ /* 0x000fe20000000800 */
[----:B------:R-:W-:Y:S01]  /*3b20*/  @!PT LDS RZ, [RZ] ;  /* 0x00000000fffff984 */ /* 0x000fe20000000800 */
[----:B------:R2:W-:Y:S06]  /*3b30*/  MEMBAR.ALL.CTA ;  /* 0x0000000000007992 */ /* 0x0005ec0000008000 */
[----:B--2---:R-:W2:Y:S01]  /*3b40*/  FENCE.VIEW.ASYNC.S ;  /* 0x00000000000073c6 */ /* 0x004ea20000000000 */
[----:B------:R-:W-:-:S04]  /*3b50*/  PRMT R0, RZ, 0x654, R0 ;  /* 0x00000654ff007816 */ /* 0x000fc80000000000 */
[----:B--2---:R2:W-:Y:S01]  /*3b60*/  SYNCS.ARRIVE.TRANS64.RED.A1T0 RZ, [R0+URZ], RZ ;  /* 0x000000ff00ff79a7 */ /* 0x0045e200081004ff */
[----:B-1----:R-:W-:Y:S01]  /*3b70*/  LOP3.LUT P1, RZ, R6, 0x1, RZ, 0xc0, !PT ;  /* 0x0000000106ff7812 */ /* 0x002fe2000782c0ff */
[----:B--2---:R-:W-:-:S12]  /*3b80*/  BRA.U UP3, `(.L_x_69) ;  /* 0x0000000503087547 */ /* 0x004fd8000b800000 */
[----:B------:R-:W1:Y:S01]  /*3b90*/  LDCU UR4, c[0x0][0x38c] ;  /* 0x00007180ff0477ac */ /* 0x000e620008000800 */
[----:B------:R-:W-:Y:S02]  /*3ba0*/  PLOP3.LUT P2, PT, PT, PT, PT, 0x80, 0x8 ;  /* 0x000000000008781c */ /* 0x000fe40003f4f070 */
[----:B------:R-:W-:Y:S01]  /*3bb0*/  SHF.L.U32 R5, R9, 0x1f, RZ ;  /* 0x0000001f09057819 */ /* 0x000fe200000006ff */
[----:B------:R-:W-:Y:S02]  /*3bc0*/  ULEA UR31, UR32, UR26, 0x3 ;  /* 0x0000001a201f7291 */ /* 0x000fe4000f8e18ff */
[----:B------:R-:W-:Y:S02]  /*3bd0*/  ULEA UR11, UR32, UR44, 0x8 ;  /* 0x0000002c200b7291 */ /* 0x000fe4000f8e40ff */
[----:B-1----:R-:W-:-:S06]  /*3be0*/  UISETP.GE.AND UP0, UPT, UR4, 0x1, UPT ;  /* 0x000000010400788c */ /* 0x002fcc000bf06270 */
[----:B------:R-:W-:-:S05]  /*3bf0*/  PLOP3.LUT P0, PT, PT, PT, UP0, 0x80, 0x8 ;  /* 0x000000000008781c */ /* 0x000fca0003f0f008 */
[----:B------:R-:W-:-:S08]  /*3c00*/  @UP0 ULEA UR4, UR23, UR26, 0x3 ;  /* 0x0000001a17040291 */ /* 0x000fd0000f8e18ff */
[----:B------:R-:W-:-:S04]  /*3c10*/  @P0 SHF.L.U32 R0, R2, 0x1f, RZ ;  /* 0x0000001f02000819 */ /* 0x000fc800000006ff */
[----:B------:R1:W2:Y:S01]  /*3c20*/  @P0 SYNCS.PHASECHK.TRANS64.TRYWAIT P2, [UR4], R0 ;  /* 0x00000000ff0005a7 */ /* 0x0002a20008041104 */
[----:B------:R-:W3:Y:S02]  /*3c30*/  SYNCS.PHASECHK.TRANS64.TRYWAIT P0, [UR31+0xd0], R5 ;  /* 0x0000d005ff0075a7 */ /* 0x000ee4000800111f */
[----:B-123--:R-:W-:Y:S05]  /*3c40*/  @!P0 BRA `(.L_x_70) ;  /* 0x00000084006c8947 */ /* 0x00efea0003800000 */
.L_x_170:
[----:B------:R-:W-:Y:S01]  /*3c50*/  UMOV UR27, UR22 ;  /* 0x00000016001b7c82 */ /* 0x000fe20008000000 */
[----:B------:R-:W-:Y:S05]  /*3c60*/  BRA.U !UP0, `(.L_x_71) ;  /* 0x0000000108c07547 */ /* 0x000fea000b800000 */
[----:B------:R-:W-:Y:S02]  /*3c70*/  UIADD3 UR27, UPT, UPT, UR43, UR22, URZ ;  /* 0x000000162b1b7290 */ /* 0x000fe4000fffe0ff */
[----:B------:R-:W-:Y:S01]  /*3c80*/  UPLOP3.LUT UP2, UPT, UPT, UPT, UPT, 0x40, 0x4 ;  /* 0x000000000004789c */ /* 0x000fe20003f4e870 */
[----:B------:R-:W-:Y:S01]  /*3c90*/  UMOV UR24, UR33 ;  /* 0x0000002100187c82 */ /* 0x000fe20008000000 */
[----:B------:R-:W-:-:S09]  /*3ca0*/  UMOV UR10, UR23 ;  /* 0x00000017000a7c82 */ /* 0x000fd20008000000 */
.L_x_74:
[----:B--2---:R-:W-:Y:S01]  /*3cb0*/  ULEA UR5, UR10, UR26, 0x3 ;  /* 0x0000001a0a057291 */ /* 0x004fe2000f8e18ff */
[----:B---3--:R-:W-:Y:S11]  /*3cc0*/  @P2 BRA `(.L_x_72) ;  /* 0x00000000000c2947 */ /* 0x008ff60003800000 */
[----:B-1----:R-:W-:Y:S04]  /*3cd0*/  SHF.L.U32 R5, R2, 0x1f, RZ ;  /* 0x0000001f02057819 */ /* 0x002fe800000006ff */
[----:B------:R-:W1:Y:S02]  /*3ce0*/  SYNCS.PHASECHK.TRANS64.TRYWAIT P0, [UR5], R5 ;  /* 0x00000005ff0075a7 */ /* 0x000e640008001105 */
[----:B-1----:R-:W-:Y:S05]  /*3cf0*/  @!P0 BRA `(.L_x_73) ;  /* 0x0000008400588947 */ /* 0x002fea0003800000 */
.L_x_72:
[----:B------:R-:W-:Y:S01]  /*3d00*/  UISETP.NE.AND UP0, UPT, UR24, 0x1, UPT ;  /* 0x000000011800788c */ /* 0x000fe2000bf05270 */
[----:B------:R-:W-:Y:S01]  /*3d10*/  PLOP3.LUT P2, PT, PT, PT, PT, 0x80, 0x8 ;  /* 0x000000000008781c */ /* 0x000fe20003f4f070 */
[----:B------:R-:W-:Y:S02]  /*3d20*/  UIADD3 UR4, UPT, UPT, UR10, 0x1, URZ ;  /* 0x000000010a047890 */ /* 0x000fe4000fffe0ff */
[----:B------:R-:W-:Y:S02]  /*3d30*/  UIADD3 UR25, UPT, UPT, UR5, 0x28, URZ ;  /* 0x0000002805197890 */ /* 0x000fe4000fffe0ff */
[----:B------:R-:W-:Y:S01]  /*3d40*/  UISETP.NE.AND UP1, UPT, UR4, 0x5, UPT ;  /* 0x000000050400788c */ /* 0x000fe2000bf25270 */
[----:B------:R-:W-:Y:S01]  /*3d50*/  PLOP3.LUT P0, PT, PT, PT, UP0, 0x80, 0x8 ;  /* 0x000000000008781c */ /* 0x000fe20003f0f008 */
[----:B------:R-:W-:Y:S02]  /*3d60*/  UIADD3 UR22, UPT, UPT, UR22, 0x1, URZ ;  /* 0x0000000116167890 */ /* 0x000fe4000fffe0ff */
[----:B------:R-:W-:Y:S02]  /*3d70*/  USEL UR6, URZ, 0x1, UP1 ;  /* 0x00000001ff067887 */ /* 0x000fe40008800000 */
[----:B------:R-:W-:Y:S02]  /*3d80*/  USEL UR23, UR4, URZ, UP1 ;  /* 0x000000ff04177287 */ /* 0x000fe40008800000 */
[----:B------:R-:W-:Y:S02]  /*3d90*/  UIADD3 UR24, UPT, UPT, UR24, -0x1, URZ ;  /* 0xffffffff18187890 */ /* 0x000fe4000fffe0ff */
[----:B------:R-:W-:Y:S01]  /*3da0*/  @UP0 ULEA UR4, UR23, UR26, 0x3 ;  /* 0x0000001a17040291 */ /* 0x000fe2000f8e18ff */
[----:B------:R-:W-:Y:S01]  /*3db0*/  LOP3.LUT R2, R2, UR6, RZ, 0x3c, !PT ;  /* 0x0000000602027c12 */ /* 0x000fe2000f8e3cff */
[----:B------:R-:W-:Y:S02]  /*3dc0*/  ULEA UR6, UR10, UR30, 0xa ;  /* 0x0000001e0a067291 */ /* 0x000fe4000f8e50ff */
[----:B------:R-:W-:Y:S01]  /*3dd0*/  UISETP.NE.AND UP0, UPT, UR22, UR27, UPT ;  /* 0x0000001b1600728c */ /* 0x000fe2000bf05270 */
[----:B-1----:R-:W-:Y:S01]  /*3de0*/  @P0 SHF.L.U32 R0, R2, 0x1f, RZ ;  /* 0x0000001f02000819 */ /* 0x002fe200000006ff */
[----:B------:R-:W-:Y:S02]  /*3df0*/  UIADD3 UR20, UPT, UPT, UR6, 0x2, URZ ;  /* 0x0000000206147890 */ /* 0x000fe4000fffe0ff */
[----:B------:R-:W-:Y:S01]  /*3e00*/  UIADD3 UR16, UPT, UPT, UR6, 0x4, URZ ;  /* 0x0000000406107890 */ /* 0x000fe2000fffe0ff */
[----:B------:R2:W3:Y:S01]  /*3e10*/  @P0 SYNCS.PHASECHK.TRANS64.TRYWAIT P2, [UR4], R0 ;  /* 0x00000000ff0005a7 */ /* 0x0004e20008041104 */
[----:B------:R-:W-:Y:S02]  /*3e20*/  ULEA UR4, UR10, UR29, 0xa ;  /* 0x0000001d0a047291 */ /* 0x000fe4000f8e50ff */
[----:B------:R-:W-:Y:S02]  /*3e30*/  UIADD3 UR12, UPT, UPT, UR6, 0x6, URZ ;  /* 0x00000006060c7890 */ /* 0x000fe4000fffe0ff */
[----:B------:R-:W-:Y:S02]  /*3e40*/  UIADD3 UR18, UPT, UPT, UR4, 0x2, URZ ;  /* 0x0000000204127890 */ /* 0x000fe4000fffe0ff */
[----:B------:R-:W-:Y:S02]  /*3e50*/  UIADD3 UR14, UPT, UPT, UR4, 0x4, URZ ;  /* 0x00000004040e7890 */ /* 0x000fe4000fffe0ff */
[----:B------:R-:W-:Y:S01]  /*3e60*/  UIADD3 UR8, UPT, UPT, UR4, 0x6, URZ ;  /* 0x0000000604087890 */ /* 0x000fe2000fffe0ff */
[----:B------:R-:W-:Y:S01]  /*3e70*/  UMOV UR7, 0x40004040 ;  /* 0x4000404000077882 */ /* 0x000fe20000000000 */
[----:B------:R-:W-:Y:S01]  /*3e80*/  UMOV UR5, 0x40004040 ;  /* 0x4000404000057882 */ /* 0x000fe20000000000 */
[----:B------:R-:W-:Y:S01]  /*3e90*/  UMOV UR21, 0x40004040 ;  /* 0x4000404000157882 */ /* 0x000fe20000000000 */
[----:B------:R2:W-:Y:S01]  /*3ea0*/  UTCHMMA.2CTA gdesc[UR4], gdesc[UR6], tmem[UR11], tmem[UR40], idesc[UR41], UP2 ;  /* 0x00ff2806040075ea */ /* 0x0005e2000920000b */
[----:B------:R-:W-:Y:S01]  /*3eb0*/  UPLOP3.LUT UP2, UPT, UPT, UPT, UPT, 0x80, 0x8 ;  /* 0x000000000008789c */ /* 0x000fe20003f4f070 */
[----:B------:R-:W-:Y:S01]  /*3ec0*/  UMOV UR19, 0x40004040 ;  /* 0x4000404000137882 */ /* 0x000fe20000000000 */
[----:B------:R-:W-:Y:S01]  /*3ed0*/  UMOV UR17, 0x40004040 ;  /* 0x4000404000117882 */ /* 0x000fe20000000000 */
[----:B------:R2:W-:Y:S01]  /*3ee0*/  UTCHMMA.2CTA gdesc[UR18], gdesc[UR20], tmem[UR11], tmem[UR38], idesc[UR39], UPT ;  /* 0x00ff2614120075ea */ /* 0x0005e2000ba0000b */
[----:B------:R-:W-:Y:S01]  /*3ef0*/  UMOV UR15, 0x40004040 ;  /* 0x40004040000f7882 */ /* 0x000fe20000000000 */
[----:B------:R-:W-:Y:S01]  /*3f00*/  UMOV UR13, 0x40004040 ;  /* 0x40004040000d7882 */ /* 0x000fe20000000000 */
[----:B------:R-:W-:Y:S01]  /*3f10*/  UMOV UR9, 0x40004040 ;  /* 0x4000404000097882 */ /* 0x000fe20000000000 */
[----:B------:R2:W-:Y:S01]  /*3f20*/  UTCHMMA.2CTA gdesc[UR14], gdesc[UR16], tmem[UR11], tmem[UR36], idesc[UR37], UPT ;  /* 0x00ff24100e0075ea */ /* 0x0005e2000ba0000b */
[----:B------:R2:W-:Y:S01]  /*3f30*/  UTCHMMA.2CTA gdesc[UR8], gdesc[UR12], tmem[UR11], tmem[UR34], idesc[UR35], UPT ;  /* 0x00ff220c080075ea */ /* 0x0005e2000ba0000b */
[----:B------:R2:W-:Y:S01]  /*3f40*/  UTCBAR.2CTA.MULTICAST [UR25], URZ, UR28 ;  /* 0x000000ff190073e9 */ /* 0x0005e2000820081c */
[----:B------:R-:W-:Y:S01]  /*3f50*/  UMOV UR10, UR23 ;  /* 0x00000017000a7c82 */ /* 0x000fe20008000000 */
[----:B------:R-:W-:Y:S05]  /*3f60*/  BRA.U UP0, `(.L_x_74) ;  /* 0xfffffffd00507547 */ /* 0x000fea000b83ffff */
.L_x_71:
[----:B--2---:R-:W-:Y:S01]  /*3f70*/  UIADD3 UR4, UPT, UPT, UR31, 0xc0, URZ ;  /* 0x000000c01f047890 */ /* 0x004fe2000fffe0ff */
[----:B------:R-:W-:-:S08]  /*3f80*/  UMOV UR22, UR27 ;  /* 0x0000001b00167c82 */ /* 0x000fd00008000000 */
[----:B------:R2:W-:Y:S01]  /*3f90*/  UTCBAR.2CTA.MULTICAST [UR4], URZ, UR42 ;  /* 0x000000ff040073e9 */ /* 0x0005e2000820082a */
[----:B------:R-:W-:Y:S02]  /*3fa0*/  NOP ;  /* 0x0000000000007918 */ /* 0x000fe40000000000 */
.L_x_69:
[----:B--2---:R-:W-:Y:S01]  /*3fb0*/  UIADD3 UR4, UPT, UPT, UR32, 0x1, URZ ;  /* 0x0000000120047890 */ /* 0x004fe2000fffe0ff */
[----:B------:R-:W-:-:S03]  /*3fc0*/  ISETP.NE.AND P0, PT, R8, 0x2, PT ;  /* 0x000000020800780c */ /* 0x000fc60003f05270 */
[----:B------:R-:W-:Y:S01]  /*3fd0*/  UISETP.NE.AND UP0, UPT, UR4, 0x2, UPT ;  /* 0x000000020400788c */ /* 0x000fe2000bf05270 */
[----:B-1----:R-:W-:Y:S02]  /*3fe0*/  SEL R0, RZ, 0x1, P0 ;  /* 0x00000001ff007807 */ /* 0x002fe40000000000 */
[----:B------:R-:W-:Y:S01]  /*3ff0*/  SEL R8, R8, RZ, P0 ;  /* 0x000000ff08087207 */ /* 0x000fe20000000000 */
[----:B------:R-:W-:Y:S01]  /*4000*/  USEL UR5, URZ, 0x1, UP0 ;  /* 0x00000001ff057887 */ /* 0x000fe20008000000 */
[----:B------:R-:W-:Y:S01]  /*4010*/  LOP3.LUT R3, R3, R0, RZ, 0x3c, !PT ;  /* 0x0000000003037212 */ /* 0x000fe200078e3cff */
[----:B------:R-:W-:-:S04]  /*4020*/  USEL UR32, UR4, URZ, UP0 ;  /* 0x000000ff04207287 */ /* 0x000fc80008000000 */
[----:B------:R-:W-:Y:S01]  /*4030*/  LOP3.LUT R9, R9, UR5, RZ, 0x3c, !PT ;  /* 0x0000000509097c12 */ /* 0x000fe2000f8e3cff */
[----:B------:R-:W-:Y:S07]  /*4040*/  @P1 BRA `(.L_x_75) ;  /* 0xfffffff800881947 */ /* 0x000fee000383ffff */
[----:B------:R-:W1:Y:S01]  /*4050*/  S2UR UR8, SR_CgaCtaId ;  /* 0x00000000000879c3 */ /* 0x000e620000008800 */
[----:B------:R-:W-:Y:S01]  /*4060*/  ELECT P0, URZ, PT ;  /* 0x0000000000ff782f */ /* 0x000fe20003800000 */
[----:B------:R-:W-:Y:S01]  /*4070*/  HFMA2 R0, -RZ, RZ, 0, 5.9604644775390625e-08 ;  /* 0x00000001ff007431 */ /* 0x000fe200000001ff */
[----:B------:R-:W-:-:S05]  /*4080*/  UMOV UR4, 0x40 ;  /* 0x0000004000047882 */ /* 0x000fca0000000000 */
[----:B------:R-:W-:Y:S01]  /*4090*/  UVIRTCOUNT.DEALLOC.SMPOOL 0x80 ;  /* 0x000000800000784c */ /* 0x000fe20000000000 */
[----:B------:R-:W-:Y:S02]  /*40a0*/  UISETP.NE.AND UP0, UPT, UR46, URZ, UPT ;  /* 0x000000ff2e00728c */ /* 0x000fe4000bf05270 */
[----:B-1----:R-:W-:-:S09]  /*40b0*/  ULEA UR8, UR8, UR4, 0x18 ;  /* 0x0000000408087291 */ /* 0x002fd2000f8ec0ff */
[----:B------:R1:W-:Y:S01]  /*40c0*/  @P0 STS.U8 [UR8+0x1c], R0 ;  /* 0x00001c00ff000988 */ /* 0x0003e20008000008 */
[----:B------:R-:W-:Y:S05]  /*40d0*/  BRA.U UP0, `(.L_x_76) ;  /* 0x0000000100587547 */ /* 0x000fea000b800000 */
[----:B------:R-:W-:Y:S01]  /*40e0*/  UIADD3 UR5, UPT, UPT, UR26, 0xd0, URZ ;  /* 0x000000d01a057890 */ /* 0x000fe2000fffe0ff */
[----:B------:R-:W-:-:S03]  /*40f0*/  SHF.L.U32 R3, R9, 0x1f, RZ ;  /* 0x0000001f09037819 */ /* 0x000fc600000006ff */
[----:B------:R-:W-:-:S09]  /*4100*/  ULEA UR4, UR32, UR5, 0x3 ;  /* 0x0000000520047291 */ /* 0x000fd2000f8e18ff */
[----:B------:R-:W2:Y:S02]  /*4110*/  SYNCS.PHASECHK.TRANS64.TRYWAIT P0, [UR4], R3 ;  /* 0x00000003ff0075a7 */ /* 0x000ea40008001104 */
[----:B--2---:R-:W-:Y:S05]  /*4120*/  @!P0 BRA `(.L_x_77) ;  /* 0x0000008000648947 */ /* 0x004fea0003800000 */
.L_x_173:
[----:B------:R-:W-:-:S04]  /*4130*/  UIADD3 UR4, UPT, UPT, UR32, 0x1, URZ ;  /* 0x0000000120047890 */ /* 0x000fc8000fffe0ff */
[----:B------:R-:W-:-:S04]  /*4140*/  UISETP.NE.AND UP1, UPT, UR4, 0x2, UPT ;  /* 0x000000020400788c */ /* 0x000fc8000bf25270 */
[----:B------:R-:W-:Y:S02]  /*4150*/  USEL UR6, URZ, 0x1, UP1 ;  /* 0x00000001ff067887 */ /* 0x000fe40008800000 */
[----:B------:R-:W-:-:S04]  /*4160*/  USEL UR4, UR4, URZ, UP1 ;  /* 0x000000ff04047287 */ /* 0x000fc80008800000 */
[----:B------:R-:W-:Y:S01]  /*4170*/  ULEA UR4, UR4, UR5, 0x3 ;  /* 0x0000000504047291 */ /* 0x000fe2000f8e18ff */
[----:B-1----:R-:W-:-:S04]  /*4180*/  LOP3.LUT R3, R9, UR6, RZ, 0x3c, !PT ;  /* 0x0000000609037c12 */ /* 0x002fc8000f8e3cff */
[----:B------:R-:W-:Y:S01]  /*4190*/  SHF.L.U32 R3, R3, 0x1f, RZ ;  /* 0x0000001f03037819 */ /* 0x000fe200000006ff */
[----:B------:R-:W-:-:S04]  /*41a0*/  IMAD.U32 R0, RZ, RZ, UR4 ;  /* 0x00000004ff007e24 */ /* 0x000fc8000f8e00ff */
[----:B------:R1:W2:Y:S03]  /*41b0*/  SYNCS.PHASECHK.TRANS64.TRYWAIT P0, [R0+URZ], R3 ;  /* 0x00000003000075a7 */ /* 0x0002a600080011ff */
[----:B--2---:R-:W-:Y:S05]  /*41c0*/  @!P0 NANOSLEEP.SYNCS 0x989680 ;  /* 0x009896800000895d */ /* 0x004fea0003900000 */
[----:B------:R-:W2:Y:S02]  /*41d0*/  @!P0 SYNCS.PHASECHK.TRANS64 P0, [R0+URZ], R3 ;  /* 0x00000003000085a7 */ /* 0x000ea400080010ff */
[----:B--2---:R-:W-:Y:S05]  /*41e0*/  @P0 BRA `(.L_x_78) ;  /* 0x0000000000200947 */ /* 0x004fea0003800000 */
.L_x_79:
[----:B--2---:R2:W4:Y:S02]  /*41f0*/  SYNCS.PHASECHK.TRANS64.TRYWAIT P0, [R0+URZ], R3 ;  /* 0x00000003000075a7 */ /* 0x00452400080011ff */
[----:B----4-:R-:W-:Y:S05]  /*4200*/  @!P0 NANOSLEEP.SYNCS 0x989680 ;  /* 0x009896800000895d */ /* 0x010fea0003900000 */
[----:B------:R-:W4:Y:S02]  /*4210*/  @!P0 SYNCS.PHASECHK.TRANS64 P0, [R0+URZ], R3 ;  /* 0x00000003000085a7 */ /* 0x000f2400080010ff */
[----:B----4-:R-:W-:Y:S05]  /*4220*/  @!P0 BRA `(.L_x_79) ;  /* 0xfffffffc00f08947 */ /* 0x010fea000383ffff */
[----:B------:R-:W-:Y:S05]  /*4230*/  BRA `(.L_x_78) ;  /* 0x00000000000c7947 */ /* 0x000fea0003800000 */
.L_x_76:
[----:B------:R-:W-:-:S04]  /*4240*/  UIADD3 UR4, UPT, UPT, UR26, 0x100, URZ ;  /* 0x000001001a047890 */ /* 0x000fc8000fffe0ff */
[----:B------:R-:W-:-:S09]  /*4250*/  UPRMT UR4, UR45, 0x654, UR4 ;  /* 0x000006542d047896 */ /* 0x000fd20008000004 */
[----:B------:R-:W-:Y:S03]  /*4260*/  SYNCS.ARRIVE.TRANS64.RED.A1T0 RZ, [UR4], RZ ;  /* 0x000000ffffff79a7 */ /* 0x000fe60008100404 */
.L_x_78:
[----:B-12---:R-:W-:Y:S01]  /*4270*/  SHF.L.U32 R3, RZ, 0x1f, RZ ;  /* 0x0000001fff037819 */ /* 0x006fe200000006ff */
[----:B------:R-:W-:Y:S01]  /*4280*/  UIADD3 UR4, UPT, UPT, UR26, 0x100, URZ ;  /* 0x000001001a047890 */ /* 0x000fe2000fffe0ff */
[----:B------:R-:W-:Y:S02]  /*4290*/  PLOP3.LUT P0, PT, PT, PT, UP0, 0x80, 0x8 ;  /* 0x000000000008781c */ /* 0x000fe40003f0f008 */
[----:B------:R-:W1:Y:S02]  /*42a0*/  SYNCS.PHASECHK.TRANS64.TRYWAIT P1, [UR26+0x100], R3 ;  /* 0x00010003ff0075a7 */ /* 0x000e64000802111a */
[----:B-1----:R-:W-:Y:S09]  /*42b0*/  @!P1 BRA `(.L_x_80) ;  /* 0x0000008000189947 */ /* 0x002ff20003800000 */
.L_x_175:
[----:B------:R-:W-:Y:S01]  /*42c0*/  @!UP0 UPRMT UR4, UR45, 0x654, UR4 ;  /* 0x000006542d048896 */ /* 0x000fe20008000004 */
[----:B------:R-:W-:Y:S01]  /*42d0*/  UMOV UR5, 0xffff ;  /* 0x0000ffff00057882 */ /* 0x000fe20000000000 */
[----:B------:R-:W-:-:S07]  /*42e0*/  UMOV UR6, 0x1 ;  /* 0x0000000100067882 */ /* 0x000fce0000000000 */
[----:B------:R-:W-:Y:S01]  /*42f0*/  @!P0 SYNCS.ARRIVE.TRANS64.RED.A1T0 RZ, [UR4], RZ ;  /* 0x000000ffffff89a7 */ /* 0x000fe20008100404 */
[----:B------:R-:W-:Y:S01]  /*4300*/  NOP ;  /* 0x0000000000007918 */ /* 0x000fe20000000000 */
[----:B-1----:R-:W1:Y:S01]  /*4310*/  LDS R0, [UR8+0x14] ;  /* 0x00001408ff007984 */ /* 0x002e620008000800 */
[----:B------:R-:W-:-:S04]  /*4320*/  ULOP3.LUT UR4, UR44, 0xffff, URZ, 0xc0, !UPT ;  /* 0x0000ffff2c047892 */ /* 0x000fc8000f8ec0ff */
[----:B------:R-:W-:-:S04]  /*4330*/  USHF.R.U32.HI UR4, URZ, 0x5, UR4 ;  /* 0x00000005ff047899 */ /* 0x000fc80008011604 */
[----:B------:R-:W-:Y:S02]  /*4340*/  USHF.L.U32 UR5, UR5, UR4, URZ ;  /* 0x0000000405057299 */ /* 0x000fe400080006ff */
[----:B------:R-:W-:-:S04]  /*4350*/  USHF.L.U32 UR4, UR6, UR4, URZ ;  /* 0x0000000406047299 */ /* 0x000fc800080006ff */
[----:B-1----:R-:W-:-:S04]  /*4360*/  LOP3.LUT R0, R0, UR5, RZ, 0xc0, !PT ;  /* 0x0000000500007c12 */ /* 0x002fc8000f8ec0ff */
[----:B------:R-:W-:-:S13]  /*4370*/  ISETP.NE.AND P0, PT, R0, UR5, PT ;  /* 0x0000000500007c0c */ /* 0x000fda000bf05270 */
[----:B------:R-:W-:Y:S05]  /*4380*/  @P0 BRA `(.L_x_81) ;  /* 0x0000000000580947 */ /* 0x000fea0003800000 */
[----:B------:R-:W1:Y:S02]  /*4390*/  LDS R0, [UR8+0x18] ;  /* 0x00001808ff007984 */ /* 0x000e640008000800 */
[----:B-1----:R-:W-:-:S04]  /*43a0*/  LOP3.LUT R0, R0, UR4, RZ, 0xc0, !PT ;  /* 0x0000000400007c12 */ /* 0x002fc8000f8ec0ff */
[----:B------:R-:W-:-:S13]  /*43b0*/  ISETP.NE.AND P0, PT, R0, UR4, PT ;  /* 0x0000000400007c0c */ /* 0x000fda000bf05270 */
[----:B------:R-:W-:Y:S05]  /*43c0*/  @P0 BRA `(.L_x_82) ;  /* 0x00000000003c0947 */ /* 0x000fea0003800000 */
[----:B------:R-:W1:Y:S01]  /*43d0*/  S2R R2, SR_LANEID ;  /* 0x0000000000027919 */ /* 0x000e620000000000 */
[----:B------:R-:W-:Y:S01]  /*43e0*/  ULOP3.LUT UR5, URZ, UR5, URZ, 0x33, !UPT ;  /* 0x00000005ff057292 */ /* 0x000fe2000f8e33ff */
[----:B------:R-:W-:Y:S01]  /*43f0*/  LOP3.LUT R4, RZ, UR4, RZ, 0x33, !PT ;  /* 0x00000004ff047c12 */ /* 0x000fe2000f8e33ff */
[----:B------:R-:W-:Y:S02]  /*4400*/  VOTEU.ANY UR4, UPT, PT ;  /* 0x0000000000047886 */ /* 0x000fe400038e0100 */
[----:B------:R-:W-:Y:S01]  /*4410*/  UFLO.U32 UR4, UR4 ;  /* 0x00000004000472bd */ /* 0x000fe200080e0000 */
[----:B------:R-:W2:Y:S01]  /*4420*/  REDUX UR6, R4 ;  /* 0x00000000040673c4 */ /* 0x000ea20000000000 */
[----:B------:R-:W-:-:S06]  /*4430*/  IMAD.U32 R0, RZ, RZ, UR5 ;  /* 0x00000005ff007e24 */ /* 0x000fcc000f8e00ff */
[----:B------:R4:W-:Y:S01]  /*4440*/  UTCATOMSWS.AND URZ, UR5 ;  /* 0x0000000500ff79e3 */ /* 0x0009e20008000000 */
[----:B------:R-:W3:Y:S01]  /*4450*/  REDUX UR7, R0 ;  /* 0x00000000000773c4 */ /* 0x000ee20000000000 */
[----:B-1----:R-:W-:Y:S01]  /*4460*/  ISETP.EQ.U32.AND P0, PT, R2, UR4, PT ;  /* 0x0000000402007c0c */ /* 0x002fe2000bf02070 */
[----:B--2---:R-:W-:Y:S01]  /*4470*/  IMAD.U32 R2, RZ, RZ, UR6 ;  /* 0x00000006ff027e24 */ /* 0x004fe2000f8e00ff */
[----:B---3--:R-:W-:-:S11]  /*4480*/  MOV R3, UR7 ;  /* 0x0000000700037c02 */ /* 0x008fd60008000f00 */
[----:B------:R4:W-:Y:S04]  /*4490*/  @P0 ATOMS.AND RZ, [UR8+0x14], R3 ;  /* 0x00001403ffff098c */ /* 0x0009e8000a800008 */
[----:B------:R4:W-:Y:S01]  /*44a0*/  @P0 ATOMS.AND RZ, [UR8+0x18], R2 ;  /* 0x00001802ffff098c */ /* 0x0009e2000a800008 */
[----:B------:R-:W-:Y:S05]  /*44b0*/  BRA `(.L_x_83) ;  /* 0x0000000000147947 */ /* 0x000fea0003800000 */
.L_x_82:
[----:B------:R-:W-:Y:S02]  /*44c0*/  MOV R2, 0x44e0 ;  /* 0x000044e000027802 */ /* 0x000fe40000000f00 */
[----:B---3-5:R-:W-:Y:S05]  /*44d0*/  CALL.REL.NOINC `($__internal_0_$__cuda_sm10x_tcgen05_guardrail_trap_col_being_dealloced_not_returned_by_alloc) ;  /* 0x0000008000f87944 */ /* 0x028fea0003c00000 */
[----:B------:R-:W-:Y:S05]  /*44e0*/  BRA `(.L_x_83) ;  /* 0x0000000000087947 */ /* 0x000fea0003800000 */
.L_x_81:
[----:B------:R-:W-:Y:S02]  /*44f0*/  MOV R2, 0x4510 ;  /* 0x0000451000027802 */ /* 0x000fe40000000f00 */
[----:B---3-5:R-:W-:Y:S05]  /*4500*/  CALL.REL.NOINC `($__internal_2_$__cuda_sm10x_tcgen05_guardrail_trap_unallocated_columns_being_dealloced) ;  /* 0x0000008400047944 */ /* 0x028fea0003c00000 */
.L_x_83:
[----:B------:R-:W-:Y:S01]  /*4510*/  NOP ;  /* 0x0000000000007918 */ /* 0x000fe20000000000 */
[----:B----4-:R-:W-:Y:S05]  /*4520*/  EXIT ;  /* 0x000000000000794d */ /* 0x010fea0003800000 */
.L_x_56:
[----:B------:R-:W-:-:S09]  /*4530*/  UISETP.NE.OR UP0, UPT, UR25, 0x3, !UP5 ;  /* 0x000000031900788c */ /* 0x000fd2000ef05670 */
[----:B------:R-:W-:Y:S05]  /*4540*/  BRA.U UP0, `(.L_x_84) ;  /* 0x0000001100547547 */ /* 0x000fea000b800000 */
[----:B------:R-:W2:Y:S01]  /*4550*/  LDCU UR31, c[0x0][0x370] ;  /* 0x00006e00ff1f77ac */ /* 0x000ea20008000800 */
[----:B------:R-:W3:Y:S01]  /*4560*/  LDC.64 R16, c[0x0][0x348] ;  /* 0x0000d200ff107b82 */ /* 0x000ee20000000a00 */
[----:B------:R-:W-:Y:S02]  /*4570*/  HFMA2 R13, -RZ, RZ, 0, 0 ;  /* 0x00000000ff0d7431 */ /* 0x000fe400000001ff */
[----:B------:R-:W-:Y:S01]  /*4580*/  IMAD.MOV.U32 R15, RZ, RZ, 0x1 ;  /* 0x00000001ff0f7424 */ /* 0x000fe200078e00ff */
[----:B------:R-:W2:Y:S01]  /*4590*/  LDCU.128 UR48, c[0x0][0xb10] ;  /* 0x00016200ff3077ac */ /* 0x000ea20008000c00 */
[----:B------:R-:W-:Y:S01]  /*45a0*/  IMAD.MOV.U32 R14, RZ, RZ, RZ ;  /* 0x000000ffff0e7224 */ /* 0x000fe200078e00ff */
[----:B------:R-:W-:Y:S01]  /*45b0*/  MOV R7, 0x4000 ;  /* 0x0000400000077802 */ /* 0x000fe20000000f00 */
[----:B------:R-:W4:Y:S01]  /*45c0*/  LDCU UR30, c[0x0][0x374] ;  /* 0x00006e80ff1e77ac */ /* 0x000f220008000800 */
[----:B------:R-:W1:Y:S01]  /*45d0*/  LDC.64 R2, c[0x0][0x888] ;  /* 0x00022200ff027b82 */ /* 0x000e620000000a00 */
[----:B------:R-:W4:Y:S01]  /*45e0*/  LDCU UR15, c[0x0][0xb0c] ;  /* 0x00016180ff0f77ac */ /* 0x000f220008000800 */
[----:B------:R-:W3:Y:S06]  /*45f0*/  LDCU UR40, c[0x0][0xb20] ;  /* 0x00016400ff2877ac */ /* 0x000eec0008000800 */
[----:B------:R-:W1:Y:S01]  /*4600*/  LDC.64 R4, c[0x0][0x890] ;  /* 0x00022400ff047b82 */ /* 0x000e620000000a00 */
[----:B------:R-:W3:Y:S01]  /*4610*/  LDCU UR4, c[0x0][0xb30] ;  /* 0x00016600ff0477ac */ /* 0x000ee20008000800 */
[----:B------:R-:W-:Y:S01]  /*4620*/  UMOV UR21, 0x400 ;  /* 0x0000040000157882 */ /* 0x000fe20000000000 */
[----:B--2---:R-:W-:-:S02]  /*4630*/  UIMAD.WIDE.U32 UR6, UR31, UR48, URZ ;  /* 0x000000301f0672a5 */ /* 0x004fc4000f8e00ff */
[----:B----4-:R-:W-:Y:S02]  /*4640*/  UIMAD.WIDE.U32 UR8, UR30, UR51, URZ ;  /* 0x000000331e0872a5 */ /* 0x010fe4000f8e00ff */
[----:B------:R-:W-:Y:S02]  /*4650*/  ULEA UR21, UR47, UR21, 0x18 ;  /* 0x000000152f157291 */ /* 0x000fe4000f8ec0ff */
[----:B------:R-:W-:Y:S02]  /*4660*/  UPLOP3.LUT UP3, UPT, UPT, UPT, UPT, 0x40, 0x4 ;  /* 0x000000000004789c */ /* 0x000fe40003f6e870 */
[----:B------:R-:W-:Y:S01]  /*4670*/  UIADD3 UR37, UPT, UPT, UR21, 0x68, URZ ;  /* 0x0000006815257890 */ /* 0x000fe2000fffe0ff */
[----:B------:R-:W-:Y:S01]  /*4680*/  UMOV UR6, UR7 ;  /* 0x0000000700067c82 */ /* 0x000fe20008000000 */
[----:B------:R-:W-:Y:S01]  /*4690*/  UMOV UR38, UR9 ;  /* 0x0000000900267c82 */ /* 0x000fe20008000000 */
[----:B------:R-:W-:Y:S02]  /*46a0*/  UISETP.GE.AND UP0, UPT, UR42, 0x1, UPT ;  /* 0x000000012a00788c */ /* 0x000fe4000bf06270 */
[----:B------:R-:W-:Y:S01]  /*46b0*/  UISETP.NE.AND UP4, UPT, UR42, 0x1, UPT ;  /* 0x000000012a00788c */ /* 0x000fe2000bf85270 */
[----:B------:R-:W2:Y:S01]  /*46c0*/  LDCU.64 UR22, c[0x0][0xb28] ;  /* 0x00016500ff1677ac */ /* 0x000ea20008000a00 */
[----:B------:R-:W-:-:S02]  /*46d0*/  UISETP.NE.AND UP6, UPT, UR15, 0x1, UPT ;  /* 0x000000010f00788c */ /* 0x000fc4000bfc5270 */
[----:B------:R-:W-:Y:S02]  /*46e0*/  UISETP.NE.AND UP5, UPT, UR50, 0x1, UPT ;  /* 0x000000013200788c */ /* 0x000fe4000bfa5270 */
[----:B------:R-:W-:Y:S02]  /*46f0*/  UIADD3 UR33, UPT, UPT, UR21, 0x50, URZ ;  /* 0x0000005015217890 */ /* 0x000fe4000fffe0ff */
[----:B------:R-:W-:Y:S02]  /*4700*/  UIADD3 UR25, UPT, UPT, UR21, 0x58, URZ ;  /* 0x0000005815197890 */ /* 0x000fe4000fffe0ff */
[----:B------:R-:W-:Y:S02]  /*4710*/  UIADD3 UR17, UPT, UPT, UR21, 0x60, URZ ;  /* 0x0000006015117890 */ /* 0x000fe4000fffe0ff */
[----:B------:R-:W-:Y:S02]  /*4720*/  UPRMT UR37, UR47, 0x654, UR37 ;  /* 0x000006542f257896 */ /* 0x000fe40008000025 */
[----:B------:R-:W-:-:S02]  /*4730*/  USHF.R.U32.HI UR39, URZ, UR49, UR6 ;  /* 0x00000031ff277299 */ /* 0x000fc40008011606 */
[----:B---3--:R-:W-:Y:S02]  /*4740*/  USHF.R.U32.HI UR38, URZ, UR40, UR38 ;  /* 0x00000028ff267299 */ /* 0x008fe40008011626 */
[----:B------:R-:W-:-:S11]  /*4750*/  UISETP.NE.AND UP2, UPT, UR4, 0x1, UPT ;  /* 0x000000010400788c */ /* 0x000fd6000bf45270 */
.L_x_95:
[C---:B------:R-:W-:Y:S02]  /*4760*/  LEA R12, R14.reuse, UR21, 0x3 ;  /* 0x000000150e0c7c11 */ /* 0x040fe4000f8e18ff */
[----:B------:R-:W-:Y:S02]  /*4770*/  SHF.L.U32 R9, R13, 0x1f, RZ ;  /* 0x0000001f0d097819 */ /* 0x000fe400000006ff */
[----:B------:R-:W-:Y:S02]  /*4780*/  LEA R10, R14, UR21, 0x4 ;  /* 0x000000150e0a7c11 */ /* 0x000fe4000f8e20ff */
[----:B---3--:R-:W3:Y:S02]  /*4790*/  SYNCS.PHASECHK.TRANS64.TRYWAIT P0, [R12+URZ+0xa0], R9 ;  /* 0x0000a0090c0075a7 */ /* 0x008ee400080011ff */
[----:B---3--:R-:W-:Y:S05]  /*47a0*/  @!P0 BRA `(.L_x_85) ;  /* 0x0000007800f48947 */ /* 0x008fea0003800000 */
.L_x_176:
[----:B---3--:R-:W3:Y:S01]  /*47b0*/  LDS.128 R8, [R10+0x110] ;  /* 0x000110000a087984 */ /* 0x008ee20000000c00 */
[----:B------:R-:W-:Y:S01]  /*47c0*/  UISETP.GE.AND UP0, UPT, UR42, 0x1, UPT ;  /* 0x000000012a00788c */ /* 0x000fe2000bf06270 */
[----:B------:R-:W-:Y:S01]  /*47d0*/  @!PT LDS RZ, [RZ] ;  /* 0x00000000fffff984 */ /* 0x000fe20000000800 */
[----:B------:R-:W-:Y:S01]  /*47e0*/  @!PT LDS RZ, [RZ] ;  /* 0x00000000fffff984 */ /* 0x000fe20000000800 */
[----:B------:R-:W-:Y:S01]  /*47f0*/  @!PT LDS RZ, [RZ] ;  /* 0x00000000fffff984 */ /* 0x000fe20000000800 */
[----:B------:R-:W-:Y:S01]  /*4800*/  @!PT LDS RZ, [RZ] ;  /* 0x00000000fffff984 */ /* 0x000fe20000000800 */
[----:B------:R4:W-:Y:S06]  /*4810*/  MEMBAR.ALL.CTA ;  /* 0x0000000000007992 */ /* 0x0009ec0000008000 */
[----:B----4-:R-:W4:Y:S01]  /*4820*/  FENCE.VIEW.ASYNC.S ;  /* 0x00000000000073c6 */ /* 0x010f220000000000 */
[----:B---3--:R-:W-:Y:S11]  /*4830*/  LOP3.LUT P0, RZ, R10, 0x1, RZ, 0xc0, !PT ;  /* 0x000000010aff7812 */ /* 0x008ff6000780c0ff */
[----:B------:R-:W-:Y:S02]  /*4840*/  @!UPT UIADD3 URZ, UPT, UPT, URZ, URZ, URZ ;  /* 0x000000fffffff290 */ /* 0x000fe4000fffe0ff */
[----:B----4-:R-:W-:Y:S01]  /*4850*/  VOTEU.ANY UP1, P0 ;  /* 0x0000000000ff7886 */ /* 0x010fe20000020100 */
[----:B------:R-:W-:Y:S11]  /*4860*/  PLOP3.LUT P0, PT, PT, PT, UP1, 0x80, 0x8 ;  /* 0x000000000008781c */ /* 0x000ff60003f0f018 */
[----:B------:R-:W-:Y:S02]  /*4870*/  @!UPT UIADD3 URZ, UPT, UPT, URZ, URZ, URZ ;  /* 0x000000fffffff290 */ /* 0x000fe4000fffe0ff */
[----:B------:R-:W-:Y:S02]  /*4880*/  @P0 SHF.R.U32.HI R0, RZ, 0x10, R9 ;  /* 0x00000010ff000819 */ /* 0x000fe40000011609 */
[----:B------:R-:W-:Y:S02]  /*4890*/  @P0 MOV R6, R8 ;  /* 0x0000000800060202 */ /* 0x000fe40000000f00 */
[----:B------:R-:W-:Y:S01]  /*48a0*/  @P0 R2UR UR4, R0 ;  /* 0x00000000000402ca */ /* 0x000fe200000e0000 */
[----:B------:R-:W-:Y:S01]  /*48b0*/  VIADD R0, R12, 0xb0 ;  /* 0x000000b00c007836 */ /* 0x000fe20000000000 */
[----:B------:R-:W-:Y:S02]  /*48c0*/  @P0 LOP3.LUT R8, R9, 0xffff, RZ, 0xc0, !PT ;  /* 0x0000ffff09080812 */ /* 0x000fe400078ec0ff */
[----:B------:R-:W-:Y:S02]  /*48d0*/  @P0 R2UR UR6, R6 ;  /* 0x00000000060602ca */ /* 0x000fe400000e0000 */
[----:B------:R-:W-:Y:S02]  /*48e0*/  PRMT R0, RZ, 0x654, R0 ;  /* 0x00000654ff007816 */ /* 0x000fe40000000000 */
[----:B------:R-:W-:Y:S02]  /*48f0*/  @P0 R2UR UR5, R8 ;  /* 0x00000000080502ca */ /* 0x000fe400000e0000 */
[----:B------:R3:W-:Y:S03]  /*4900*/  SYNCS.ARRIVE.TRANS64.RED.A1T0 RZ, [R0+URZ], RZ ;  /* 0x000000ff00ff79a7 */ /* 0x0007e600081004ff */
[----:B------:R-:W-:Y:S04]  /*4910*/  @UP1 UMOV UR29, UR4 ;  /* 0x00000004001d1c82 */ /* 0x000fe80008000000 */
[----:B------:R-:W-:Y:S04]  /*4920*/  @UP1 UMOV UR14, UR6 ;  /* 0x00000006000e1c82 */ /* 0x000fe80008000000 */
[----:B------:R-:W-:Y:S01]  /*4930*/  @UP1 UMOV UR13, UR5 ;  /* 0x00000005000d1c82 */ /* 0x000fe20008000000 */
[----:B------:R-:W-:Y:S05]  /*4940*/  BRA.U !UP0, `(.L_x_86) ;  /* 0x0000000108a47547 */ /* 0x000fea000b800000 */
[----:B------:R-:W-:Y:S02]  /*4950*/  UIMAD.WIDE.U32 UR18, UR13, UR51, URZ ;  /* 0x000000330d1272a5 */ /* 0x000fe4000f8e00ff */
[----:B------:R-:W-:Y:S02]  /*4960*/  UIMAD.WIDE.U32 UR26, UR14, UR48, URZ ;  /* 0x000000300e1a72a5 */ /* 0x000fe4000f8e00ff */
[----:B------:R-:W-:Y:S02]  /*4970*/  USEL UR4, UR30, UR38, !UP5 ;  /* 0x000000261e047287 */ /* 0x000fe4000e800000 */
[----:B------:R-:W-:Y:S02]  /*4980*/  USEL UR7, UR31, UR39, !UP6 ;  /* 0x000000271f077287 */ /* 0x000fe4000f000000 */
[----:B--2---:R-:W-:Y:S02]  /*4990*/  UIMAD.WIDE.U32 UR8, UR4, UR22, URZ ;  /* 0x00000016040872a5 */ /* 0x004fe4000f8e00ff */
[----:B------:R-:W-:Y:S01]  /*49a0*/  UIMAD.WIDE.U32 UR10, UR7, UR22, URZ ;  /* 0x00000016070a72a5 */ /* 0x000fe2000f8e00ff */
[----:B------:R-:W-:Y:S02]  /*49b0*/  UMOV UR5, UR19 ;  /* 0x0000001300057c82 */ /* 0x000fe40008000000 */
[----:B------:R-:W-:Y:S03]  /*49c0*/  USHF.R.U32.HI UR6, URZ, UR40, UR5 ;  /* 0x00000028ff067299 */ /* 0x000fe60008011605 */
[----:B------:R-:W-:Y:S01]  /*49d0*/  UMOV UR5, UR27 ;  /* 0x0000001b00057c82 */ /* 0x000fe20008000000 */
[----:B------:R-:W-:Y:S02]  /*49e0*/  USEL UR6, UR13, UR6, !UP5 ;  /* 0x000000060d067287 */ /* 0x000fe4000e800000 */
[----:B------:R-:W-:Y:S03]  /*49f0*/  USHF.R.U32.HI UR12, URZ, UR49, UR5 ;  /* 0x00000031ff0c7299 */ /* 0x000fe60008011605 */
[----:B------:R-:W-:Y:S02]  /*4a00*/  UMOV UR5, UR9 ;  /* 0x0000000900057c82 */ /* 0x000fe40008000000 */
[----:B------:R-:W-:Y:S03]  /*4a10*/  @UP4 USHF.R.U32.HI UR4, URZ, UR23, UR5 ;  /* 0x00000017ff044299 */ /* 0x000fe60008011605 */
[----:B------:R-:W-:Y:S01]  /*4a20*/  UMOV UR5, UR11 ;  /* 0x0000000b00057c82 */ /* 0x000fe20008000000 */
[----:B------:R-:W-:Y:S02]  /*4a30*/  UIMAD UR4, UR42, UR4, URZ ;  /* 0x000000042a0472a4 */ /* 0x000fe4000f8e02ff */
[----:B------:R-:W-:Y:S02]  /*4a40*/  @UP4 USHF.R.U32.HI UR7, URZ, UR23, UR5 ;  /* 0x00000017ff074299 */ /* 0x000fe40008011605 */
[----:B------:R-:W-:Y:S02]  /*4a50*/  UIMAD.WIDE.U32 UR10, UR6, UR22, URZ ;  /* 0x00000016060a72a5 */ /* 0x000fe4000f8e00ff */
[----:B------:R-:W-:Y:S02]  /*4a60*/  USEL UR5, UR14, UR12, !UP6 ;  /* 0x0000000c0e057287 */ /* 0x000fe4000f000000 */
[----:B------:R-:W-:Y:S02]  /*4a70*/  UIMAD UR8, UR42, UR7, URZ ;  /* 0x000000072a0872a4 */ /* 0x000fe4000f8e02ff */
[----:B------:R-:W-:Y:S03]  /*4a80*/  UISETP.GE.AND UP0, UPT, UR6, UR4, UPT ;  /* 0x000000040600728c */ /* 0x000fe6000bf06270 */
[----:B------:R-:W-:Y:S01]  /*4a90*/  UMOV UR4, UR11 ;  /* 0x0000000b00047c82 */ /* 0x000fe20008000000 */
[----:B------:R-:W-:Y:S02]  /*4aa0*/  UISETP.GE.OR UP0, UPT, UR5, UR8, UP0 ;  /* 0x000000080500728c */ /* 0x000fe40008706670 */
[----:B------:R-:W-:Y:S02]  /*4ab0*/  USHF.R.U32.HI UR4, URZ, UR23, UR4 ;  /* 0x00000017ff047299 */ /* 0x000fe40008011604 */
[----:B------:R-:W-:Y:S02]  /*4ac0*/  UIMAD.WIDE.U32 UR8, UR5, UR22, URZ ;  /* 0x00000016050872a5 */ /* 0x000fe4000f8e00ff */
[----:B------:R-:W-:Y:S04]  /*4ad0*/  USEL UR10, UR6, UR4, !UP4 ;  /* 0x00000004060a7287 */ /* 0x000fe8000e000000 */
[----:B------:R-:W-:Y:S01]  /*4ae0*/  UIADD3 UR11, UPT, UPT, -UR10, URZ, URZ ;  /* 0x000000ff0a0b7290 */ /* 0x000fe2000fffe1ff */
[----:B------:R-:W-:Y:S02]  /*4af0*/  @!UP0 UMOV UR4, UR9 ;  /* 0x0000000900048c82 */ /* 0x000fe40008000000 */
[----:B------:R-:W-:Y:S02]  /*4b00*/  @!UP0 USHF.R.U32.HI UR4, URZ, UR23, UR4 ;  /* 0x00000017ff048299 */ /* 0x000fe40008011604 */
[----:B------:R-:W-:Y:S02]  /*4b10*/  UIMAD UR8, UR42, UR11, UR6 ;  /* 0x0000000b2a0872a4 */ /* 0x000fe4000f8e0206 */
[----:B------:R-:W-:Y:S04]  /*4b20*/  @!UP0 USEL UR4, UR5, UR4, !UP4 ;  /* 0x0000000405048287 */ /* 0x000fe8000e000000 */
[----:B------:R-:W-:Y:S02]  /*4b30*/  @!UP0 UIMAD UR8, UR7, UR8, UR4 ;  /* 0x00000008070882a4 */ /* 0x000fe4000f8e0204 */
[----:B------:R-:W-:Y:S02]  /*4b40*/  @!UP0 UIADD3 UR9, UPT, UPT, UR10, -UR4, URZ ;  /* 0x800000040a098290 */ /* 0x000fe4000fffe0ff */
[----:B------:R-:W-:Y:S02]  /*4b50*/  UIADD3 UR4, UPT, UPT, -UR5, URZ, URZ ;  /* 0x000000ff05047290 */ /* 0x000fe4000fffe1ff */
[----:B------:R-:W-:Y:S02]  /*4b60*/  UIADD3 UR7, UPT, UPT, -UR6, URZ, URZ ;  /* 0x000000ff06077290 */ /* 0x000fe4000fffe1ff */
[----:B------:R-:W-:Y:S02]  /*4b70*/  @!UP0 UIMAD UR6, UR9, UR42, UR5 ;  /* 0x0000002a090682a4 */ /* 0x000fe4000f8e0205 */
[----:B------:R-:W-:Y:S02]  /*4b80*/  UIMAD UR14, UR15, UR4, UR14 ;  /* 0x000000040f0e72a4 */ /* 0x000fe4000f8e020e */
[----:B------:R-:W-:Y:S01]  /*4b90*/  UIMAD UR13, UR50, UR7, UR13 ;  /* 0x00000007320d72a4 */ /* 0x000fe2000f8e020d */
[----:B------:R-:W-:Y:S02]  /*4ba0*/  @!UP0 UMOV UR5, UR8 ;  /* 0x0000000800058c82 */ /* 0x000fe40008000000 */
[----:B------:R-:W-:Y:S02]  /*4bb0*/  UIMAD UR14, UR5, UR15, UR14 ;  /* 0x0000000f050e72a4 */ /* 0x000fe4000f8e020e */
[----:B------:R-:W-:Y:S11]  /*4bc0*/  UIMAD UR13, UR6, UR50, UR13 ;  /* 0x00000032060d72a4 */ /* 0x000ff6000f8e020d */
[----:B------:R-:W-:Y:S01]  /*4bd0*/  @!UPT UIADD3 URZ, UPT, UPT, URZ, URZ, URZ ;  /* 0x000000fffffff290 */ /* 0x000fe2000fffe0ff */
.L_x_86:
[----:B------:R-:W4:Y:S01]  /*4be0*/  @!UP2 LDCU.128 UR8, c[0x0][0xb10] ;  /* 0x00016200ff08a7ac */ /* 0x000f220008000c00 */
[C---:B-1----:R-:W-:Y:S02]  /*4bf0*/  ISETP.NE.U32.AND P1, PT, R4.reuse, RZ, PT ;  /* 0x000000ff0400720c */ /* 0x042fe40003f25070 */
[----:B------:R-:W-:Y:S02]  /*4c00*/  ISETP.NE.U32.AND P0, PT, R4, RZ, PT ;  /* 0x000000ff0400720c */ /* 0x000fe40003f05070 */
[C---:B------:R-:W-:Y:S02]  /*4c10*/  ISETP.NE.AND.EX P1, PT, R5.reuse, RZ, PT, P1 ;  /* 0x000000ff0500720c */ /* 0x040fe40003f25310 */
[----:B------:R-:W-:Y:S01]  /*4c20*/  ISETP.NE.AND.EX P0, PT, R5, RZ, PT, P0 ;  /* 0x000000ff0500720c */ /* 0x000fe20003f05300 */
[----:B------:R-:W1:Y:S01]  /*4c30*/  @!UP2 LDCU UR5, c[0x0][0xb0c] ;  /* 0x00016180ff05a7ac */ /* 0x000e620008000800 */
[----:B------:R-:W-:Y:S01]  /*4c40*/  SHF.L.U32 R9, R15, 0x1f, RZ ;  /* 0x0000001f0f097819 */ /* 0x000fe200000006ff */
[----:B------:R-:W-:Y:S02]  /*4c50*/  USHF.L.U32 UR35, UR16, 0x7, URZ ;  /* 0x0000000710237899 */ /* 0x000fe400080006ff */
[----:B------:R-:W-:Y:S02]  /*4c60*/  USHF.L.U32 UR34, UR20, 0x8, URZ ;  /* 0x0000000814227899 */ /* 0x000fe400080006ff */
[----:B----4-:R-:W-:Y:S07]  /*4c70*/  UIMAD.WIDE.U32 UR6, UR14, UR8, URZ ;  /* 0x000000080e0672a5 */ /* 0x010fee000f8e00ff */
[----:B------:R-:W-:Y:S01]  /*4c80*/  @!UP2 UMOV UR4, UR7 ;  /* 0x000000070004ac82 */ /* 0x000fe20008000000 */
[----:B-1----:R-:W-:Y:S02]  /*4c90*/  @!UP2 UISETP.NE.AND UP0, UPT, UR5, 0x1, UPT ;  /* 0x000000010500a88c */ /* 0x002fe4000bf05270 */
[----:B------:R-:W-:Y:S02]  /*4ca0*/  @!UP2 USHF.R.U32.HI UR4, URZ, UR9, UR4 ;  /* 0x00000009ff04a299 */ /* 0x000fe40008011604 */
[----:B------:R-:W-:Y:S02]  /*4cb0*/  UIMAD.WIDE.U32 UR6, UR13, UR11, URZ ;  /* 0x0000000b0d0672a5 */ /* 0x000fe4000f8e00ff */
[----:B------:R-:W-:Y:S02]  /*4cc0*/  @!UP2 USEL UR8, UR14, UR4, !UP0 ;  /* 0x000000040e08a287 */ /* 0x000fe4000c000000 */
[----:B------:R-:W-:Y:S03]  /*4cd0*/  @!UP2 UISETP.NE.AND UP0, UPT, UR10, 0x1, UPT ;  /* 0x000000010a00a88c */ /* 0x000fe6000bf05270 */
[----:B------:R-:W-:Y:S02]  /*4ce0*/  @!UP2 UMOV UR6, UR7 ;  /* 0x000000070006ac82 */ /* 0x000fe40008000000 */
[----:B------:R-:W1:Y:S02]  /*4cf0*/  @!UP2 LDCU UR4, c[0x0][0xb20] ;  /* 0x00016400ff04a7ac */ /* 0x000e640008000800 */
[----:B-1----:R-:W-:Y:S04]  /*4d00*/  @!UP2 USHF.R.U32.HI UR6, URZ, UR4, UR6 ;  /* 0x00000004ff06a299 */ /* 0x002fe80008011606 */
[----:B------:R-:W-:Y:S04]  /*4d10*/  @!UP2 USEL UR6, UR13, UR6, !UP0 ;  /* 0x000000060d06a287 */ /* 0x000fe8000c000000 */
[----:B------:R-:W-:Y:S02]  /*4d20*/  @!UP2 UIADD3 UR4, UPT, UPT, -UR8, UR6, URZ ;  /* 0x000000060804a290 */ /* 0x000fe4000fffe1ff */
[----:B------:R-:W-:Y:S02]  /*4d30*/  @!UP2 UIADD3 UR6, UPT, UPT, UR8, -UR6, URZ ;  /* 0x800000060806a290 */ /* 0x000fe4000fffe0ff */
[----:B------:R-:W-:Y:S02]  /*4d40*/  @!UP2 UIMAD UR14, UR4, UR5, UR14 ;  /* 0x00000005040ea2a4 */ /* 0x000fe4000f8e020e */
[----:B------:R-:W-:Y:S01]  /*4d50*/  @!UP2 UIMAD UR13, UR6, UR10, UR13 ;  /* 0x0000000a060da2a4 */ /* 0x000fe2000f8e020d */
[----:B------:R-:W-:Y:S11]  /*4d60*/  BRA.U UP3, `(.L_x_87) ;  /* 0x0000000103107547 */ /* 0x000ff6000b800000 */
[----:B---3--:R-:W-:Y:S04]  /*4d70*/  MOV R0, UR44 ;  /* 0x0000002c00007c02 */ /* 0x008fe80008000f00 */
[----:B------:R-:W-:Y:S04]  /*4d80*/  SHF.L.U32 R11, R0, 0x1f, RZ ;  /* 0x0000001f000b7819 */ /* 0x000fe800000006ff */
[----:B------:R-:W1:Y:S02]  /*4d90*/  SYNCS.PHASECHK.TRANS64.TRYWAIT P2, [UR21+0x98], R11 ;  /* 0x0000980bff0075a7 */ /* 0x000e640008041115 */
[----:B-1----:R-:W-:Y:S05]  /*4da0*/  @!P2 BRA `(.L_x_88) ;  /* 0x000000740088a947 */ /* 0x002fea0003800000 */
.L_x_87:
[----:B------:R-:W-:Y:S05]  /*4db0*/  @!P1 BRA `(.L_x_89) ;  /* 0x0000000000309947 */ /* 0x000fea0003800000 */
[----:B------:R-:W-:Y:S01]  /*4dc0*/  ISETP.NE.U32.AND P1, PT, R2, RZ, PT ;  /* 0x000000ff0200720c */ /* 0x000fe20003f25070 */
[----:B------:R-:W4:Y:S01]  /*4dd0*/  LDCU.64 UR4, c[0x0][0x358] ;  /* 0x00006b00ff0477ac */ /* 0x000f220008000a00 */
[----:B------:R-:W-:Y:S02]  /*4de0*/  IMAD.MOV.U32 R150, RZ, RZ, 0x1 ;  /* 0x00000001ff967424 */ /* 0x000fe400078e00ff */
[----:B------:R-:W-:Y:S11]  /*4df0*/  ISETP.NE.AND.EX P1, PT, R3, RZ, PT, P1 ;  /* 0x000000ff0300720c */ /* 0x000ff60003f25310 */
[----:B------:R-:W-:Y:S02]  /*4e00*/  @!UPT UIADD3 URZ, UPT, UPT, URZ, URZ, URZ ;  /* 0x000000fffffff290 */ /* 0x000fe4000fffe0ff */
[----:B-1----:R-:W1:Y:S01]  /*4e10*/  @P1 LDC.64 R10, c[0x0][0x888] ;  /* 0x00022200ff0a1b82 */ /* 0x002e620000000a00 */
[----:B---3--:R-:W-:Y:S04]  /*4e20*/  @P1 IMAD R0, R4, UR36, RZ ;  /* 0x0000002404001c24 */ /* 0x008fe8000f8e02ff */
[----:B-1----:R-:W-:Y:S04]  /*4e30*/  @P1 IMAD.WIDE R10, R0, 0x4, R10 ;  /* 0x00000004000a1825 */ /* 0x002fe800078e020a */
[----:B------:R-:W-:Y:S01]  /*4e40*/  HFMA2 R0, -RZ, RZ, 0, 5.9604644775390625e-08 ;  /* 0x00000001ff007431 */ /* 0x000fe200000001ff */
[----:B----45:R4:W5:Y:S04]  /*4e50*/  @P1 LDG.E R73, desc[UR4][R10.64] ;  /* 0x000000040a491981 */ /* 0x030968000c1e1900 */
[----:B------:R-:W-:Y:S01]  /*4e60*/  @!P1 PRMT R150, R0, 0x7610, R150 ;  /* 0x0000761000969816 */ /* 0x000fe20000000096 */
[----:B----4-:R-:W1:Y:S06]  /*4e70*/  @!P1 LDC R73, c[0x0][0x880] ;  /* 0x00022000ff499b82 */ /* 0x010e6c0000000800 */
.L_x_89:
[----:B-1---5:R-:W-:Y:S01]  /*4e80*/  @!P0 FSETP.EQ.AND P1, PT, R73, RZ, PT ;  /* 0x000000ff4900820b */ /* 0x022fe20003f22000 */
[----:B------:R-:W-:Y:S01]  /*4e90*/  @!UPT UIADD3 URZ, UPT, UPT, URZ, URZ, URZ ;  /* 0x000000fffffff290 */ /* 0x000fe2000fffe0ff */
[----:B------:R-:W-:Y:S11]  /*4ea0*/  @!P0 BRA `(.L_x_90) ;  /* 0x0000000000188947 */ /* 0x000ff60003800000 */
[----:B------:R-:W-:Y:S02]  /*4eb0*/  LOP3.LUT P0, RZ, R150, 0xff, RZ, 0xc0, !PT ;  /* 0x000000ff96ff7812 */ /* 0x000fe4000780c0ff */
[----:B------:R-:W-:Y:S04]  /*4ec0*/  ISETP.NE.U32.AND P1, PT, R2, RZ, PT ;  /* 0x000000ff0200720c */ /* 0x000fe80003f25070 */
[----:B------:R-:W-:Y:S04]  /*4ed0*/  ISETP.NE.AND.EX P1, PT, R3, RZ, PT, P1 ;  /* 0x000000ff0300720c */ /* 0x000fe80003f25310 */
[----:B------:R-:W-:Y:S03]  /*4ee0*/  PLOP3.LUT P1, PT, P1, PT, PT, 0x8, 0x80 ;  /* 0x000000000080781c */ /* 0x000fe60000f2e170 */
[----:B------:R-:W-:Y:S11]  /*4ef0*/  @P0 FSETP.EQ.AND P1, PT, R73, RZ, PT ;  /* 0x000000ff4900020b */ /* 0x000ff60003f22000 */
[----:B------:R-:W-:Y:S02]  /*4f00*/  @!UPT UIADD3 URZ, UPT, UPT, URZ, URZ, URZ ;  /* 0x000000fffffff290 */ /* 0x000fe4000fffe0ff */
.L_x_90:
[----:B------:R-:W1:Y:S01]  /*4f10*/  SYNCS.PHASECHK.TRANS64.TRYWAIT P2, [UR21+0x70], R9 ;  /* 0x00007009ff0075a7 */ /* 0x000e620008041115 */
[----:B------:R-:W-:Y:S04]  /*4f20*/  ELECT P0, URZ, PT ;  /* 0x0000000000ff782f */ /* 0x000fe80003800000 */
[----:B------:R-:W-:Y:S11]  /*4f30*/  PLOP3.LUT P1, PT, P1, P0, PT, 0xf2, 0x2f ;  /* 0x00000000002f781c */ /* 0x000ff60000f21e72 */
[----:B------:R-:W-:Y:S02]  /*4f40*/  @!UPT UIADD3 URZ, UPT, UPT, URZ, URZ, URZ ;  /* 0x000000fffffff290 */ /* 0x000fe4000fffe0ff */
[----:B------:R-:W-:Y:S05]  /*4f50*/  @!P1 IADD3 R8, P0, PT, R16, 0x580, RZ ;  /* 0x0000058010089810 */ /* 0x000fea0007f1e0ff */
[----:B------:R-:W-:Y:S01]  /*4f60*/  @!P1 IMAD.X R6, RZ, RZ, R17, P0 ;  /* 0x000000ffff069224 */ /* 0x000fe200000e0611 */
[----:B-1----:R-:W-:Y:S07]  /*4f70*/  @!P2 BRA `(.L_x_91) ;  /* 0x00000074002ca947 */ /* 0x002fee0003800000 */
.L_x_179:
[----:B------:R-:W-:Y:S01]  /*4f80*/  @!P1 R2UR UR5, R8 ;  /* 0x00000000080592ca */ /* 0x000fe200000e0000 */
[----:B------:R-:W-:Y:S01]  /*4f90*/  VOTEU.ALL UP0, P1 ;  /* 0x0000000000ff7886 */ /* 0x000fe20000800000 */
[----:B------:R-:W-:Y:S01]  /*4fa0*/  @!P1 R2UR UR4, R6 ;  /* 0x00000000060492ca */ /* 0x000fe200000e0000 */
[----:B-1-3--:R-:W-:Y:S01]  /*4fb0*/  @!P1 IMAD.MOV.U32 R0, RZ, RZ, 0x4000 ;  /* 0x00004000ff009424 */ /* 0x00afe200078e00ff */
[----:B------:R-:W-:Y:S01]  /*4fc0*/  UMOV UR8, 0x0 ;  /* 0x0000000000087882 */ /* 0x000fe20000000000 */
[----:B------:R-:W-:Y:S01]  /*4fd0*/  UMOV UR9, 0x10000000 ;  /* 0x1000000000097882 */ /* 0x000fe20000000000 */
[----:B------:R-:W-:Y:S01]  /*4fe0*/  @!UP0 UIADD3 UR32, UPT, UPT, UR21, 0x400, URZ ;  /* 0x0000040015208890 */ /* 0x000fe2000fffe0ff */
[----:B------:R-:W-:Y:S01]  /*4ff0*/  @!P1 IADD3 R8, P0, PT, R16, 0x580, RZ ;  /* 0x0000058010089810 */ /* 0x000fe20007f1e0ff */
[----:B------:R-:W-:Y:S01]  /*5000*/  VOTEU.ALL UP0, P1 ;  /* 0x0000000000ff7886 */ /* 0x000fe20000800000 */
[----:B------:R-:W-:Y:S03]  /*5010*/  UPRMT UR6, UR47, 0x654, UR33 ;  /* 0x000006542f067896 */ /* 0x000fe60008000021 */
[----:B------:R-:W-:Y:S02]  /*5020*/  @!P1 IMAD.X R6, RZ, RZ, R17, P0 ;  /* 0x000000ffff069224 */ /* 0x000fe400000e0611 */
[----:B------:R-:W-:Y:S02]  /*5030*/  IMAD.U32 R10, RZ, RZ, UR5 ;  /* 0x00000005ff0a7e24 */ /* 0x000fe4000f8e00ff */
[----:B------:R-:W-:Y:S03]  /*5040*/  IMAD.U32 R11, RZ, RZ, UR4 ;  /* 0x00000004ff0b7e24 */ /* 0x000fe6000f8e00ff */
[----:B------:R-:W-:Y:S02]  /*5050*/  @!P1 R2UR UR4, R10 ;  /* 0x000000000a0492ca */ /* 0x000fe400000e0000 */
[----:B------:R-:W-:Y:S11]  /*5060*/  @!P1 R2UR UR5, R11 ;  /* 0x000000000b0592ca */ /* 0x000ff600000e0000 */
[----:B------:R-:W-:Y:S02]  /*5070*/  @!UPT UIADD3 URZ, UPT, UPT, URZ, URZ, URZ ;  /* 0x000000fffffff290 */ /* 0x000fe4000fffe0ff */
[----:B------:R1:W-:Y:S01]  /*5080*/  @!UP0 UTMALDG.3D [UR32], [UR4], desc[UR8] ;  /* 0x00000820040085b4 */ /* 0x0003e20008011000 */
[----:B------:R1:W-:Y:S01]  /*5090*/  @!P1 SYNCS.ARRIVE.TRANS64.RED.A0TR RZ, [UR21+0x50], R0 ;  /* 0x00005000ffff99a7 */ /* 0x0003e20008300415 */
[----:B------:R-:W-:Y:S01]  /*50a0*/  SYNCS.ARRIVE.TRANS64.RED.A1T0 RZ, [UR6], RZ ;  /* 0x000000ffffff79a7 */ /* 0x000fe20008100406 */
[----:B------:R-:W3:Y:S02]  /*50b0*/  SYNCS.PHASECHK.TRANS64.TRYWAIT P2, [UR21+0x78], R9 ;  /* 0x00007809ff0075a7 */ /* 0x000ee40008041115 */
[----:B-1-3--:R-:W-:Y:S05]  /*50c0*/  @!P2 BRA `(.L_x_92) ;  /* 0x0000007000f0a947 */ /* 0x00afea0003800000 */
.L_x_181:
[----:B------:R-:W-:Y:S01]  /*50d0*/  @!P1 R2UR UR5, R8 ;  /* 0x00000000080592ca */ /* 0x000fe200000e0000 */
[----:B------:R-:W-:Y:S01]  /*50e0*/  VOTEU.ALL UP0, P1 ;  /* 0x0000000000ff7886 */ /* 0x000fe20000800000 */
[----:B------:R-:W-:Y:S01]  /*50f0*/  @!P1 R2UR UR4, R6 ;  /* 0x00000000060492ca */ /* 0x000fe200000e0000 */
[----:B-1----:R-:W-:Y:S01]  /*5100*/  @!P1 IMAD.MOV.U32 R0, RZ, RZ, 0x4000 ;  /* 0x00004000ff009424 */ /* 0x002fe200078e00ff */
[----:B------:R-:W-:Y:S01]  /*5110*/  UMOV UR8, 0x0 ;  /* 0x0000000000087882 */ /* 0x000fe20000000000 */
[----:B------:R-:W-:Y:S01]  /*5120*/  UMOV UR9, 0x10000000 ;  /* 0x1000000000097882 */ /* 0x000fe20000000000 */
[----:B------:R-:W-:Y:S01]  /*5130*/  @!UP0 UIADD3 UR26, UPT, UPT, UR34, 0x40, URZ ;  /* 0x00000040221a8890 */ /* 0x000fe2000fffe0ff */
[----:B------:R-:W-:Y:S01]  /*5140*/  @!P1 IADD3 R8, P0, PT, R16, 0x580, RZ ;  /* 0x0000058010089810 */ /* 0x000fe20007f1e0ff */
[----:B------:R-:W-:Y:S01]  /*5150*/  @!UP0 UIADD3 UR24, UPT, UPT, UR21, 0x4400, URZ ;  /* 0x0000440015188890 */ /* 0x000fe2000fffe0ff */
[----:B------:R-:W-:Y:S01]  /*5160*/  VOTEU.ALL UP0, P1 ;  /* 0x0000000000ff7886 */ /* 0x000fe20000800000 */
[----:B------:R-:W-:Y:S01]  /*5170*/  UMOV UR27, UR35 ;  /* 0x00000023001b7c82 */ /* 0x000fe20008000000 */
[----:B------:R-:W-:Y:S02]  /*5180*/  UMOV UR28, UR36 ;  /* 0x00000024001c7c82 */ /* 0x000fe40008000000 */
[----:B------:R-:W-:Y:S01]  /*5190*/  IMAD.U32 R10, RZ, RZ, UR5 ;  /* 0x00000005ff0a7e24 */ /* 0x000fe2000f8e00ff */
[----:B------:R-:W-:Y:S01]  /*51a0*/  UPRMT UR6, UR47, 0x654, UR25 ;  /* 0x000006542f067896 */ /* 0x000fe20008000019 */
[----:B------:R-:W-:Y:S02]  /*51b0*/  IMAD.U32 R11, RZ, RZ, UR4 ;  /* 0x00000004ff0b7e24 */ /* 0x000fe4000f8e00ff */
[----:B------:R-:W-:Y:S01]  /*51c0*/  @!P1 IMAD.X R6, RZ, RZ, R17, P0 ;  /* 0x000000ffff069224 */ /* 0x000fe200000e0611 */
        /* <DEDUP_REMOVED lines=8> */
.L_x_183:
[----:B------:R-:W-:Y:S01]  /*5250*/  @!P1 R2UR UR5, R8 ;  /* 0x00000000080592ca */ /* 0x000fe200000e0000 */
[----:B------:R-:W-:Y:S01]  /*5260*/  VOTEU.ALL UP0, P1 ;  /* 0x0000000000ff7886 */ /* 0x000fe20000800000 */
[----:B------:R-:W-:Y:S01]  /*5270*/  @!P1 R2UR UR4, R6 ;  /* 0x00000000060492ca */ /* 0x000fe200000e0000 */
[----:B-1----:R-:W-:Y:S01]  /*5280*/  @!P1 IMAD.MOV.U32 R0, RZ, RZ, 0x4000 ;  /* 0x00004000ff009424 */ /* 0x002fe200078e00ff */
[----:B------:R-:W-:Y:S01]  /*5290*/  UMOV UR8, 0x0 ;  /* 0x0000000000087882 */ /* 0x000fe20000000000 */
[----:B------:R-:W-:Y:S01]  /*52a0*/  UMOV UR9, 0x10000000 ;  /* 0x1000000000097882 */ /* 0x000fe20000000000 */
[----:B------:R-:W-:Y:S01]  /*52b0*/  @!UP0 UIADD3 UR18, UPT, UPT, UR34, 0x80, URZ ;  /* 0x0000008022128890 */ /* 0x000fe2000fffe0ff */
[----:B------:R-:W-:Y:S01]  /*52c0*/  VIADD R14, R14, 0x1 ;  /* 0x000000010e0e7836 */ /* 0x000fe20000000000 */
[----:B------:R-:W-:Y:S01]  /*52d0*/  @!UP0 UIADD3 UR16, UPT, UPT, UR21, 0x8400, URZ ;  /* 0x0000840015108890 */ /* 0x000fe2000fffe0ff */
[----:B------:R-:W-:Y:S01]  /*52e0*/  VOTEU.ALL UP0, P1 ;  /* 0x0000000000ff7886 */ /* 0x000fe20000800000 */
[----:B------:R-:W-:Y:S01]  /*52f0*/  UMOV UR19, UR35 ;  /* 0x0000002300137c82 */ /* 0x000fe20008000000 */
[----:B------:R-:W-:Y:S02]  /*5300*/  UMOV UR20, UR36 ;  /* 0x0000002400147c82 */ /* 0x000fe40008000000 */
[----:B------:R-:W-:Y:S01]  /*5310*/  IMAD.U32 R10, RZ, RZ, UR5 ;  /* 0x00000005ff0a7e24 */ /* 0x000fe2000f8e00ff */
[----:B------:R-:W-:Y:S01]  /*5320*/  UPRMT UR6, UR47, 0x654, UR17 ;  /* 0x000006542f067896 */ /* 0x000fe20008000011 */
        /* <DEDUP_REMOVED lines=9> */
.L_x_185:
[----:B------:R-:W-:Y:S01]  /*53c0*/  @!P1 IADD3 R6, P0, PT, R16, 0x580, RZ ;  /* 0x0000058010069810 */ /* 0x000fe20007f1e0ff */
[----:B------:R-:W-:Y:S01]  /*53d0*/  VOTEU.ALL UP0, P1 ;  /* 0x0000000000ff7886 */ /* 0x000fe20000800000 */
[----:B------:R-:W-:Y:S01]  /*53e0*/  UMOV UR6, 0x0 ;  /* 0x0000000000067882 */ /* 0x000fe20000000000 */
[----:B------:R-:W-:Y:S01]  /*53f0*/  UMOV UR7, 0x10000000 ;  /* 0x1000000000077882 */ /* 0x000fe20000000000 */
[----:B------:R-:W-:Y:S01]  /*5400*/  @!P1 R2UR UR5, R6 ;  /* 0x00000000060592ca */ /* 0x000fe200000e0000 */
[----:B-1----:R-:W-:Y:S01]  /*5410*/  @!P1 IMAD.X R0, RZ, RZ, R17, P0 ;  /* 0x000000ffff009224 */ /* 0x002fe200000e0611 */
[----:B------:R-:W-:Y:S01]  /*5420*/  @!UP0 UIADD3 UR10, UPT, UPT, UR34, 0xc0, URZ ;  /* 0x000000c0220a8890 */ /* 0x000fe2000fffe0ff */
[----:B------:R-:W-:Y:S01]  /*5430*/  R2UR UR16, R152 ;  /* 0x00000000981072ca */ /* 0x000fe200000e0000 */
[----:B------:R-:W-:Y:S01]  /*5440*/  @!UP0 UIADD3 UR8, UPT, UPT, UR21, 0xc400, URZ ;  /* 0x0000c40015088890 */ /* 0x000fe2000fffe0ff */
[----:B------:R-:W-:Y:S01]  /*5450*/  ISETP.NE.AND P0, PT, R14, 0x2, PT ;  /* 0x000000020e00780c */ /* 0x000fe20003f05270 */
[----:B------:R-:W-:Y:S01]  /*5460*/  @!UP0 UIADD3 UR9, UPT, UPT, UR21, 0x68, URZ ;  /* 0x0000006815098890 */ /* 0x000fe2000fffe0ff */
[----:B------:R-:W-:Y:S01]  /*5470*/  @!P1 R2UR UR4, R0 ;  /* 0x00000000000492ca */ /* 0x000fe200000e0000 */
[----:B------:R-:W-:Y:S01]  /*5480*/  VOTEU.ALL UP0, P1 ;  /* 0x0000000000ff7886 */ /* 0x000fe20000800000 */
[----:B------:R-:W-:Y:S01]  /*5490*/  UMOV UR11, UR35 ;  /* 0x00000023000b7c82 */ /* 0x000fe20008000000 */
[----:B------:R-:W-:Y:S01]  /*54a0*/  UMOV UR12, UR36 ;  /* 0x00000024000c7c82 */ /* 0x000fe20008000000 */
[----:B------:R-:W-:Y:S01]  /*54b0*/  SEL R0, RZ, 0x1, P0 ;  /* 0x00000001ff007807 */ /* 0x000fe20000000000 */
[----:B------:R-:W-:Y:S01]  /*54c0*/  UPLOP3.LUT UP3, UPT, UPT, UPT, UPT, 0x80, 0x8 ;  /* 0x000000000008789c */ /* 0x000fe20003f6f070 */
[----:B------:R-:W-:Y:S01]  /*54d0*/  IMAD.U32 R8, RZ, RZ, UR5 ;  /* 0x00000005ff087e24 */ /* 0x000fe2000f8e00ff */
[----:B------:R-:W-:Y:S01]  /*54e0*/  LOP3.LUT R15, R15, 0x1, RZ, 0x3c, !PT ;  /* 0x000000010f0f7812 */ /* 0x000fe200078e3cff */
[----:B------:R-:W-:Y:S01]  /*54f0*/  UMOV UR36, UR29 ;  /* 0x0000001d00247c82 */ /* 0x000fe20008000000 */
[----:B------:R-:W-:Y:S01]  /*5500*/  LOP3.LUT R13, R13, R0, RZ, 0x3c, !PT ;  /* 0x000000000d0d7212 */ /* 0x000fe200078e3cff */
[----:B------:R-:W-:Y:S01]  /*5510*/  UIADD3 UR20, UPT, UPT, UR13, UR16, URZ ;  /* 0x000000100d147290 */ /* 0x000fe2000fffe0ff */
[----:B------:R-:W-:Y:S01]  /*5520*/  SEL R14, R14, RZ, P0 ;  /* 0x000000ff0e0e7207 */ /* 0x000fe20000000000 */
[----:B------:R-:W-:Y:S01]  /*5530*/  UIADD3 UR16, UPT, UPT, UR14, UR63, URZ ;  /* 0x0000003f0e107290 */ /* 0x000fe2000fffe0ff */
[----:B------:R-:W-:Y:S01]  /*5540*/  IMAD.U32 R9, RZ, RZ, UR4 ;  /* 0x00000004ff097e24 */ /* 0x000fe2000f8e00ff */
[----:B------:R-:W-:Y:S04]  /*5550*/  @!P1 R2UR UR4, R8 ;  /* 0x00000000080492ca */ /* 0x000fe800000e0000 */
[----:B------:R-:W-:Y:S11]  /*5560*/  @!P1 R2UR UR5, R9 ;  /* 0x00000000090592ca */ /* 0x000ff600000e0000 */
[----:B------:R-:W-:Y:S02]  /*5570*/  @!UPT UIADD3 URZ, UPT, UPT, URZ, URZ, URZ ;  /* 0x000000fffffff290 */ /* 0x000fe4000fffe0ff */
[----:B------:R3:W-:Y:S01]  /*5580*/  @!UP0 UTMALDG.3D [UR8], [UR4], desc[UR6] ;  /* 0x00000608040085b4 */ /* 0x0007e20008011000 */
[----:B------:R3:W-:Y:S01]  /*5590*/  @!P1 SYNCS.ARRIVE.TRANS64.RED.A0TR RZ, [UR21+0x68], R7 ;  /* 0x00006807ffff99a7 */ /* 0x0007e20008300415 */
[----:B------:R-:W-:Y:S01]  /*55a0*/  SYNCS.ARRIVE.TRANS64.RED.A1T0 RZ, [UR37], RZ ;  /* 0x000000ffffff79a7 */ /* 0x000fe20008100425 */
[----:B------:R-:W-:Y:S05]  /*55b0*/  BRA.U UP1, `(.L_x_95) ;  /* 0xfffffff101687547 */ /* 0x000fea000b83ffff */
[----:B------:R-:W-:-:S04]  /*55c0*/  SHF.L.U32 R3, R15, 0x1f, RZ ;  /* 0x0000001f0f037819 */ /* 0x000fc800000006ff */
[----:B------:R-:W1:Y:S02]  /*55d0*/  SYNCS.PHASECHK.TRANS64.TRYWAIT P0, [UR21+0x70], R3 ;  /* 0x00007003ff0075a7 */ /* 0x000e640008001115 */
[----:B-1----:R-:W-:Y:S05]  /*55e0*/  @!P0 BRA `(.L_x_96) ;  /* 0x0000006c00f08947 */ /* 0x002fea0003800000 */
.L_x_187:
[----:B------:R-:W4:Y:S02]  /*55f0*/  SYNCS.PHASECHK.TRANS64.TRYWAIT P0, [UR21+0x78], R3 ;  /* 0x00007803ff0075a7 */ /* 0x000f240008001115 */
[----:B----4-:R-:W-:Y:S05]  /*5600*/  @!P0 BRA `(.L_x_97) ;  /* 0x0000007000008947 */ /* 0x010fea0003800000 */
.L_x_189:
[----:B------:R-:W4:Y:S02]  /*5610*/  SYNCS.PHASECHK.TRANS64.TRYWAIT P0, [UR21+0x80], R3 ;  /* 0x00008003ff0075a7 */ /* 0x000f240008001115 */
[----:B----4-:R-:W-:Y:S05]  /*5620*/  @!P0 BRA `(.L_x_98) ;  /* 0x0000007000108947 */ /* 0x010fea0003800000 */
.L_x_191:
[----:B-1----:R-:W-:-:S07]  /*5630*/  MOV R0, UR21 ;  /* 0x0000001500007c02 */ /* 0x002fce0008000f00 */
.L_x_99:
[----:B-1----:R-:W-:-:S04]  /*5640*/  SHF.L.U32 R3, R15, 0x1f, RZ ;  /* 0x0000001f0f037819 */ /* 0x002fc800000006ff */
[----:B------:R1:W4:Y:S03]  /*5650*/  SYNCS.PHASECHK.TRANS64.TRYWAIT P0, [R0+URZ+0x88], R3 ;  /* 0x00008803000075a7 */ /* 0x00032600080011ff */
[----:B----4-:R-:W-:Y:S05]  /*5660*/  @!P0 NANOSLEEP.SYNCS 0x989680 ;  /* 0x009896800000895d */ /* 0x010fea0003900000 */
[----:B------:R-:W4:Y:S02]  /*5670*/  @!P0 SYNCS.PHASECHK.TRANS64 P0, [R0+URZ+0x88], R3 ;  /* 0x00008803000085a7 */ /* 0x000f2400080010ff */
[----:B--234-:R-:W-:Y:S05]  /*5680*/  @P0 EXIT ;  /* 0x000000000000094d */ /* 0x01cfea0003800000 */
[----:B------:R-:W-:Y:S05]  /*5690*/  BRA `(.L_x_99) ;  /* 0xfffffffc00e87947 */ /* 0x000fea000383ffff */
.L_x_84:
[----:B------:R-:W-:-:S06]  /*56a0*/  UISETP.GE.AND UP0, UPT, UR25, 0x4, UPT ;  /* 0x000000041900788c */ /* 0x000fcc000bf06270 */
[----:B------:R-:W-:-:S13]  /*56b0*/  PLOP3.LUT P0, PT, PT, PT, UP0, 0x80, 0x8 ;  /* 0x000000000008781c */ /* 0x000fda0003f0f008 */
[----:B-1----:R-:W-:Y:S05]  /*56c0*/  @!P0 EXIT ;  /* 0x000000000000894d */ /* 0x002fea0003800000 */
[----:B------:R-:W-:Y:S01]  /*56d0*/  BAR.SYNC.DEFER_BLOCKING 0x6, 0xa0 ;  /* 0x0182800000007b1d */ /* 0x000fe20000010000 */
[C---:B------:R-:W-:Y:S01]  /*56e0*/  IMAD.SHL.U32 R5, R163.reuse, 0x40, RZ ;  /* 0x00000040a3057824 */ /* 0x040fe200078e00ff */
[C---:B------:R-:W-:Y:S01]  /*56f0*/  LOP3.LUT R149, R163.reuse, 0x1, RZ, 0xc0, !PT ;  /* 0x00000001a3957812 */ /* 0x040fe200078ec0ff */
[C---:B------:R-:W-:Y:S01]  /*5700*/  IMAD.U32 R69, R163.reuse, 0x10000, RZ ;  /* 0x00010000a3457824 */ /* 0x040fe200078e00ff */
[----:B------:R-:W-:Y:S01]  /*5710*/  CS2R R158, SRZ ;  /* 0x00000000009e7805 */ /* 0x000fe2000001ff00 */
[----:B------:R-:W-:Y:S01]  /*5720*/  IMAD.SHL.U32 R148, R163, 0x8, RZ ;  /* 0x00000008a3947824 */ /* 0x000fe200078e00ff */
[----:B------:R-:W-:Y:S02]  /*5730*/  UMOV UR44, 0x400 ;  /* 0x00000400002c7882 */ /* 0x000fe40000000000 */
[----:B------:R-:W1:Y:S01]  /*5740*/  LDC.64 R144, c[0x0][0x888] ;  /* 0x00022200ff907b82 */ /* 0x000e620000000a00 */
[----:B------:R-:W-:Y:S01]  /*5750*/  ULEA UR44, UR47, UR44, 0x18 ;  /* 0x0000002c2f2c7291 */ /* 0x000fe2000f8ec0ff */
[----:B------:R-:W-:Y:S01]  /*5760*/  ISETP.NE.U32.AND P0, PT, R149, 0x1, PT ;  /* 0x000000019500780c */ /* 0x000fe20003f05070 */
[----:B------:R-:W-:Y:S01]  /*5770*/  IMAD.MOV.U32 R162, RZ, RZ, 0x2 ;  /* 0x00000002ffa27424 */ /* 0x000fe200078e00ff */
[----:B------:R-:W-:Y:S01]  /*5780*/  LOP3.LUT R7, R5, 0x1c0, RZ, 0xc0, !PT ;  /* 0x000001c005077812 */ /* 0x000fe200078ec0ff */
[----:B------:R-:W-:Y:S01]  /*5790*/  UIADD3 UR4, UPT, UPT, UR44, 0x400, URZ ;  /* 0x000004002c047890 */ /* 0x000fe2000fffe0ff */
[----:B------:R-:W-:Y:S01]  /*57a0*/  LOP3.LUT R69, R69, 0x600000, RZ, 0xc0, !PT ;  /* 0x0060000045457812 */ /* 0x000fe200078ec0ff */
[----:B------:R-:W-:Y:S01]  /*57b0*/  IMAD.MOV.U32 R161, RZ, RZ, 0x4 ;  /* 0x00000004ffa17424 */ /* 0x000fe200078e00ff */
[----:B------:R-:W2:Y:S01]  /*57c0*/  LDC.64 R146, c[0x0][0x890] ;  /* 0x00022400ff927b82 */ /* 0x000ea20000000a00 */
[----:B------:R-:W-:Y:S01]  /*57d0*/  R2P PR, R163, 0x6 ;  /* 0x00000006a3007804 */ /* 0x000fe20000000000 */
[----:B------:R-:W-:Y:S01]  /*57e0*/  IMAD.MOV.U32 R160, RZ, RZ, 0x1 ;  /* 0x00000001ffa07424 */ /* 0x000fe200078e00ff */
[----:B------:R-:W-:Y:S01]  /*57f0*/  LOP3.LUT R148, R7, 0x38, R148, 0xf8, !PT ;  /* 0x0000003807947812 */ /* 0x000fe200078ef894 */
[----:B------:R-:W-:Y:S01]  /*5800*/  IMAD.MOV.U32 R68, RZ, RZ, RZ ;  /* 0x000000ffff447224 */ /* 0x000fe200078e00ff */
[----:B------:R-:W-:Y:S01]  /*5810*/  P2R R4, PR, RZ, 0x1 ;  /* 0x00000001ff047803 */ /* 0x000fe20000000000 */
[----:B------:R-:W-:Y:S01]  /*5820*/  IMAD.MOV.U32 R155, RZ, RZ, RZ ;  /* 0x000000ffff9b7224 */ /* 0x000fe200078e00ff */
[----:B------:R-:W-:Y:S01]  /*5830*/  LOP3.LUT R148, R148, 0x1e00, R5, 0xf8, !PT ;  /* 0x00001e0094947812 */ /* 0x000fe200078ef805 */
[----:B------:R-:W3:Y:S01]  /*5840*/  LDC.64 R142, c[0x0][0x8b0] ;  /* 0x00022c00ff8e7b82 */ /* 0x000ee20000000a00 */
[----:B------:R-:W4:Y:S01]  /*5850*/  LDS R0, [UR44+0x130] ;  /* 0x0001302cff007984 */ /* 0x000f220008000800 */
[----:B------:R-:W-:Y:S01]  /*5860*/  LOP3.LUT R163, R163, 0x60, RZ, 0xc0, !PT ;  /* 0x00000060a3a37812 */ /* 0x000fe200078ec0ff */
[----:B------:R-:W-:Y:S01]  /*5870*/  IMAD.U32 R153, RZ, RZ, UR4 ;  /* 0x00000004ff997e24 */ /* 0x000fe2000f8e00ff */
[----:B------:R-:W-:Y:S01]  /*5880*/  SEL R162, R162, 0xfffffffe, !P1 ;  /* 0xfffffffea2a27807 */ /* 0x000fe20004800000 */
[----:B------:R-:W1:Y:S01]  /*5890*/  LDCU UR60, c[0x0][0x370] ;  /* 0x00006e00ff3c77ac */ /* 0x000e620008000800 */
[----:B------:R-:W-:-:S02]  /*58a0*/  SEL R161, R161, 0xfffffffc, !P2 ;  /* 0xfffffffca1a17807 */ /* 0x000fc40005000000 */
[----:B------:R-:W1:Y:S01]  /*58b0*/  LDC.64 R140, c[0x0][0x8a8] ;  /* 0x00022a00ff8c7b82 */ /* 0x000e620000000a00 */
[----:B------:R-:W1:Y:S01]  /*58c0*/  LDCU UR43, c[0x0][0xb0c] ;  /* 0x00016180ff2b77ac */ /* 0x000e620008000800 */
[----:B------:R-:W1:Y:S01]  /*58d0*/  LDCU UR39, c[0x0][0xb30] ;  /* 0x00016600ff2777ac */ /* 0x000e620008000800 */
[----:B------:R-:W1:Y:S01]  /*58e0*/  LDCU.64 UR54, c[0x0][0x888] ;  /* 0x00011100ff3677ac */ /* 0x000e620008000a00 */
[----:B------:R-:W1:Y:S01]  /*58f0*/  LDCU.64 UR40, c[0x0][0xb28] ;  /* 0x00016500ff2877ac */ /* 0x000e620008000a00 */
[----:B------:R-:W1:Y:S01]  /*5900*/  LDCU.128 UR56, c[0x0][0xb10] ;  /* 0x00016200ff3877ac */ /* 0x000e620008000c00 */
[----:B------:R-:W1:Y:S01]  /*5910*/  LDCU UR53, c[0x0][0x374] ;  /* 0x00006e80ff3577ac */ /* 0x000e620008000800 */
[----:B------:R-:W-:Y:S01]  /*5920*/  UMOV UR52, URZ ;  /* 0x000000ff00347c82 */ /* 0x000fe20008000000 */
[----:B------:R-:W-:Y:S01]  /*5930*/  UMOV UR46, URZ ;  /* 0x000000ff002e7c82 */ /* 0x000fe20008000000 */
[----:B--2-4-:R-:W-:-:S07]  /*5940*/  IMAD.IADD R69, R0, 0x1, R69 ;  /* 0x0000000100457824 */ /* 0x014fce00078e0245 */
.L_x_143:
[C---:B------:R-:W-:Y:S02]  /*5950*/  LEA R3, R155.reuse, UR44, 0x3 ;  /* 0x0000002c9b037c11 */ /* 0x040fe4000f8e18ff */
[----:B------:R-:W-:Y:S02]  /*5960*/  SHF.L.U32 R0, R158, 0x1f, RZ ;  /* 0x0000001f9e007819 */ /* 0x000fe400000006ff */
[----:B-1----:R-:W-:Y:S02]  /*5970*/  LEA R5, R155, UR44, 0x4 ;  /* 0x0000002c9b057c11 */ /* 0x002fe4000f8e20ff */
[----:B------:R-:W2:Y:S02]  /*5980*/  SYNCS.PHASECHK.TRANS64.TRYWAIT P0, [R3+URZ+0xa0], R0 ;  /* 0x0000a000030075a7 */ /* 0x000ea400080011ff */
[----:B--2---:R-:W-:Y:S05]  /*5990*/  @!P0 BRA `(.L_x_100) ;  /* 0x0000006c004c8947 */ /* 0x004fea0003800000 */
.L_x_192:
[----:B------:R-:W4:Y:S01]  /*59a0*/  LDS.128 R4, [R5+0x110] ;  /* 0x0001100005047984 */ /* 0x000f220000000c00 */
[----:B------:R-:W-:Y:S01]  /*59b0*/  UISETP.GE.AND UP0, UPT, UR42, 0x1, UPT ;  /* 0x000000012a00788c */ /* 0x000fe2000bf06270 */
[----:B------:R-:W-:Y:S01]  /*59c0*/  @!PT LDS RZ, [RZ] ;  /* 0x00000000fffff984 */ /* 0x000fe20000000800 */
[----:B------:R-:W-:Y:S01]  /*59d0*/  @!PT LDS RZ, [RZ] ;  /* 0x00000000fffff984 */ /* 0x000fe20000000800 */
[----:B------:R-:W-:Y:S01]  /*59e0*/  @!PT LDS RZ, [RZ] ;  /* 0x00000000fffff984 */ /* 0x000fe20000000800 */
[----:B------:R-:W-:Y:S01]  /*59f0*/  @!PT LDS RZ, [RZ] ;  /* 0x00000000fffff984 */ /* 0x000fe20000000800 */
[----:B------:R1:W-:Y:S06]  /*5a00*/  MEMBAR.ALL.CTA ;  /* 0x0000000000007992 */ /* 0x0003ec0000008000 */
[----:B-1----:R-:W1:Y:S01]  /*5a10*/  FENCE.VIEW.ASYNC.S ;  /* 0x00000000000073c6 */ /* 0x002e620000000000 */
[----:B----4-:R-:W-:Y:S11]  /*5a20*/  LOP3.LUT P0, RZ, R6, 0x1, RZ, 0xc0, !PT ;  /* 0x0000000106ff7812 */ /* 0x010ff6000780c0ff */
[----:B------:R-:W-:Y:S02]  /*5a30*/  @!UPT UIADD3 URZ, UPT, UPT, URZ, URZ, URZ ;  /* 0x000000fffffff290 */ /* 0x000fe4000fffe0ff */
[----:B-1----:R-:W-:Y:S01]  /*5a40*/  VOTEU.ANY UP1, P0 ;  /* 0x0000000000ff7886 */ /* 0x002fe20000020100 */
[----:B------:R-:W-:Y:S01]  /*5a50*/  PLOP3.LUT P0, PT, PT, PT, UP1, 0x80, 0x8 ;  /* 0x000000000008781c */ /* 0x000fe20003f0f018 */
[----:B------:R-:W-:Y:S11]  /*5a60*/  UP2UR UR62, UPR, URZ, 0x2 ;  /* 0x00000002ff3e7883 */ /* 0x000ff60008000000 */
[----:B------:R-:W-:Y:S01]  /*5a70*/  @!UPT UIADD3 URZ, UPT, UPT, URZ, URZ, URZ ;  /* 0x000000fffffff290 */ /* 0x000fe2000fffe0ff */
[----:B--2---:R-:W-:Y:S02]  /*5a80*/  @P0 SHF.R.U32.HI R0, RZ, 0x10, R5 ;  /* 0x00000010ff000819 */ /* 0x004fe40000011605 */
        /* <DEDUP_REMOVED lines=12> */
[----:B------:R-:W2:Y:S01]  /*5b50*/  LDCU UR12, c[0x0][0xb20] ;  /* 0x00016400ff0c77ac */ /* 0x000ea20008000800 */
[----:B------:R-:W-:Y:S02]  /*5b60*/  UIMAD.WIDE.U32 UR4, UR53, UR59, URZ ;  /* 0x0000003b350472a5 */ /* 0x000fe4000f8e00ff */
[----:B------:R-:W-:Y:S02]  /*5b70*/  UIMAD.WIDE.U32 UR6, UR60, UR56, URZ ;  /* 0x000000383c0672a5 */ /* 0x000fe4000f8e00ff */
[----:B------:R-:W-:Y:S02]  /*5b80*/  UISETP.NE.AND UP0, UPT, UR58, 0x1, UPT ;  /* 0x000000013a00788c */ /* 0x000fe4000bf05270 */
[----:B------:R-:W-:Y:S02]  /*5b90*/  UIMAD.WIDE.U32 UR8, UR37, UR59, URZ ;  /* 0x0000003b250872a5 */ /* 0x000fe4000f8e00ff */
[----:B------:R-:W-:Y:S02]  /*5ba0*/  UIMAD.WIDE.U32 UR10, UR38, UR56, URZ ;  /* 0x00000038260a72a5 */ /* 0x000fe4000f8e00ff */
[----:B------:R-:W-:Y:S02]  /*5bb0*/  UISETP.NE.AND UP1, UPT, UR43, 0x1, UPT ;  /* 0x000000012b00788c */ /* 0x000fe4000bf25270 */
[----:B------:R-:W-:Y:S01]  /*5bc0*/  UISETP.NE.AND UP2, UPT, UR42, 0x1, UPT ;  /* 0x000000012a00788c */ /* 0x000fe2000bf45270 */
[----:B------:R-:W-:Y:S02]  /*5bd0*/  UMOV UR4, UR5 ;  /* 0x0000000500047c82 */ /* 0x000fe40008000000 */
[----:B--2---:R-:W-:Y:S03]  /*5be0*/  USHF.R.U32.HI UR5, URZ, UR12, UR4 ;  /* 0x0000000cff057299 */ /* 0x004fe60008011604 */
[----:B------:R-:W-:Y:S02]  /*5bf0*/  UMOV UR4, UR7 ;  /* 0x0000000700047c82 */ /* 0x000fe40008000000 */
[----:B------:R-:W-:Y:S02]  /*5c00*/  USHF.R.U32.HI UR7, URZ, UR57, UR4 ;  /* 0x00000039ff077299 */ /* 0x000fe40008011604 */
[----:B------:R-:W-:Y:S02]  /*5c10*/  USEL UR4, UR53, UR5, !UP0 ;  /* 0x0000000535047287 */ /* 0x000fe4000c000000 */
[----:B------:R-:W-:Y:S01]  /*5c20*/  USEL UR7, UR60, UR7, !UP1 ;  /* 0x000000073c077287 */ /* 0x000fe2000c800000 */
[----:B------:R-:W-:Y:S01]  /*5c30*/  UMOV UR5, UR9 ;  /* 0x0000000900057c82 */ /* 0x000fe20008000000 */
[----:B------:R-:W-:Y:S02]  /*5c40*/  UIMAD.WIDE.U32 UR8, UR4, UR40, URZ ;  /* 0x00000028040872a5 */ /* 0x000fe4000f8e00ff */
[----:B------:R-:W-:Y:S03]  /*5c50*/  USHF.R.U32.HI UR6, URZ, UR12, UR5 ;  /* 0x0000000cff067299 */ /* 0x000fe60008011605 */
[----:B------:R-:W-:Y:S01]  /*5c60*/  UMOV UR5, UR11 ;  /* 0x0000000b00057c82 */ /* 0x000fe20008000000 */
[----:B------:R-:W-:Y:S02]  /*5c70*/  UIMAD.WIDE.U32 UR10, UR7, UR40, URZ ;  /* 0x00000028070a72a5 */ /* 0x000fe4000f8e00ff */
[----:B------:R-:W-:Y:S02]  /*5c80*/  USHF.R.U32.HI UR12, URZ, UR57, UR5 ;  /* 0x00000039ff0c7299 */ /* 0x000fe40008011605 */
[----:B------:R-:W-:Y:S01]  /*5c90*/  USEL UR6, UR37, UR6, !UP0 ;  /* 0x0000000625067287 */ /* 0x000fe2000c000000 */
[----:B------:R-:W-:Y:S02]  /*5ca0*/  UMOV UR5, UR9 ;  /* 0x0000000900057c82 */ /* 0x000fe40008000000 */
[----:B------:R-:W-:Y:S01]  /*5cb0*/  UMOV UR10, UR11 ;  /* 0x0000000b000a7c82 */ /* 0x000fe20008000000 */
[----:B------:R-:W-:Y:S02]  /*5cc0*/  @UP2 USHF.R.U32.HI UR4, URZ, UR41, UR5 ;  /* 0x00000029ff042299 */ /* 0x000fe40008011605 */
[----:B------:R-:W-:Y:S02]  /*5cd0*/  @UP2 USHF.R.U32.HI UR7, URZ, UR41, UR10 ;  /* 0x00000029ff072299 */ /* 0x000fe4000801160a */
[----:B------:R-:W-:Y:S02]  /*5ce0*/  UIMAD UR4, UR42, UR4, URZ ;  /* 0x000000042a0472a4 */ /* 0x000fe4000f8e02ff */
        /* <DEDUP_REMOVED lines=8> */
[----:B------:R-:W-:Y:S02]  /*5d70*/  USEL UR11, UR6, UR4, !UP2 ;  /* 0x00000004060b7287 */ /* 0x000fe4000d000000 */
[----:B------:R-:W-:Y:S02]  /*5d80*/  UIADD3 UR8, UPT, UPT, -UR5, URZ, URZ ;  /* 0x000000ff05087290 */ /* 0x000fe4000fffe1ff */
[----:B------:R-:W-:Y:S01]  /*5d90*/  UIADD3 UR10, UPT, UPT, -UR11, URZ, URZ ;  /* 0x000000ff0b0a7290 */ /* 0x000fe2000fffe1ff */
[----:B------:R-:W-:Y:S01]  /*5da0*/  @!UP0 UMOV UR4, UR9 ;  /* 0x0000000900048c82 */ /* 0x000fe20008000000 */
[----:B------:R-:W-:Y:S02]  /*5db0*/  UIADD3 UR9, UPT, UPT, -UR6, URZ, URZ ;  /* 0x000000ff06097290 */ /* 0x000fe4000fffe1ff */
[----:B------:R-:W-:Y:S02]  /*5dc0*/  @!UP0 USHF.R.U32.HI UR4, URZ, UR41, UR4 ;  /* 0x00000029ff048299 */ /* 0x000fe40008011604 */
[----:B------:R-:W-:Y:S02]  /*5dd0*/  UIMAD UR10, UR42, UR10, UR6 ;  /* 0x0000000a2a0a72a4 */ /* 0x000fe4000f8e0206 */
[----:B------:R-:W-:Y:S04]  /*5de0*/  @!UP0 USEL UR4, UR5, UR4, !UP2 ;  /* 0x0000000405048287 */ /* 0x000fe8000d000000 */
[----:B------:R-:W-:Y:S02]  /*5df0*/  @!UP0 UIMAD UR10, UR7, UR10, UR4 ;  /* 0x0000000a070a82a4 */ /* 0x000fe4000f8e0204 */
[----:B------:R-:W-:Y:S02]  /*5e00*/  @!UP0 UIADD3 UR11, UPT, UPT, UR11, -UR4, URZ ;  /* 0x800000040b0b8290 */ /* 0x000fe4000fffe0ff */
[----:B------:R-:W-:Y:S02]  /*5e10*/  UIMAD UR7, UR43, UR8, UR38 ;  /* 0x000000082b0772a4 */ /* 0x000fe4000f8e0226 */
[----:B------:R-:W-:Y:S02]  /*5e20*/  @!UP0 UIMAD UR6, UR11, UR42, UR5 ;  /* 0x0000002a0b0682a4 */ /* 0x000fe4000f8e0205 */
[----:B------:R-:W-:Y:S01]  /*5e30*/  UIMAD UR4, UR58, UR9, UR37 ;  /* 0x000000093a0472a4 */ /* 0x000fe2000f8e0225 */
[----:B------:R-:W-:Y:S02]  /*5e40*/  @!UP0 UMOV UR5, UR10 ;  /* 0x0000000a00058c82 */ /* 0x000fe40008000000 */
[----:B------:R-:W-:Y:S02]  /*5e50*/  UIMAD UR38, UR5, UR43, UR7 ;  /* 0x0000002b052672a4 */ /* 0x000fe4000f8e0207 */
[----:B------:R-:W-:Y:S11]  /*5e60*/  UIMAD UR37, UR6, UR58, UR4 ;  /* 0x0000003a062572a4 */ /* 0x000ff6000f8e0204 */
[----:B------:R-:W-:Y:S01]  /*5e70*/  @!UPT UIADD3 URZ, UPT, UPT, URZ, URZ, URZ ;  /* 0x000000fffffff290 */ /* 0x000fe2000fffe0ff */
.L_x_101:
[----:B------:R-:W-:Y:S01]  /*5e80*/  UISETP.NE.AND UP0, UPT, UR39, 0x1, UPT ;  /* 0x000000012700788c */ /* 0x000fe2000bf05270 */
[----:B------:R-:W-:Y:S01]  /*5e90*/  LOP3.LUT P0, RZ, R153, 0x3f0, RZ, 0xc0, !PT ;  /* 0x000003f099ff7812 */ /* 0x000fe2000780c0ff */
[----:B------:R-:W-:Y:S01]  /*5ea0*/  USHF.L.U32 UR50, UR16, 0x7, URZ ;  /* 0x0000000710327899 */ /* 0x000fe200080006ff */
[----:B------:R-:W-:Y:S01]  /*5eb0*/  BSSY.RECONVERGENT B6, `(.L_x_102) ;  /* 0x0000034000067945 */ /* 0x000fe20003800200 */
[----:B------:R-:W-:Y:S01]  /*5ec0*/  USHF.L.U32 UR49, UR20, 0x8, URZ ;  /* 0x0000000814317899 */ /* 0x000fe200080006ff */
[----:B------:R-:W-:Y:S06]  /*5ed0*/  IADD3 R155, PT, PT, R155, 0x1, RZ ;  /* 0x000000019b9b7810 */ /* 0x000fec0007ffe0ff */
[----:B------:R-:W2:Y:S01]  /*5ee0*/  @!UP0 LDCU.128 UR12, c[0x0][0xb10] ;  /* 0x00016200ff0c87ac */ /* 0x000ea20008000c00 */
[----:B------:R-:W4:Y:S01]  /*5ef0*/  @!UP0 LDCU UR5, c[0x0][0xb0c] ;  /* 0x00016180ff0587ac */ /* 0x000f220008000800 */
[----:B------:R-:W3:Y:S01]  /*5f00*/  @!UP0 LDCU UR10, c[0x0][0xb20] ;  /* 0x00016400ff0a87ac */ /* 0x000ee20008000800 */
[----:B--2---:R-:W-:Y:S02]  /*5f10*/  UIMAD.WIDE.U32 UR8, UR38, UR12, URZ ;  /* 0x0000000c260872a5 */ /* 0x004fe4000f8e00ff */
[----:B------:R-:W-:Y:S02]  /*5f20*/  UIMAD.WIDE.U32 UR6, UR37, UR15, URZ ;  /* 0x0000000f250672a5 */ /* 0x000fe4000f8e00ff */
[----:B------:R-:W-:Y:S03]  /*5f30*/  @!UP0 UISETP.NE.AND UP1, UPT, UR14, 0x1, UPT ;  /* 0x000000010e00888c */ /* 0x000fe6000bf25270 */
[----:B------:R-:W-:Y:S01]  /*5f40*/  @!UP0 UMOV UR4, UR9 ;  /* 0x0000000900048c82 */ /* 0x000fe20008000000 */
[----:B----4-:R-:W-:Y:S02]  /*5f50*/  @!UP0 UISETP.NE.AND UP2, UPT, UR5, 0x1, UPT ;  /* 0x000000010500888c */ /* 0x010fe4000bf45270 */
[----:B------:R-:W-:Y:S01]  /*5f60*/  @!UP0 USHF.R.U32.HI UR4, URZ, UR13, UR4 ;  /* 0x0000000dff048299 */ /* 0x000fe20008011604 */
[----:B------:R-:W-:Y:S02]  /*5f70*/  @!UP0 UMOV UR6, UR7 ;  /* 0x0000000700068c82 */ /* 0x000fe40008000000 */
[----:B---3--:R-:W-:Y:S02]  /*5f80*/  @!UP0 USHF.R.U32.HI UR6, URZ, UR10, UR6 ;  /* 0x0000000aff068299 */ /* 0x008fe40008011606 */
[----:B------:R-:W-:Y:S02]  /*5f90*/  @!UP0 USEL UR7, UR38, UR4, !UP2 ;  /* 0x0000000426078287 */ /* 0x000fe4000d000000 */
[----:B------:R-:W-:Y:S04]  /*5fa0*/  @!UP0 USEL UR6, UR37, UR6, !UP1 ;  /* 0x0000000625068287 */ /* 0x000fe8000c800000 */
[----:B------:R-:W-:Y:S02]  /*5fb0*/  @!UP0 UIADD3 UR4, UPT, UPT, -UR7, UR6, URZ ;  /* 0x0000000607048290 */ /* 0x000fe4000fffe1ff */
[----:B------:R-:W-:Y:S02]  /*5fc0*/  @!UP0 UIADD3 UR6, UPT, UPT, UR7, -UR6, URZ ;  /* 0x8000000607068290 */ /* 0x000fe4000fffe0ff */
[----:B------:R-:W-:Y:S02]  /*5fd0*/  @!UP0 UIMAD UR38, UR4, UR5, UR38 ;  /* 0x00000005042682a4 */ /* 0x000fe4000f8e0226 */
[----:B------:R-:W-:Y:S01]  /*5fe0*/  @!UP0 UIMAD UR37, UR6, UR14, UR37 ;  /* 0x0000000e062582a4 */ /* 0x000fe2000f8e0225 */
[----:B------:R-:W-:Y:S11]  /*5ff0*/  @!P0 BRA `(.L_x_103) ;  /* 0x00000000007c8947 */ /* 0x000ff60003800000 */
[----:B------:R-:W2:Y:S01]  /*6000*/  LDCU.64 UR8, c[0x4][0x80] ;  /* 0x01001000ff0877ac */ /* 0x000ea20008000a00 */
[----:B------:R-:W-:Y:S01]  /*6010*/  MOV R2, 0x0 ;  /* 0x0000000000027802 */ /* 0x000fe20000000f00 */
[----:B------:R-:W-:Y:S02]  /*6020*/  HFMA2 R12, -RZ, RZ, 0, 5.9604644775390625e-08 ;  /* 0x00000001ff0c7431 */ /* 0x000fe400000001ff */
[----:B------:R-:W-:Y:S01]  /*6030*/  IMAD.MOV.U32 R8, RZ, RZ, 0x70 ;  /* 0x00000070ff087424 */ /* 0x000fe200078e00ff */
[----:B------:R3:W4:Y:S01]  /*6040*/  LDC.64 R14, c[0x4][R2] ;  /* 0x01000000020e7b82 */ /* 0x0007220000000a00 */
[----:B------:R-:W1:Y:S01]  /*6050*/  LDCU.64 UR6, c[0x4][0x88] ;  /* 0x01001100ff0677ac */ /* 0x000e620008000a00 */
[----:B------:R-:W-:Y:S01]  /*6060*/  IMAD.MOV.U32 R13, RZ, RZ, RZ ;  /* 0x000000ffff0d7224 */ /* 0x000fe200078e00ff */
[----:B------:R-:W1:Y:S01]  /*6070*/  LDCU.64 UR4, c[0x4][0x8] ;  /* 0x01000100ff0477ac */ /* 0x000e620008000a00 */
[----:B--2---:R-:W-:Y:S01]  /*6080*/  MOV R5, UR9 ;  /* 0x0000000900057c02 */ /* 0x004fe20008000f00 */
[----:B------:R-:W-:Y:S01]  /*6090*/  IMAD.U32 R4, RZ, RZ, UR8 ;  /* 0x00000008ff047e24 */ /* 0x000fe2000f8e00ff */
[----:B-1----:R-:W-:Y:S01]  /*60a0*/  MOV R7, UR7 ;  /* 0x0000000700077c02 */ /* 0x002fe20008000f00 */
[----:B------:R-:W-:Y:S01]  /*60b0*/  IMAD.U32 R6, RZ, RZ, UR6 ;  /* 0x00000006ff067e24 */ /* 0x000fe2000f8e00ff */
[----:B------:R-:W-:Y:S01]  /*60c0*/  MOV R11, UR5 ;  /* 0x00000005000b7c02 */ /* 0x000fe20008000f00 */
[----:B------:R-:W-:Y:S02]  /*60d0*/  IMAD.U32 R10, RZ, RZ, UR4 ;  /* 0x00000004ff0a7e24 */ /* 0x000fe4000f8e00ff */
[----:B------:R-:W-:Y:S07]  /*60e0*/  LEPC R20, `(.L_x_104) ;  /* 0x000000001014794e */ /* 0x000fee0000000000 */
[----:B---345:R-:W-:Y:S05]  /*60f0*/  CALL.ABS.NOINC R14 ;  /* 0x000000000e007343 */ /* 0x038fea0003c00000 */
.L_x_104:
[----:B------:R-:W1:Y:S01]  /*6100*/  LDCU.64 UR8, c[0x4][0x80] ;  /* 0x01001000ff0877ac */ /* 0x000e620008000a00 */
[----:B------:R-:W2:Y:S01]  /*6110*/  LDC.64 R2, c[0x4][R2] ;  /* 0x0100000002027b82 */ /* 0x000ea20000000a00 */
[----:B------:R-:W-:Y:S02]  /*6120*/  HFMA2 R12, -RZ, RZ, 0, 5.9604644775390625e-08 ;  /* 0x00000001ff0c7431 */ /* 0x000fe400000001ff */
[----:B------:R-:W-:Y:S02]  /*6130*/  IMAD.MOV.U32 R8, RZ, RZ, 0x70 ;  /* 0x00000070ff087424 */ /* 0x000fe400078e00ff */
[----:B------:R-:W-:Y:S01]  /*6140*/  IMAD.MOV.U32 R13, RZ, RZ, RZ ;  /* 0x000000ffff0d7224 */ /* 0x000fe200078e00ff */
[----:B------:R-:W3:Y:S01]  /*6150*/  LDCU.64 UR6, c[0x4][0x88] ;  /* 0x01001100ff0677ac */ /* 0x000ee20008000a00 */
[----:B------:R-:W4:Y:S01]  /*6160*/  LDCU.64 UR4, c[0x4][0x8] ;  /* 0x01000100ff0477ac */ /* 0x000f220008000a00 */
[----:B-1----:R-:W-:Y:S02]  /*6170*/  MOV R4, UR8 ;  /* 0x0000000800047c02 */ /* 0x002fe40008000f00 */
[----:B------:R-:W-:Y:S02]  /*6180*/  MOV R5, UR9 ;  /* 0x0000000900057c02 */ /* 0x000fe40008000f00 */
[----:B---3--:R-:W-:Y:S01]  /*6190*/  MOV R7, UR7 ;  /* 0x0000000700077c02 */ /* 0x008fe20008000f00 */
[----:B------:R-:W-:Y:S01]  /*61a0*/  IMAD.U32 R6, RZ, RZ, UR6 ;  /* 0x00000006ff067e24 */ /* 0x000fe2000f8e00ff */
[----:B----4-:R-:W-:Y:S01]  /*61b0*/  MOV R11, UR5 ;  /* 0x00000005000b7c02 */ /* 0x010fe20008000f00 */
[----:B------:R-:W-:Y:S02]  /*61c0*/  IMAD.U32 R10, RZ, RZ, UR4 ;  /* 0x00000004ff0a7e24 */ /* 0x000fe4000f8e00ff */
[----:B------:R-:W-:Y:S07]  /*61d0*/  LEPC R20, `(.L_x_103) ;  /* 0x000000001014794e */ /* 0x000fee0000000000 */
[----:B--2---:R-:W-:Y:S05]  /*61e0*/  CALL.ABS.NOINC R2 ;  /* 0x0000000002007343 */ /* 0x004fea0003c00000 */
.L_x_103:
[----:B------:R-:W-:Y:S05]  /*61f0*/  BSYNC.RECONVERGENT B6 ;  /* 0x0000000000067941 */ /* 0x000fea0003800200 */
.L_x_102:
[----:B------:R-:W-:Y:S02]  /*6200*/  ISETP.NE.U32.AND P0, PT, RZ, UR54, PT ;  /* 0x00000036ff007c0c */ /* 0x000fe4000bf05070 */
[C---:B------:R-:W-:Y:S02]  /*6210*/  ISETP.NE.U32.AND P1, PT, R146.reuse, RZ, PT ;  /* 0x000000ff9200720c */ /* 0x040fe40003f25070 */
[----:B------:R-:W-:Y:S02]  /*6220*/  ISETP.NE.U32.AND P4, PT, R146, RZ, PT ;  /* 0x000000ff9200720c */ /* 0x000fe40003f85070 */
[----:B------:R-:W-:Y:S02]  /*6230*/  ISETP.NE.AND.EX P0, PT, RZ, UR55, PT, P0 ;  /* 0x00000037ff007c0c */ /* 0x000fe4000bf05300 */
[C---:B------:R-:W-:Y:S02]  /*6240*/  ISETP.NE.AND.EX P1, PT, R147.reuse, RZ, PT, P1 ;  /* 0x000000ff9300720c */ /* 0x040fe40003f25310 */
[----:B------:R-:W-:Y:S02]  /*6250*/  ISETP.NE.AND.EX P4, PT, R147, RZ, P0, P4 ;  /* 0x000000ff9300720c */ /* 0x000fe40000785340 */
[----:B------:R-:W-:Y:S02]  /*6260*/  ISETP.NE.U32.AND P5, PT, R142, RZ, PT ;  /* 0x000000ff8e00720c */ /* 0x000fe40003fa5070 */
[----:B------:R-:W-:Y:S02]  /*6270*/  ISETP.NE.U32.AND P3, PT, RZ, UR54, PT ;  /* 0x00000036ff007c0c */ /* 0x000fe4000bf65070 */
[----:B------:R-:W-:Y:S02]  /*6280*/  PLOP3.LUT P2, PT, PT, PT, PT, 0x8, 0x80 ;  /* 0x000000000080781c */ /* 0x000fe40003f4e170 */
[----:B------:R-:W-:Y:S02]  /*6290*/  ISETP.NE.AND.EX P5, PT, R143, RZ, PT, P5 ;  /* 0x000000ff8f00720c */ /* 0x000fe40003fa5350 */
[----:B------:R-:W-:Y:S03]  /*62a0*/  ISETP.NE.AND.EX P3, PT, RZ, UR55, PT, P3 ;  /* 0x00000037ff007c0c */ /* 0x000fe6000bf65330 */
[----:B------:R-:W-:Y:S01]  /*62b0*/  @!P4 PLOP3.LUT P2, PT, P1, PT, PT, 0x80, 0x8 ;  /* 0x000000000008c81c */ /* 0x000fe20000f4f070 */
[----:B------:R-:W-:Y:S01]  /*62c0*/  @!UPT UIADD3 URZ, UPT, UPT, URZ, URZ, URZ ;  /* 0x000000fffffff290 */ /* 0x000fe2000fffe0ff */
[----:B------:R-:W-:Y:S11]  /*62d0*/  @!P1 BRA `(.L_x_105) ;  /* 0x0000000000309947 */ /* 0x000ff60003800000 */
[----:B------:R-:W-:Y:S01]  /*62e0*/  ISETP.NE.U32.AND P0, PT, R144, RZ, PT ;  /* 0x000000ff9000720c */ /* 0x000fe20003f05070 */
[----:B------:R-:W2:Y:S01]  /*62f0*/  LDCU.64 UR4, c[0x0][0x358] ;  /* 0x00006b00ff0477ac */ /* 0x000ea20008000a00 */
[----:B------:R-:W-:Y:S02]  /*6300*/  IMAD.MOV.U32 R150, RZ, RZ, 0x1 ;  /* 0x00000001ff967424 */ /* 0x000fe400078e00ff */
[----:B------:R-:W-:Y:S11]  /*6310*/  ISETP.NE.AND.EX P0, PT, R145, RZ, PT, P0 ;  /* 0x000000ff9100720c */ /* 0x000ff60003f05300 */
[----:B------:R-:W-:Y:S02]  /*6320*/  @!UPT UIADD3 URZ, UPT, UPT, URZ, URZ, URZ ;  /* 0x000000fffffff290 */ /* 0x000fe4000fffe0ff */
[----:B------:R-:W3:Y:S01]  /*6330*/  @P0 LDC.64 R2, c[0x0][0x888] ;  /* 0x00022200ff020b82 */ /* 0x000ee20000000a00 */
[----:B-1----:R-:W-:Y:S04]  /*6340*/  @P0 IMAD R0, R146, UR36, RZ ;  /* 0x0000002492000c24 */ /* 0x002fe8000f8e02ff */
[----:B---3--:R-:W-:Y:S04]  /*6350*/  @P0 IMAD.WIDE R2, R0, 0x4, R2 ;  /* 0x0000000400020825 */ /* 0x008fe800078e0202 */
[----:B------:R-:W-:Y:S01]  /*6360*/  HFMA2 R0, -RZ, RZ, 0, 5.9604644775390625e-08 ;  /* 0x00000001ff007431 */ /* 0x000fe200000001ff */
[----:B--2--5:R2:W5:Y:S04]  /*6370*/  @P0 LDG.E R73, desc[UR4][R2.64] ;  /* 0x0000000402490981 */ /* 0x024568000c1e1900 */
[----:B------:R-:W-:Y:S01]  /*6380*/  @!P0 PRMT R150, R0, 0x7610, R150 ;  /* 0x0000761000968816 */ /* 0x000fe20000000096 */
[----:B--2---:R-:W3:Y:S06]  /*6390*/  @!P0 LDC R73, c[0x0][0x880] ;  /* 0x00022000ff498b82 */ /* 0x004eec0000000800 */
.L_x_105:
[----:B------:R-:W-:Y:S05]  /*63a0*/  @!P5 BRA `(.L_x_106) ;  /* 0x000000000024d947 */ /* 0x000fea0003800000 */
[----:B------:R-:W-:Y:S01]  /*63b0*/  ISETP.NE.U32.AND P0, PT, R140, RZ, PT ;  /* 0x000000ff8c00720c */ /* 0x000fe20003f05070 */
[----:B------:R-:W2:Y:S03]  /*63c0*/  LDCU.64 UR4, c[0x0][0x358] ;  /* 0x00006b00ff0477ac */ /* 0x000ea60008000a00 */
[----:B------:R-:W-:Y:S11]  /*63d0*/  ISETP.NE.AND.EX P0, PT, R141, RZ, PT, P0 ;  /* 0x000000ff8d00720c */ /* 0x000ff60003f05300 */
[----:B------:R-:W-:Y:S02]  /*63e0*/  @!UPT UIADD3 URZ, UPT, UPT, URZ, URZ, URZ ;  /* 0x000000fffffff290 */ /* 0x000fe4000fffe0ff */
[----:B------:R-:W4:Y:S01]  /*63f0*/  @P0 LDC.64 R2, c[0x0][0x8a8] ;  /* 0x00022a00ff020b82 */ /* 0x000f220000000a00 */
[----:B-1----:R-:W-:Y:S04]  /*6400*/  @P0 IMAD R0, R142, UR36, RZ ;  /* 0x000000248e000c24 */ /* 0x002fe8000f8e02ff */
[----:B----4-:R-:W-:Y:S05]  /*6410*/  @P0 IMAD.WIDE R2, R0, 0x4, R2 ;  /* 0x0000000400020825 */ /* 0x010fea00078e0202 */
[----:B--2--5:R2:W5:Y:S02]  /*6420*/  @P0 LDG.E R70, desc[UR4][R2.64] ;  /* 0x0000000402460981 */ /* 0x024564000c1e1900 */
[----:B--2---:R-:W4:Y:S02]  /*6430*/  @!P0 LDC R70, c[0x0][0x8a0] ;  /* 0x00022800ff468b82 */ /* 0x004f240000000800 */
.L_x_106:
[----:B---3-5:R-:W-:Y:S01]  /*6440*/  FSETP.NEU.AND P0, PT, R73, RZ, PT ;  /* 0x000000ff4900720b */ /* 0x028fe20003f0d000 */
[----:B------:R-:W-:Y:S01]  /*6450*/  IMAD.SHL.U32 R166, R148, 0x2, RZ ;  /* 0x0000000294a67824 */ /* 0x000fe200078e00ff */
[----:B------:R-:W-:Y:S01]  /*6460*/  SEL R3, RZ, 0xffffffff, P3 ;  /* 0xffffffffff037807 */ /* 0x000fe20001800000 */
[----:B------:R-:W-:Y:S01]  /*6470*/  IMAD.SHL.U32 R78, R161, 0x10, RZ ;  /* 0x00000010a14e7824 */ /* 0x000fe200078e00ff */
[----:B------:R-:W-:Y:S01]  /*6480*/  @!P4 LOP3.LUT P3, RZ, R150, 0xff, RZ, 0xc0, !PT ;  /* 0x000000ff96ffc812 */ /* 0x000fe2000786c0ff */
[----:B------:R-:W-:Y:S01]  /*6490*/  VIADD R87, R166, UR44 ;  /* 0x0000002ca6577c36 */ /* 0x000fe20008000000 */
[----:B------:R-:W-:Y:S01]  /*64a0*/  @!P4 SEL R2, RZ, 0xffffffff, P0 ;  /* 0xffffffffff02c807 */ /* 0x000fe20000000000 */
[----:B------:R-:W-:Y:S01]  /*64b0*/  IMAD.SHL.U32 R84, R162, 0x10, RZ ;  /* 0x00000010a2547824 */ /* 0x000fe200078e00ff */
[----:B------:R-:W-:Y:S01]  /*64c0*/  LOP3.LUT R160, R160, 0x1, RZ, 0x3c, !PT ;  /* 0x00000001a0a07812 */ /* 0x000fe200078e3cff */
[----:B------:R-:W-:Y:S01]  /*64d0*/  IMAD.IADD R157, R87, 0x1, R78 ;  /* 0x00000001579d7824 */ /* 0x000fe200078e024e */
[----:B------:R-:W-:Y:S01]  /*64e0*/  @P2 SEL R2, R3, R2, !P3 ;  /* 0x0000000203022207 */ /* 0x000fe20005800000 */
[----:B------:R-:W-:Y:S01]  /*64f0*/  BSSY B1, `(.L_x_107) ;  /* 0x000004e000017945 */ /* 0x000fe20003800000 */
[----:B------:R-:W-:Y:S01]  /*6500*/  LEA R167, R68, UR44, 0x3 ;  /* 0x0000002c44a77c11 */ /* 0x000fe2000f8e18ff */
[----:B------:R-:W-:Y:S01]  /*6510*/  IMAD.MOV.U32 R85, RZ, RZ, 0x1 ;  /* 0x00000001ff557424 */ /* 0x000fe200078e00ff */
[----:B------:R-:W-:Y:S01]  /*6520*/  @!P4 LOP3.LUT R2, R2, 0x1, RZ, 0xc0, !PT ;  /* 0x000000010202c812 */ /* 0x000fe200078ec0ff */
[----:B------:R-:W-:Y:S01]  /*6530*/  IMAD R71, R68, 0x100, R69 ;  /* 0x0000010044477824 */ /* 0x000fe200078e0245 */
[----:B-1----:R-:W-:Y:S01]  /*6540*/  SHF.L.U32 R0, R159, 0x1f, RZ ;  /* 0x0000001f9f007819 */ /* 0x002fe200000006ff */
[----:B------:R-:W-:Y:S01]  /*6550*/  IMAD.MOV.U32 R79, RZ, RZ, RZ ;  /* 0x000000ffff4f7224 */ /* 0x000fe200078e00ff */
[----:B------:R-:W-:Y:S02]  /*6560*/  ISETP.NE.U32.OR P6, PT, R2, 0x1, P4 ;  /* 0x000000010200780c */ /* 0x000fe400027c5470 */
[----:B------:R-:W-:Y:S02]  /*6570*/  CS2R R138, SRZ ;  /* 0x00000000008a7805 */ /* 0x000fe4000001ff00 */
[----:B------:R-:W-:Y:S02]  /*6580*/  LOP3.LUT P4, R154, R150, 0xff, RZ, 0xc0, !PT ;  /* 0x000000ff969a7812 */ /* 0x000fe4000788c0ff */
[----:B------:R-:W-:Y:S02]  /*6590*/  CS2R R136, SRZ ;  /* 0x0000000000887805 */ /* 0x000fe4000001ff00 */
[----:B------:R-:W-:Y:S02]  /*65a0*/  SEL R2, RZ, 0xffffffff, P0 ;  /* 0xffffffffff027807 */ /* 0x000fe40000000000 */
[----:B------:R-:W-:Y:S02]  /*65b0*/  CS2R R130, SRZ ;  /* 0x0000000000827805 */ /* 0x000fe4000001ff00 */
[----:B------:R-:W-:Y:S02]  /*65c0*/  P2R R164, PR, RZ, 0x40 ;  /* 0x00000040ffa47803 */ /* 0x000fe40000000000 */
[----:B------:R-:W-:Y:S02]  /*65d0*/  CS2R R128, SRZ ;  /* 0x0000000000807805 */ /* 0x000fe4000001ff00 */
[----:B------:R-:W-:Y:S02]  /*65e0*/  @P1 SEL R2, R3, R2, !P4 ;  /* 0x0000000203021207 */ /* 0x000fe40006000000 */
[----:B------:R-:W-:Y:S02]  /*65f0*/  CS2R R122, SRZ ;  /* 0x00000000007a7805 */ /* 0x000fe4000001ff00 */
[----:B------:R-:W-:Y:S02]  /*6600*/  CS2R R120, SRZ ;  /* 0x0000000000787805 */ /* 0x000fe4000001ff00 */
[----:B------:R-:W-:Y:S02]  /*6610*/  CS2R R114, SRZ ;  /* 0x0000000000727805 */ /* 0x000fe4000001ff00 */
[----:B------:R-:W-:Y:S02]  /*6620*/  LOP3.LUT R2, R2, 0x1, RZ, 0xc0, !PT ;  /* 0x0000000102027812 */ /* 0x000fe400078ec0ff */
[----:B------:R-:W-:Y:S02]  /*6630*/  CS2R R112, SRZ ;  /* 0x0000000000707805 */ /* 0x000fe4000001ff00 */
[----:B------:R-:W-:Y:S02]  /*6640*/  @P6 SHF.L.U32 R4, R160, 0x1f, RZ ;  /* 0x0000001fa0046819 */ /* 0x000fe400000006ff */
[----:B------:R-:W-:Y:S02]  /*6650*/  CS2R R106, SRZ ;  /* 0x00000000006a7805 */ /* 0x000fe4000001ff00 */
[----:B------:R-:W-:Y:S02]  /*6660*/  ISETP.NE.U32.AND P5, PT, R2, 0x1, PT ;  /* 0x000000010200780c */ /* 0x000fe40003fa5070 */
[----:B------:R-:W-:Y:S01]  /*6670*/  CS2R R104, SRZ ;  /* 0x0000000000687805 */ /* 0x000fe2000001ff00 */
[----:B------:R-:W1:Y:S01]  /*6680*/  @P6 SYNCS.PHASECHK.TRANS64.TRYWAIT P3, [UR44+0x50], R4 ;  /* 0x00005004ff0065a7 */ /* 0x000e62000806112c */
[----:B------:R-:W-:Y:S02]  /*6690*/  CS2R R98, SRZ ;  /* 0x0000000000627805 */ /* 0x000fe4000001ff00 */
[----:B------:R-:W-:Y:S02]  /*66a0*/  P2R R86, PR, RZ, 0x20 ;  /* 0x00000020ff567803 */ /* 0x000fe40000000000 */
[----:B------:R-:W-:Y:S02]  /*66b0*/  CS2R R96, SRZ ;  /* 0x0000000000607805 */ /* 0x000fe4000001ff00 */
[----:B------:R-:W-:Y:S02]  /*66c0*/  CS2R R90, SRZ ;  /* 0x00000000005a7805 */ /* 0x000fe4000001ff00 */
[----:B------:R-:W-:Y:S02]  /*66d0*/  CS2R R88, SRZ ;  /* 0x0000000000587805 */ /* 0x000fe4000001ff00 */
[----:B------:R-:W-:Y:S02]  /*66e0*/  CS2R R82, SRZ ;  /* 0x0000000000527805 */ /* 0x000fe4000001ff00 */
[----:B------:R-:W-:Y:S01]  /*66f0*/  CS2R R80, SRZ ;  /* 0x0000000000507805 */ /* 0x000fe2000001ff00 */
[----:B------:R-:W-:Y:S02]  /*6700*/  IMAD.IADD R165, R87, 0x1, R84 ;  /* 0x0000000157a57824 */ /* 0x000fe400078e0254 */
[----:B------:R-:W-:Y:S01]  /*6710*/  IMAD.IADD R156, R84, 0x1, R157 ;  /* 0x00000001549c7824 */ /* 0x000fe200078e029d */
[----:B------:R2:W3:Y:S01]  /*6720*/  SYNCS.PHASECHK.TRANS64.TRYWAIT P2, [R167+URZ+0xc0], R0 ;  /* 0x0000c000a70075a7 */ /* 0x0004e200080411ff */
[----:B-1----:R-:W-:Y:S01]  /*6730*/  @P6 SEL R85, RZ, 0x1, !P3 ;  /* 0x00000001ff556807 */ /* 0x002fe20005800000 */
[----:B--2---:R-:W-:Y:S06]  /*6740*/  @!P6 BRA `(.L_x_108) ;  /* 0x0000000000a0e947 */ /* 0x004fec0003800000 */
[----:B------:R-:W-:Y:S01]  /*6750*/  @P5 IMAD.MOV.U32 R2, RZ, RZ, -0x10 ;  /* 0xfffffff0ff025424 */ /* 0x000fe200078e00ff */
[----:B------:R-:W-:Y:S01]  /*6760*/  ISETP.NE.AND P0, PT, R85, RZ, PT ;  /* 0x000000ff5500720c */ /* 0x000fe20003f05270 */
[----:B------:R-:W-:Y:S01]  /*6770*/  BSSY B0, `(.L_x_109) ;  /* 0x0000010000007945 */ /* 0x000fe20003800000 */
[----:B------:R-:W-:Y:S02]  /*6780*/  ISETP.NE.U32.AND P6, PT, R149, 0x1, PT ;  /* 0x000000019500780c */ /* 0x000fe40003fc5070 */
[----:B------:R-:W-:Y:S02]  /*6790*/  CS2R R90, SRZ ;  /* 0x00000000005a7805 */ /* 0x000fe4000001ff00 */
[----:B------:R-:W-:Y:S02]  /*67a0*/  CS2R R88, SRZ ;  /* 0x0000000000587805 */ /* 0x000fe4000001ff00 */
[----:B------:R-:W-:Y:S02]  /*67b0*/  CS2R R106, SRZ ;  /* 0x00000000006a7805 */ /* 0x000fe4000001ff00 */
[----:B------:R-:W-:Y:S02]  /*67c0*/  @P5 SEL R2, R2, 0x10, !P6 ;  /* 0x0000001002025807 */ /* 0x000fe40007000000 */
[----:B------:R-:W-:Y:S02]  /*67d0*/  CS2R R104, SRZ ;  /* 0x0000000000687805 */ /* 0x000fe4000001ff00 */
[----:B------:R-:W-:Y:S02]  /*67e0*/  CS2R R122, SRZ ;  /* 0x00000000007a7805 */ /* 0x000fe4000001ff00 */
[----:B------:R-:W-:Y:S01]  /*67f0*/  CS2R R120, SRZ ;  /* 0x0000000000787805 */ /* 0x000fe2000001ff00 */
[----:B------:R-:W-:Y:S02]  /*6800*/  @P5 IMAD.IADD R7, R87, 0x1, R2 ;  /* 0x0000000157075824 */ /* 0x000fe400078e0202 */
[C---:B------:R-:W-:Y:S02]  /*6810*/  @P5 IMAD.IADD R6, R2.reuse, 0x1, R165 ;  /* 0x0000000102065824 */ /* 0x040fe400078e02a5 */
[----:B------:R-:W-:Y:S01]  /*6820*/  @P5 IMAD.IADD R5, R2, 0x1, R157 ;  /* 0x0000000102055824 */ /* 0x000fe200078e029d */
[----:B------:R-:W-:Y:S06]  /*6830*/  @P0 BRA `(.L_x_110) ;  /* 0x00000000000c0947 */ /* 0x000fec0003800000 */
[----:B------:R-:W-:Y:S04]  /*6840*/  SHF.L.U32 R4, R160, 0x1f, RZ ;  /* 0x0000001fa0047819 */ /* 0x000fe800000006ff */
[----:B------:R-:W1:Y:S02]  /*6850*/  SYNCS.PHASECHK.TRANS64.TRYWAIT P0, [UR44+0x50], R4 ;  /* 0x00005004ff0075a7 */ /* 0x000e64000800112c */
[----:B-1----:R-:W-:Y:S05]  /*6860*/  @!P0 BRA `(.L_x_111) ;  /* 0x0000005c00ac8947 */ /* 0x002fea0003800000 */
.L_x_110:
[----:B------:R-:W-:Y:S05]  /*6870*/  BSYNC B0 ;  /* 0x0000000000007941 */ /* 0x000fea0003800000 */
.L_x_109:
[----:B------:R-:W-:Y:S01]  /*6880*/  ISETP.NE.AND P0, PT, R86, RZ, PT ;  /* 0x000000ff5600720c */ /* 0x000fe20003f05270 */
[----:B------:R-:W-:Y:S01]  /*6890*/  IMAD.MOV.U32 R139, RZ, RZ, RZ ;  /* 0x000000ffff8b7224 */ /* 0x000fe200078e00ff */
[----:B------:R-:W-:Y:S02]  /*68a0*/  CS2R R136, SRZ ;  /* 0x0000000000887805 */ /* 0x000fe4000001ff00 */
[----:B------:R-:W-:Y:S02]  /*68b0*/  CS2R R82, SRZ ;  /* 0x0000000000527805 */ /* 0x000fe4000001ff00 */
[----:B------:R-:W-:Y:S02]  /*68c0*/  CS2R R80, SRZ ;  /* 0x0000000000507805 */ /* 0x000fe4000001ff00 */
[----:B------:R-:W-:Y:S02]  /*68d0*/  CS2R R98, SRZ ;  /* 0x0000000000627805 */ /* 0x000fe4000001ff00 */
[----:B------:R-:W-:Y:S02]  /*68e0*/  CS2R R96, SRZ ;  /* 0x0000000000607805 */ /* 0x000fe4000001ff00 */
[----:B------:R-:W-:Y:S02]  /*68f0*/  CS2R R114, SRZ ;  /* 0x0000000000727805 */ /* 0x000fe4000001ff00 */
[----:B------:R-:W-:Y:S02]  /*6900*/  CS2R R112, SRZ ;  /* 0x0000000000707805 */ /* 0x000fe4000001ff00 */
[----:B------:R-:W-:Y:S02]  /*6910*/  CS2R R130, SRZ ;  /* 0x0000000000827805 */ /* 0x000fe4000001ff00 */
[----:B------:R-:W-:Y:S01]  /*6920*/  CS2R R128, SRZ ;  /* 0x0000000000807805 */ /* 0x000fe2000001ff00 */
[----:B------:R-:W-:Y:S01]  /*6930*/  IMAD.MOV.U32 R79, RZ, RZ, 0x1 ;  /* 0x00000001ff4f7424 */ /* 0x000fe200078e00ff */
[----:B------:R2:W1:Y:S01]  /*6940*/  @P0 LDS.128 R88, [R7+0x400] ;  /* 0x0004000007580984 */ /* 0x0004620000000c00 */
[----:B------:R-:W-:Y:S03]  /*6950*/  @P0 IMAD.IADD R2, R2, 0x1, R156 ;  /* 0x0000000102020824 */ /* 0x000fe600078e029c */
[----:B------:R2:W1:Y:S04]  /*6960*/  @P0 LDS.128 R104, [R6+0x400] ;  /* 0x0004000006680984 */ /* 0x0004680000000c00 */
[----:B------:R2:W1:Y:S04]  /*6970*/  @P0 LDS.128 R120, [R5+0x400] ;  /* 0x0004000005780984 */ /* 0x0004680000000c00 */
[----:B------:R2:W1:Y:S04]  /*6980*/  @P0 LDS.128 R136, [R2+0x400] ;  /* 0x0004000002880984 */ /* 0x0004680000000c00 */
[----:B------:R2:W1:Y:S04]  /*6990*/  @P0 LDS.128 R80, [R166+UR44+0x400] ;  /* 0x0004002ca6500984 */ /* 0x0004680008000c00 */
[----:B------:R2:W1:Y:S04]  /*69a0*/  @P0 LDS.128 R96, [R165+0x400] ;  /* 0x00040000a5600984 */ /* 0x0004680000000c00 */
[----:B------:R2:W1:Y:S04]  /*69b0*/  @P0 LDS.128 R112, [R157+0x400] ;  /* 0x000400009d700984 */ /* 0x0004680000000c00 */
[----:B------:R2:W1:Y:S02]  /*69c0*/  @P0 LDS.128 R128, [R156+0x400] ;  /* 0x000400009c800984 */ /* 0x0004640000000c00 */
.L_x_108:
[----:B------:R-:W-:Y:S05]  /*69d0*/  BSYNC B1 ;  /* 0x0000000000017941 */ /* 0x000fea0003800000 */
.L_x_107:
[----:B--2---:R-:W-:Y:S04]  /*69e0*/  SHF.R.U32.HI R2, RZ, 0x15, R71 ;  /* 0x00000015ff027819 */ /* 0x004fe80000011647 */
[----:B------:R-:W-:Y:S01]  /*69f0*/  LOP3.LUT P0, RZ, R2, 0x3, R151, 0x48, !PT ;  /* 0x0000000302ff7812 */ /* 0x000fe20007804897 */
[----:B------:R-:W-:Y:S01]  /*6a00*/  @!UPT UIADD3 URZ, UPT, UPT, URZ, URZ, URZ ;  /* 0x000000fffffff290 */ /* 0x000fe2000fffe0ff */
[----:B---3--:R-:W-:Y:S11]  /*6a10*/  @P2 BRA `(.L_x_112) ;  /* 0x0000000000082947 */ /* 0x008ff60003800000 */
[----:B------:R-:W2:Y:S02]  /*6a20*/  SYNCS.PHASECHK.TRANS64.TRYWAIT P1, [R167+URZ+0xc0], R0 ;  /* 0x0000c000a70075a7 */ /* 0x000ea400080211ff */
[----:B--2---:R-:W-:Y:S05]  /*6a30*/  @!P1 BRA `(.L_x_113) ;  /* 0x0000005c00509947 */ /* 0x004fea0003800000 */
.L_x_112:
[----:B------:R-:W-:Y:S05]  /*6a40*/  @!P0 BRA `(.L_x_114) ;  /* 0x0000000000408947 */ /* 0x000fea0003800000 */
[----:B------:R-:W3:Y:S01]  /*6a50*/  LDCU.64 UR8, c[0x4][0x70] ;  /* 0x01000e00ff0877ac */ /* 0x000ee20008000a00 */
[----:B-1----:R-:W-:Y:S01]  /*6a60*/  MOV R3, 0x0 ;  /* 0x0000000000037802 */ /* 0x002fe20000000f00 */
[----:B------:R-:W-:Y:S02]  /*6a70*/  HFMA2 R12, -RZ, RZ, 0, 5.9604644775390625e-08 ;  /* 0x00000001ff0c7431 */ /* 0x000fe400000001ff */
[----:B------:R-:W-:Y:S02]  /*6a80*/  IMAD.MOV.U32 R8, RZ, RZ, 0x192 ;  /* 0x00000192ff087424 */ /* 0x000fe400078e00ff */
[----:B------:R-:W-:Y:S01]  /*6a90*/  IMAD.MOV.U32 R13, RZ, RZ, RZ ;  /* 0x000000ffff0d7224 */ /* 0x000fe200078e00ff */
[----:B------:R-:W1:Y:S01]  /*6aa0*/  LDCU.64 UR6, c[0x4][0x78] ;  /* 0x01000f00ff0677ac */ /* 0x000e620008000a00 */
[----:B------:R-:W2:Y:S01]  /*6ab0*/  LDC.64 R2, c[0x4][R3] ;  /* 0x0100000003027b82 */ /* 0x000ea20000000a00 */
[----:B------:R-:W5:Y:S01]  /*6ac0*/  LDCU.64 UR4, c[0x4][0x10] ;  /* 0x01000200ff0477ac */ /* 0x000f620008000a00 */
[----:B---3--:R-:W-:Y:S01]  /*6ad0*/  MOV R5, UR9 ;  /* 0x0000000900057c02 */ /* 0x008fe20008000f00 */
[----:B------:R-:W-:Y:S01]  /*6ae0*/  IMAD.U32 R4, RZ, RZ, UR8 ;  /* 0x00000008ff047e24 */ /* 0x000fe2000f8e00ff */
[----:B-1----:R-:W-:Y:S01]  /*6af0*/  MOV R7, UR7 ;  /* 0x0000000700077c02 */ /* 0x002fe20008000f00 */
[----:B------:R-:W-:Y:S01]  /*6b00*/  IMAD.U32 R6, RZ, RZ, UR6 ;  /* 0x00000006ff067e24 */ /* 0x000fe2000f8e00ff */
[----:B-----5:R-:W-:Y:S01]  /*6b10*/  MOV R11, UR5 ;  /* 0x00000005000b7c02 */ /* 0x020fe20008000f00 */
[----:B------:R-:W-:Y:S02]  /*6b20*/  IMAD.U32 R10, RZ, RZ, UR4 ;  /* 0x00000004ff0a7e24 */ /* 0x000fe4000f8e00ff */
[----:B------:R-:W-:Y:S07]  /*6b30*/  LEPC R20, `(.L_x_114) ;  /* 0x000000001014794e */ /* 0x000fee0000000000 */
[----:B--2-4-:R-:W-:Y:S05]  /*6b40*/  CALL.ABS.NOINC R2 ;  /* 0x0000000002007343 */ /* 0x014fea0003c00000 */
.L_x_114:
[----:B------:R-:W-:Y:S05]  /*6b50*/  WARPSYNC.ALL ;  /* 0x0000000000007948 */ /* 0x000fea0003800000 */
[----:B------:R-:W-:Y:S01]  /*6b60*/  R2UR UR4, R71 ;  /* 0x00000000470472ca */ /* 0x000fe200000e0000 */
[--C-:B-1----:R-:W-:Y:S01]  /*6b70*/  HADD2.F32 R72, -RZ, R80.reuse.H0_H0 ;  /* 0x20000050ff487230 */ /* 0x102fe20000004100 */
[----:B------:R-:W-:Y:S01]  /*6b80*/  MOV R100, 0xfffffff0 ;  /* 0xfffffff000647802 */ /* 0x000fe20000000f00 */
[----:B------:R-:W-:Y:S01]  /*6b90*/  HADD2.F32 R75, -RZ, R80.H1_H1 ;  /* 0x30000050ff4b7230 */ /* 0x000fe20000004100 */
[----:B------:R-:W-:Y:S01]  /*6ba0*/  ISETP.NE.U32.AND P6, PT, R149, 0x1, PT ;  /* 0x000000019500780c */ /* 0x000fe20003fc5070 */
[----:B------:R-:W-:Y:S01]  /*6bb0*/  HADD2.F32 R74, -RZ, R81.H1_H1 ;  /* 0x30000051ff4a7230 */ /* 0x000fe20000004100 */
[----:B------:R-:W-:Y:S01]  /*6bc0*/  ISETP.NE.AND P0, PT, R163, RZ, PT ;  /* 0x000000ffa300720c */ /* 0x000fe20003f05270 */
[--C-:B------:R-:W-:Y:S01]  /*6bd0*/  HADD2.F32 R77, -RZ, R99.reuse.H0_H0 ;  /* 0x20000063ff4d7230 */ /* 0x100fe20000004100 */
[----:B------:R-:W-:Y:S01]  /*6be0*/  SEL R100, R100, 0x10, !P6 ;  /* 0x0000001064647807 */ /* 0x000fe20007000000 */
[----:B------:R-:W-:Y:S01]  /*6bf0*/  HADD2.F32 R76, -RZ, R99.H1_H1 ;  /* 0x30000063ff4c7230 */ /* 0x000fe20000004100 */
[----:B------:R-:W-:Y:S02]  /*6c00*/  BSSY.RECONVERGENT B0, `(.L_x_115) ;  /* 0x00000fb000007945 */ /* 0x000fe40003800200 */
[----:B------:R-:W-:Y:S01]  /*6c10*/  IADD3 R168, PT, PT, R87, R100, RZ ;  /* 0x0000006457a87210 */ /* 0x000fe20007ffe0ff */
[----:B------:R-:W2:Y:S01]  /*6c20*/  LDTM.x64 R4, tmem[UR4] ;  /* 0x00000004000479ee */ /* 0x000ea20008340000 */
[C---:B------:R-:W-:Y:S02]  /*6c30*/  IADD3 R169, PT, PT, R100.reuse, R165, RZ ;  /* 0x000000a564a97210 */ /* 0x040fe40007ffe0ff */
[C---:B------:R-:W-:Y:S02]  /*6c40*/  IADD3 R171, PT, PT, R100.reuse, R157, RZ ;  /* 0x0000009d64ab7210 */ /* 0x040fe40007ffe0ff */
[----:B------:R-:W-:Y:S01]  /*6c50*/  IADD3 R170, PT, PT, R100, R156, RZ ;  /* 0x0000009c64aa7210 */ /* 0x000fe20007ffe0ff */
[C---:B--2-4-:R-:W-:Y:S01]  /*6c60*/  FMUL R0, R70.reuse, R4 ;  /* 0x0000000446007220 */ /* 0x054fe20000400000 */
[C---:B------:R-:W-:Y:S01]  /*6c70*/  FMUL R2, R70.reuse, R5 ;  /* 0x0000000546027220 */ /* 0x040fe20000400000 */
[C---:B------:R-:W-:Y:S01]  /*6c80*/  FMUL R3, R70.reuse, R6 ;  /* 0x0000000646037220 */ /* 0x040fe20000400000 */
[C---:B------:R-:W-:Y:S01]  /*6c90*/  FMUL R7, R70.reuse, R7 ;  /* 0x0000000746077220 */ /* 0x040fe20000400000 */
[C---:B------:R-:W-:Y:S01]  /*6ca0*/  FFMA R0, R73.reuse, R72, R0 ;  /* 0x0000004849007223 */ /* 0x040fe20000000000 */
[----:B------:R-:W-:Y:S02]  /*6cb0*/  HADD2.F32 R72, -RZ, R81.H0_H0 ;  /* 0x20000051ff487230 */ /* 0x000fe40000004100 */
[C---:B------:R-:W-:Y:S01]  /*6cc0*/  FFMA R2, R73.reuse, R75, R2 ;  /* 0x0000004b49027223 */ /* 0x040fe20000000002 */
[--C-:B------:R-:W-:Y:S02]  /*6cd0*/  HADD2.F32 R75, -RZ, R82.reuse.H0_H0 ;  /* 0x20000052ff4b7230 */ /* 0x100fe40000004100 */
[C---:B------:R-:W-:Y:S01]  /*6ce0*/  FMUL R4, R70.reuse, R8 ;  /* 0x0000000846047220 */ /* 0x040fe20000400000 */
[----:B------:R-:W-:Y:S01]  /*6cf0*/  FMUL R5, R70, R9 ;  /* 0x0000000946057220 */ /* 0x000fe20000400000 */
[C---:B------:R-:W-:Y:S01]  /*6d00*/  FFMA R3, R73.reuse, R72, R3 ;  /* 0x0000004849037223 */ /* 0x040fe20000000003 */
[----:B------:R-:W-:Y:S01]  /*6d10*/  HADD2.F32 R72, -RZ, R82.H1_H1 ;  /* 0x30000052ff487230 */ /* 0x000fe20000004100 */
[----:B------:R-:W-:Y:S01]  /*6d20*/  F2FP.F16.F32.PACK_AB R92, R2, R0 ;  /* 0x00000000025c723e */ /* 0x000fe200000000ff */
[C---:B------:R-:W-:Y:S01]  /*6d30*/  FFMA R7, R73.reuse, R74, R7 ;  /* 0x0000004a49077223 */ /* 0x040fe20000000007 */
[C---:B------:R-:W-:Y:S01]  /*6d40*/  FFMA R4, R73.reuse, R75, R4 ;  /* 0x0000004b49047223 */ /* 0x040fe20000000004 */
[--C-:B------:R-:W-:Y:S02]  /*6d50*/  HADD2.F32 R74, -RZ, R83.reuse.H0_H0 ;  /* 0x20000053ff4a7230 */ /* 0x100fe40000004100 */
[----:B------:R-:W-:Y:S01]  /*6d60*/  FFMA R5, R73, R72, R5 ;  /* 0x0000004849057223 */ /* 0x000fe20000000005 */
[C---:B------:R-:W-:Y:S01]  /*6d70*/  FMUL R6, R70.reuse, R10 ;  /* 0x0000000a46067220 */ /* 0x040fe20000400000 */
[----:B------:R-:W-:Y:S01]  /*6d80*/  HADD2.F32 R72, -RZ, R83.H1_H1 ;  /* 0x30000053ff487230 */ /* 0x000fe20000004100 */
[----:B------:R-:W-:Y:S01]  /*6d90*/  F2FP.F16.F32.PACK_AB R93, R7, R3 ;  /* 0x00000003075d723e */ /* 0x000fe200000000ff */
[C---:B------:R-:W-:Y:S01]  /*6da0*/  FMUL R11, R70.reuse, R11 ;  /* 0x0000000b460b7220 */ /* 0x040fe20000400000 */
[----:B------:R-:W-:Y:S01]  /*6db0*/  F2FP.F16.F32.PACK_AB R94, R5, R4 ;  /* 0x00000004055e723e */ /* 0x000fe200000000ff */
[C---:B------:R-:W-:Y:S01]  /*6dc0*/  FFMA R6, R73.reuse, R74, R6 ;  /* 0x0000004a49067223 */ /* 0x040fe20000000006 */
[C---:B------:R-:W-:Y:S01]  /*6dd0*/  FMUL R8, R70.reuse, R12 ;  /* 0x0000000c46087220 */ /* 0x040fe20000400000 */
[----:B------:R-:W-:Y:S01]  /*6de0*/  FFMA R11, R73, R72, R11 ;  /* 0x00000048490b7223 */ /* 0x000fe2000000000b */
[--C-:B------:R-:W-:Y:S02]  /*6df0*/  HADD2.F32 R72, -RZ, R88.reuse.H0_H0 ;  /* 0x20000058ff487230 */ /* 0x100fe40000004100 */
[C---:B------:R-:W-:Y:S01]  /*6e00*/  FMUL R9, R70.reuse, R13 ;  /* 0x0000000d46097220 */ /* 0x040fe20000400000 */
[----:B------:R-:W-:Y:S02]  /*6e10*/  HADD2.F32 R74, -RZ, R88.H1_H1 ;  /* 0x30000058ff4a7230 */ /* 0x000fe40000004100 */
[C---:B------:R-:W-:Y:S01]  /*6e20*/  FMUL R10, R70.reuse, R14 ;  /* 0x0000000e460a7220 */ /* 0x040fe20000400000 */
[--C-:B------:R-:W-:Y:S01]  /*6e30*/  HADD2.F32 R75, -RZ, R89.reuse.H0_H0 ;  /* 0x20000059ff4b7230 */ /* 0x100fe20000004100 */
[----:B------:R-:W-:Y:S01]  /*6e40*/  F2FP.F16.F32.PACK_AB R95, R11, R6 ;  /* 0x000000060b5f723e */ /* 0x000fe200000000ff */
[C---:B------:R-:W-:Y:S01]  /*6e50*/  FFMA R8, R73.reuse, R72, R8 ;  /* 0x0000004849087223 */ /* 0x040fe20000000008 */
[----:B------:R-:W-:Y:S02]  /*6e60*/  HADD2.F32 R72, -RZ, R89.H1_H1 ;  /* 0x30000059ff487230 */ /* 0x000fe40000004100 */
[C---:B------:R-:W-:Y:S01]  /*6e70*/  FFMA R9, R73.reuse, R74, R9 ;  /* 0x0000004a49097223 */ /* 0x040fe20000000009 */
[----:B------:R-:W-:Y:S01]  /*6e80*/  FFMA R10, R73, R75, R10 ;  /* 0x0000004b490a7223 */ /* 0x000fe2000000000a */
[----:B------:R1:W-:Y:S01]  /*6e90*/  STS.128 [R166+UR44+0x400], R92 ;  /* 0x0004005ca6007988 */ /* 0x0003e20008000c2c */
[C---:B------:R-:W-:Y:S01]  /*6ea0*/  FMUL R15, R70.reuse, R15 ;  /* 0x0000000f460f7220 */ /* 0x040fe20000400000 */
[--C-:B------:R-:W-:Y:S01]  /*6eb0*/  HADD2.F32 R75, -RZ, R90.reuse.H0_H0 ;  /* 0x2000005aff4b7230 */ /* 0x100fe20000004100 */
[----:B------:R-:W-:Y:S01]  /*6ec0*/  F2FP.F16.F32.PACK_AB R108, R9, R8 ;  /* 0x00000008096c723e */ /* 0x000fe200000000ff */
[----:B------:R-:W-:Y:S02]  /*6ed0*/  HADD2.F32 R74, -RZ, R90.H1_H1 ;  /* 0x3000005aff4a7230 */ /* 0x000fe40000004100 */
[----:B------:R-:W-:Y:S01]  /*6ee0*/  FFMA R15, R73, R72, R15 ;  /* 0x00000048490f7223 */ /* 0x000fe2000000000f */
[C---:B------:R-:W-:Y:S01]  /*6ef0*/  FMUL R12, R70.reuse, R16 ;  /* 0x00000010460c7220 */ /* 0x040fe20000400000 */
[C---:B------:R-:W-:Y:S01]  /*6f00*/  FMUL R13, R70.reuse, R17 ;  /* 0x00000011460d7220 */ /* 0x040fe20000400000 */
[--C-:B------:R-:W-:Y:S02]  /*6f10*/  HADD2.F32 R72, -RZ, R91.reuse.H0_H0 ;  /* 0x2000005bff487230 */ /* 0x100fe40000004100 */
[C---:B------:R-:W-:Y:S01]  /*6f20*/  FMUL R14, R70.reuse, R18 ;  /* 0x00000012460e7220 */ /* 0x040fe20000400000 */
[----:B------:R-:W-:Y:S01]  /*6f30*/  F2FP.F16.F32.PACK_AB R109, R15, R10 ;  /* 0x0000000a0f6d723e */ /* 0x000fe200000000ff */
[C---:B------:R-:W-:Y:S01]  /*6f40*/  FFMA R12, R73.reuse, R75, R12 ;  /* 0x0000004b490c7223 */ /* 0x040fe2000000000c */
[C---:B------:R-:W-:Y:S01]  /*6f50*/  FFMA R13, R73.reuse, R74, R13 ;  /* 0x0000004a490d7223 */ /* 0x040fe2000000000d */
[----:B------:R-:W-:Y:S01]  /*6f60*/  FFMA R14, R73, R72, R14 ;  /* 0x00000048490e7223 */ /* 0x000fe2000000000e */
[----:B------:R-:W-:Y:S02]  /*6f70*/  HADD2.F32 R74, -RZ, R91.H1_H1 ;  /* 0x3000005bff4a7230 */ /* 0x000fe40000004100 */
[C---:B------:R-:W-:Y:S01]  /*6f80*/  FMUL R19, R70.reuse, R19 ;  /* 0x0000001346137220 */ /* 0x040fe20000400000 */
[--C-:B------:R-:W-:Y:S01]  /*6f90*/  HADD2.F32 R72, -RZ, R96.reuse.H0_H0 ;  /* 0x20000060ff487230 */ /* 0x100fe20000004100 */
[----:B------:R-:W-:Y:S01]  /*6fa0*/  F2FP.F16.F32.PACK_AB R110, R13, R12 ;  /* 0x0000000c0d6e723e */ /* 0x000fe200000000ff */
[C---:B------:R-:W-:Y:S01]  /*6fb0*/  FMUL R16, R70.reuse, R20 ;  /* 0x0000001446107220 */ /* 0x040fe20000400000 */
[C---:B------:R-:W-:Y:S01]  /*6fc0*/  FFMA R19, R73.reuse, R74, R19 ;  /* 0x0000004a49137223 */ /* 0x040fe20000000013 */
[----:B------:R-:W-:Y:S02]  /*6fd0*/  HADD2.F32 R74, -RZ, R96.H1_H1 ;  /* 0x30000060ff4a7230 */ /* 0x000fe40000004100 */
[C---:B------:R-:W-:Y:S01]  /*6fe0*/  FMUL R17, R70.reuse, R21 ;  /* 0x0000001546117220 */ /* 0x040fe20000400000 */
[----:B------:R-:W-:Y:S01]  /*6ff0*/  FFMA R16, R73, R72, R16 ;  /* 0x0000004849107223 */ /* 0x000fe20000000010 */
[--C-:B------:R-:W-:Y:S01]  /*7000*/  HADD2.F32 R72, -RZ, R97.reuse.H0_H0 ;  /* 0x20000061ff487230 */ /* 0x100fe20000004100 */
[----:B------:R-:W-:Y:S01]  /*7010*/  F2FP.F16.F32.PACK_AB R111, R19, R14 ;  /* 0x0000000e136f723e */ /* 0x000fe200000000ff */
[----:B------:R-:W-:Y:S01]  /*7020*/  FFMA R17, R73, R74, R17 ;  /* 0x0000004a49117223 */ /* 0x000fe20000000011 */
[C---:B------:R-:W-:Y:S01]  /*7030*/  FMUL R18, R70.reuse, R22 ;  /* 0x0000001646127220 */ /* 0x040fe20000400000 */
[C---:B------:R-:W-:Y:S01]  /*7040*/  FMUL R23, R70.reuse, R23 ;  /* 0x0000001746177220 */ /* 0x040fe20000400000 */
[--C-:B------:R-:W-:Y:S01]  /*7050*/  HADD2.F32 R75, -RZ, R98.reuse.H0_H0 ;  /* 0x20000062ff4b7230 */ /* 0x100fe20000004100 */
[----:B------:R2:W-:Y:S01]  /*7060*/  STS.128 [R168+0x400], R108 ;  /* 0x0004006ca8007388 */ /* 0x0005e20000000c00 */
[----:B------:R-:W-:Y:S01]  /*7070*/  F2FP.F16.F32.PACK_AB R116, R17, R16 ;  /* 0x000000101174723e */ /* 0x000fe200000000ff */
[C---:B------:R-:W-:Y:S01]  /*7080*/  FFMA R18, R73.reuse, R72, R18 ;  /* 0x0000004849127223 */ /* 0x040fe20000000012 */
[----:B------:R-:W-:Y:S02]  /*7090*/  HADD2.F32 R72, -RZ, R97.H1_H1 ;  /* 0x30000061ff487230 */ /* 0x000fe40000004100 */
[C---:B------:R-:W-:Y:S01]  /*70a0*/  FMUL R20, R70.reuse, R24 ;  /* 0x0000001846147220 */ /* 0x040fe20000400000 */
[----:B------:R-:W-:Y:S02]  /*70b0*/  HADD2.F32 R74, -RZ, R98.H1_H1 ;  /* 0x30000062ff4a7230 */ /* 0x000fe40000004100 */
[C---:B------:R-:W-:Y:S01]  /*70c0*/  FMUL R21, R70.reuse, R25 ;  /* 0x0000001946157220 */ /* 0x040fe20000400000 */
[C---:B------:R-:W-:Y:S01]  /*70d0*/  FMUL R22, R70.reuse, R26 ;  /* 0x0000001a46167220 */ /* 0x040fe20000400000 */
[C---:B------:R-:W-:Y:S01]  /*70e0*/  FFMA R23, R73.reuse, R72, R23 ;  /* 0x0000004849177223 */ /* 0x040fe20000000017 */
[C---:B------:R-:W-:Y:S01]  /*70f0*/  FFMA R20, R73.reuse, R75, R20 ;  /* 0x0000004b49147223 */ /* 0x040fe20000000014 */
[C---:B------:R-:W-:Y:S01]  /*7100*/  FFMA R21, R73.reuse, R74, R21 ;  /* 0x0000004a49157223 */ /* 0x040fe20000000015 */
[----:B------:R-:W-:Y:S01]  /*7110*/  FFMA R22, R73, R77, R22 ;  /* 0x0000004d49167223 */ /* 0x000fe20000000016 */
[C---:B------:R-:W-:Y:S01]  /*7120*/  FMUL R27, R70.reuse, R27 ;  /* 0x0000001b461b7220 */ /* 0x040fe20000400000 */
[--C-:B------:R-:W-:Y:S01]  /*7130*/  HADD2.F32 R72, -RZ, R104.reuse.H0_H0 ;  /* 0x20000068ff487230 */ /* 0x100fe20000004100 */
[----:B------:R-:W-:Y:S01]  /*7140*/  F2FP.F16.F32.PACK_AB R117, R23, R18 ;  /* 0x000000121775723e */ /* 0x000fe200000000ff */
[C---:B------:R-:W-:Y:S01]  /*7150*/  FMUL R24, R70.reuse, R28 ;  /* 0x0000001c46187220 */ /* 0x040fe20000400000 */
[----:B------:R-:W-:Y:S01]  /*7160*/  F2FP.F16.F32.PACK_AB R118, R21, R20 ;  /* 0x000000141576723e */ /* 0x000fe200000000ff */
[C---:B------:R-:W-:Y:S01]  /*7170*/  FFMA R27, R73.reuse, R76, R27 ;  /* 0x0000004c491b7223 */ /* 0x040fe2000000001b */
[----:B------:R-:W-:Y:S02]  /*7180*/  HADD2.F32 R74, -RZ, R104.H1_H1 ;  /* 0x30000068ff4a7230 */ /* 0x000fe40000004100 */
[----:B------:R-:W-:Y:S01]  /*7190*/  FFMA R24, R73, R72, R24 ;  /* 0x0000004849187223 */ /* 0x000fe20000000018 */
[C---:B------:R-:W-:Y:S01]  /*71a0*/  FMUL R25, R70.reuse, R29 ;  /* 0x0000001d46197220 */ /* 0x040fe20000400000 */
[--C-:B------:R-:W-:Y:S01]  /*71b0*/  HADD2.F32 R75, -RZ, R105.reuse.H0_H0 ;  /* 0x20000069ff4b7230 */ /* 0x100fe20000004100 */
[----:B------:R-:W-:Y:S01]  /*71c0*/  F2FP.F16.F32.PACK_AB R119, R27, R22 ;  /* 0x000000161b77723e */ /* 0x000fe200000000ff */
[C---:B------:R-:W-:Y:S01]  /*71d0*/  FMUL R26, R70.reuse, R30 ;  /* 0x0000001e461a7220 */ /* 0x040fe20000400000 */
[----:B------:R-:W-:Y:S02]  /*71e0*/  HADD2.F32 R72, -RZ, R105.H1_H1 ;  /* 0x30000069ff487230 */ /* 0x000fe40000004100 */
[C---:B------:R-:W-:Y:S01]  /*71f0*/  FFMA R25, R73.reuse, R74, R25 ;  /* 0x0000004a49197223 */ /* 0x040fe20000000019 */
[C---:B------:R-:W-:Y:S01]  /*7200*/  FMUL R31, R70.reuse, R31 ;  /* 0x0000001f461f7220 */ /* 0x040fe20000400000 */
[----:B------:R3:W-:Y:S01]  /*7210*/  STS.128 [R165+0x400], R116 ;  /* 0x00040074a5007388 */ /* 0x0007e20000000c00 */
[----:B------:R-:W-:Y:S01]  /*7220*/  FFMA R26, R73, R75, R26 ;  /* 0x0000004b491a7223 */ /* 0x000fe2000000001a */
[--C-:B------:R-:W-:Y:S01]  /*7230*/  HADD2.F32 R75, -RZ, R106.reuse.H0_H0 ;  /* 0x2000006aff4b7230 */ /* 0x100fe20000004100 */
[----:B-1----:R-:W-:Y:S01]  /*7240*/  F2FP.F16.F32.PACK_AB R92, R25, R24 ;  /* 0x00000018195c723e */ /* 0x002fe200000000ff */
[----:B------:R-:W-:Y:S01]  /*7250*/  FFMA R31, R73, R72, R31 ;  /* 0x00000048491f7223 */ /* 0x000fe2000000001f */
[C---:B------:R-:W-:Y:S01]  /*7260*/  FMUL R28, R70.reuse, R32 ;  /* 0x00000020461c7220 */ /* 0x040fe20000400000 */
[----:B------:R-:W-:Y:S02]  /*7270*/  HADD2.F32 R72, -RZ, R106.H1_H1 ;  /* 0x3000006aff487230 */ /* 0x000fe40000004100 */
[C---:B------:R-:W-:Y:S01]  /*7280*/  FMUL R29, R70.reuse, R33 ;  /* 0x00000021461d7220 */ /* 0x040fe20000400000 */
[--C-:B------:R-:W-:Y:S01]  /*7290*/  HADD2.F32 R77, -RZ, R107.reuse.H0_H0 ;  /* 0x2000006bff4d7230 */ /* 0x100fe20000004100 */
[----:B------:R-:W-:Y:S01]  /*72a0*/  F2FP.F16.F32.PACK_AB R93, R31, R26 ;  /* 0x0000001a1f5d723e */ /* 0x000fe200000000ff */
[C---:B------:R-:W-:Y:S01]  /*72b0*/  FFMA R28, R73.reuse, R75, R28 ;  /* 0x0000004b491c7223 */ /* 0x040fe2000000001c */
        /* <DEDUP_REMOVED lines=16> */
[----:B------:R-:W-:Y:S01]  /*73c0*/  HADD2.F32 R72, -RZ, R113.H1_H1 ;  /* 0x30000071ff487230 */ /* 0x000fe20000004100 */
[----:B------:R1:W-:Y:S01]  /*73d0*/  STS.128 [R169+0x400], R92 ;  /* 0x0004005ca9007388 */ /* 0x0003e20000000c00 */
[C---:B------:R-:W-:Y:S01]  /*73e0*/  FMUL R39, R70.reuse, R39 ;  /* 0x0000002746277220 */ /* 0x040fe20000400000 */
[----:B--2---:R-:W-:Y:S01]  /*73f0*/  F2FP.F16.F32.PACK_AB R108, R33, R32 ;  /* 0x00000020216c723e */ /* 0x004fe200000000ff */
[C---:B------:R-:W-:Y:S01]  /*7400*/  FFMA R34, R73.reuse, R75, R34 ;  /* 0x0000004b49227223 */ /* 0x040fe20000000022 */
[--C-:B------:R-:W-:Y:S02]  /*7410*/  HADD2.F32 R75, -RZ, R114.reuse.H0_H0 ;  /* 0x20000072ff4b7230 */ /* 0x100fe40000004100 */
        /* <DEDUP_REMOVED lines=26> */
[----:B---3--:R-:W-:Y:S01]  /*75c0*/  F2FP.F16.F32.PACK_AB R116, R41, R40 ;  /* 0x000000282974723e */ /* 0x008fe200000000ff */
        /* <DEDUP_REMOVED lines=9> */
[C---:B------:R-:W-:Y:S01]  /*7660*/  FFMA R45, R73.reuse, R74, R45 ;  /* 0x0000004a492d7223 */ /* 0x040fe2000000002d */
[C---:B------:R-:W-:Y:S01]  /*7670*/  FMUL R46, R70.reuse, R50 ;  /* 0x00000032462e7220 */ /* 0x040fe20000400000 */
[----:B------:R-:W-:Y:S02]  /*7680*/  HADD2.F32 R72, -RZ, R123.H1_H1 ;  /* 0x3000007bff487230 */ /* 0x000fe40000004100 */
[C---:B------:R-:W-:Y:S01]  /*7690*/  FMUL R51, R70.reuse, R51 ;  /* 0x0000003346337220 */ /* 0x040fe20000400000 */
[C---:B------:R-:W-:Y:S01]  /*76a0*/  FMUL R48, R70.reuse, R52 ;  /* 0x0000003446307220 */ /* 0x040fe20000400000 */
[C---:B------:R-:W-:Y:S01]  /*76b0*/  FFMA R46, R73.reuse, R75, R46 ;  /* 0x0000004b492e7223 */ /* 0x040fe2000000002e */
[--C-:B------:R-:W-:Y:S02]  /*76c0*/  HADD2.F32 R75, -RZ, R128.reuse.H0_H0 ;  /* 0x20000080ff4b7230 */ /* 0x100fe40000004100 */
[C---:B------:R-:W-:Y:S01]  /*76d0*/  FFMA R51, R73.reuse, R72, R51 ;  /* 0x0000004849337223 */ /* 0x040fe20000000033 */
[----:B------:R-:W-:Y:S02]  /*76e0*/  HADD2.F32 R74, -RZ, R128.H1_H1 ;  /* 0x30000080ff4a7230 */ /* 0x000fe40000004100 */
[C---:B------:R-:W-:Y:S01]  /*76f0*/  FMUL R49, R70.reuse, R53 ;  /* 0x0000003546317220 */ /* 0x040fe20000400000 */
[--C-:B------:R-:W-:Y:S02]  /*7700*/  HADD2.F32 R77, -RZ, R129.reuse.H0_H0 ;  /* 0x20000081ff4d7230 */ /* 0x100fe40000004100 */
[C---:B------:R-:W-:Y:S01]  /*7710*/  FMUL R50, R70.reuse, R54 ;  /* 0x0000003646327220 */ /* 0x040fe20000400000 */
[----:B------:R-:W-:Y:S02]  /*7720*/  HADD2.F32 R72, -RZ, R129.H1_H1 ;  /* 0x30000081ff487230 */ /* 0x000fe40000004100 */
[C---:B------:R-:W-:Y:S01]  /*7730*/  FMUL R55, R70.reuse, R55 ;  /* 0x0000003746377220 */ /* 0x040fe20000400000 */
[C---:B------:R-:W-:Y:S01]  /*7740*/  FFMA R48, R73.reuse, R75, R48 ;  /* 0x0000004b49307223 */ /* 0x040fe20000000030 */
[C---:B------:R-:W-:Y:S01]  /*7750*/  FFMA R49, R73.reuse, R74, R49 ;  /* 0x0000004a49317223 */ /* 0x040fe20000000031 */
[C---:B------:R-:W-:Y:S01]  /*7760*/  FFMA R50, R73.reuse, R77, R50 ;  /* 0x0000004d49327223 */ /* 0x040fe20000000032 */
[C---:B------:R-:W-:Y:S01]  /*7770*/  FFMA R55, R73.reuse, R72, R55 ;  /* 0x0000004849377223 */ /* 0x040fe20000000037 */
[--C-:B------:R-:W-:Y:S02]  /*7780*/  HADD2.F32 R75, -RZ, R130.reuse.H0_H0 ;  /* 0x20000082ff4b7230 */ /* 0x100fe40000004100 */
[C---:B------:R-:W-:Y:S01]  /*7790*/  FMUL R52, R70.reuse, R56 ;  /* 0x0000003846347220 */ /* 0x040fe20000400000 */
        /* <DEDUP_REMOVED lines=9> */
[----:B------:R-:W-:Y:S01]  /*7830*/  FFMA R59, R73, R74, R59 ;  /* 0x0000004a493b7223 */ /* 0x000fe2000000003b */
[--C-:B------:R-:W-:Y:S02]  /*7840*/  HADD2.F32 R72, -RZ, R136.reuse.H0_H0 ;  /* 0x20000088ff487230 */ /* 0x100fe40000004100 */
[C---:B------:R-:W-:Y:S01]  /*7850*/  FMUL R56, R70.reuse, R60 ;  /* 0x0000003c46387220 */ /* 0x040fe20000400000 */
[----:B------:R-:W-:Y:S02]  /*7860*/  HADD2.F32 R74, -RZ, R136.H1_H1 ;  /* 0x30000088ff4a7230 */ /* 0x000fe40000004100 */
[C---:B------:R-:W-:Y:S01]  /*7870*/  FMUL R57, R70.reuse, R61 ;  /* 0x0000003d46397220 */ /* 0x040fe20000400000 */
[--C-:B------:R-:W-:Y:S02]  /*7880*/  HADD2.F32 R75, -RZ, R137.reuse.H0_H0 ;  /* 0x20000089ff4b7230 */ /* 0x100fe40000004100 */
[C---:B------:R-:W-:Y:S01]  /*7890*/  FMUL R58, R70.reuse, R62 ;  /* 0x0000003e463a7220 */ /* 0x040fe20000400000 */
[----:B------:R-:W-:Y:S01]  /*78a0*/  F2FP.F16.F32.PACK_AB R118, R45, R44 ;  /* 0x0000002c2d76723e */ /* 0x000fe200000000ff */
[----:B------:R-:W-:Y:S01]  /*78b0*/  FFMA R56, R73, R72, R56 ;  /* 0x0000004849387223 */ /* 0x000fe20000000038 */
[----:B------:R-:W-:Y:S01]  /*78c0*/  F2FP.F16.F32.PACK_AB R119, R51, R46 ;  /* 0x0000002e3377723e */ /* 0x000fe200000000ff */
[C---:B------:R-:W-:Y:S01]  /*78d0*/  FFMA R57, R73.reuse, R74, R57 ;  /* 0x0000004a49397223 */ /* 0x040fe20000000039 */
[C---:B------:R-:W-:Y:S01]  /*78e0*/  FFMA R58, R73.reuse, R75, R58 ;  /* 0x0000004b493a7223 */ /* 0x040fe2000000003a */
[----:B------:R-:W-:Y:S02]  /*78f0*/  HADD2.F32 R72, -RZ, R137.H1_H1 ;  /* 0x30000089ff487230 */ /* 0x000fe40000004100 */
[C---:B------:R-:W-:Y:S01]  /*7900*/  FMUL R63, R70.reuse, R63 ;  /* 0x0000003f463f7220 */ /* 0x040fe20000400000 */
[----:B------:R1:W-:Y:S01]  /*7910*/  STS.128 [R171+0x400], R116 ;  /* 0x00040074ab007388 */ /* 0x0003e20000000c00 */
[--C-:B------:R-:W-:Y:S02]  /*7920*/  HADD2.F32 R75, -RZ, R138.reuse.H0_H0 ;  /* 0x2000008aff4b7230 */ /* 0x100fe40000004100 */
[C---:B------:R-:W-:Y:S01]  /*7930*/  FMUL R60, R70.reuse, R64 ;  /* 0x00000040463c7220 */ /* 0x040fe20000400000 */
[----:B------:R-:W-:Y:S02]  /*7940*/  HADD2.F32 R74, -RZ, R138.H1_H1 ;  /* 0x3000008aff4a7230 */ /* 0x000fe40000004100 */
[C---:B------:R-:W-:Y:S01]  /*7950*/  FMUL R61, R70.reuse, R65 ;  /* 0x00000041463d7220 */ /* 0x040fe20000400000 */
[--C-:B------:R-:W-:Y:S02]  /*7960*/  HADD2.F32 R77, -RZ, R139.reuse.H0_H0 ;  /* 0x2000008bff4d7230 */ /* 0x100fe40000004100 */
[C---:B------:R-:W-:Y:S01]  /*7970*/  FMUL R62, R70.reuse, R66 ;  /* 0x00000042463e7220 */ /* 0x040fe20000400000 */
[----:B------:R-:W-:Y:S02]  /*7980*/  HADD2.F32 R76, -RZ, R139.H1_H1 ;  /* 0x3000008bff4c7230 */ /* 0x000fe40000004100 */
[----:B------:R-:W-:Y:S01]  /*7990*/  FFMA R63, R73, R72, R63 ;  /* 0x00000048493f7223 */ /* 0x000fe2000000003f */
[----:B------:R-:W-:Y:S01]  /*79a0*/  FMUL R67, R70, R67 ;  /* 0x0000004346437220 */ /* 0x000fe20000400000 */
[----:B------:R-:W-:Y:S01]  /*79b0*/  F2FP.F16.F32.PACK_AB R124, R49, R48 ;  /* 0x00000030317c723e */ /* 0x000fe200000000ff */
[----:B------:R-:W-:Y:S01]  /*79c0*/  FFMA R60, R73, R75, R60 ;  /* 0x0000004b493c7223 */ /* 0x000fe2000000003c */
[----:B------:R-:W-:Y:S01]  /*79d0*/  F2FP.F16.F32.PACK_AB R125, R55, R50 ;  /* 0x00000032377d723e */ /* 0x000fe200000000ff */
[----:B------:R-:W-:Y:S01]  /*79e0*/  FFMA R61, R73, R74, R61 ;  /* 0x0000004a493d7223 */ /* 0x000fe2000000003d */
[----:B------:R-:W-:Y:S01]  /*79f0*/  F2FP.F16.F32.PACK_AB R126, R53, R52 ;  /* 0x00000034357e723e */ /* 0x000fe200000000ff */
[----:B------:R-:W-:Y:S01]  /*7a00*/  FFMA R62, R73, R77, R62 ;  /* 0x0000004d493e7223 */ /* 0x000fe2000000003e */
[----:B------:R-:W-:Y:S01]  /*7a10*/  F2FP.F16.F32.PACK_AB R127, R59, R54 ;  /* 0x000000363b7f723e */ /* 0x000fe200000000ff */
[----:B------:R-:W-:Y:S01]  /*7a20*/  FFMA R67, R73, R76, R67 ;  /* 0x0000004c49437223 */ /* 0x000fe20000000043 */
[----:B------:R-:W-:Y:S02]  /*7a30*/  F2FP.F16.F32.PACK_AB R132, R57, R56 ;  /* 0x000000383984723e */ /* 0x000fe400000000ff */
[----:B------:R-:W-:Y:S01]  /*7a40*/  F2FP.F16.F32.PACK_AB R133, R63, R58 ;  /* 0x0000003a3f85723e */ /* 0x000fe200000000ff */
[----:B------:R1:W-:Y:S01]  /*7a50*/  STS.128 [R156+0x400], R124 ;  /* 0x0004007c9c007388 */ /* 0x0003e20000000c00 */
[----:B------:R-:W-:Y:S02]  /*7a60*/  F2FP.F16.F32.PACK_AB R134, R61, R60 ;  /* 0x0000003c3d86723e */ /* 0x000fe400000000ff */
[----:B------:R-:W-:Y:S05]  /*7a70*/  F2FP.F16.F32.PACK_AB R135, R67, R62 ;  /* 0x0000003e4387723e */ /* 0x000fea00000000ff */
[----:B------:R1:W-:Y:S01]  /*7a80*/  STS.128 [R170+0x400], R132 ;  /* 0x00040084aa007388 */ /* 0x0003e20000000c00 */
[----:B------:R-:W-:Y:S01]  /*7a90*/  @!PT LDS RZ, [RZ] ;  /* 0x00000000fffff984 */ /* 0x000fe20000000800 */
[----:B------:R-:W-:Y:S01]  /*7aa0*/  @!PT LDS RZ, [RZ] ;  /* 0x00000000fffff984 */ /* 0x000fe20000000800 */
[----:B------:R-:W-:Y:S01]  /*7ab0*/  @!PT LDS RZ, [RZ] ;  /* 0x00000000fffff984 */ /* 0x000fe20000000800 */
[----:B------:R-:W-:Y:S01]  /*7ac0*/  @!PT LDS RZ, [RZ] ;  /* 0x00000000fffff984 */ /* 0x000fe20000000800 */
[----:B------:R2:W-:Y:S07]  /*7ad0*/  MEMBAR.ALL.CTA ;  /* 0x0000000000007992 */ /* 0x0005ee0000008000 */
[----:B--2---:R-:W2:Y:S02]  /*7ae0*/  FENCE.VIEW.ASYNC.S ;  /* 0x00000000000073c6 */ /* 0x004ea40000000000 */
[----:B--2---:R-:W-:Y:S06]  /*7af0*/  BAR.SYNC.DEFER_BLOCKING 0x1, 0x80 ;  /* 0x0042000000007b1d */ /* 0x004fec0000010000 */
[----:B------:R-:W-:Y:S05]  /*7b00*/  @P0 BRA `(.L_x_116) ;  /* 0x0000000000280947 */ /* 0x000fea0003800000 */
[----:B------:R-:W2:Y:S01]  /*7b10*/  LDCU.64 UR6, c[0x0][0x348] ;  /* 0x00006900ff0677ac */ /* 0x000ea20008000a00 */
[----:B------:R-:W-:Y:S01]  /*7b20*/  UIADD3 UR4, UPT, UPT, UR44, 0x400, URZ ;  /* 0x000004002c047890 */ /* 0x000fe2000fffe0ff */
[----:B------:R-:W-:Y:S05]  /*7b30*/  UMOV UR51, UR36 ;  /* 0x0000002400337c82 */ /* 0x000fea0008000000 */
[----:B------:R-:W-:Y:S04]  /*7b40*/  MOV R153, UR4 ;  /* 0x0000000400997c02 */ /* 0x000fe80008000f00 */
[----:B------:R-:W-:Y:S01]  /*7b50*/  R2UR UR48, R153 ;  /* 0x00000000993072ca */ /* 0x000fe200000e0000 */
[----:B--2---:R-:W-:Y:S04]  /*7b60*/  UIADD3 UR4, UP0, UPT, UR6, 0x680, URZ ;  /* 0x0000068006047890 */ /* 0x004fe8000ff1e0ff */
[----:B------:R-:W-:Y:S09]  /*7b70*/  UIADD3.X UR5, UPT, UPT, URZ, UR7, URZ, UP0, !UPT ;  /* 0x00000007ff057290 */ /* 0x000ff200087fe4ff */
[----:B------:R2:W-:Y:S01]  /*7b80*/  UTMASTG.3D [UR48], [UR4] ;  /* 0x00000030040073b5 */ /* 0x0005e20008010000 */
[----:B------:R0:W-:Y:S01]  /*7b90*/  UTMACMDFLUSH ;  /* 0x00000000000079b7 */ /* 0x0001e20000000000 */
[----:B--2---:R-:W-:Y:S04]  /*7ba0*/  DEPBAR.LE SB0, 0x1 ;  /* 0x000080400000791a */ /* 0x004fe80000000000 */
.L_x_116:
[----:B------:R-:W-:Y:S05]  /*7bb0*/  BSYNC.RECONVERGENT B0 ;  /* 0x0000000000007941 */ /* 0x000fea0003800200 */
.L_x_115:
[----:B------:R-:W-:Y:S01]  /*7bc0*/  BAR.SYNC.DEFER_BLOCKING 0x1, 0x80 ;  /* 0x0042000000007b1d */ /* 0x000fe20000010000 */
[----:B------:R-:W-:Y:S01]  /*7bd0*/  ISETP.NE.AND P1, PT, R164, RZ, PT ;  /* 0x000000ffa400720c */ /* 0x000fe20003f25270 */
[----:B------:R-:W-:Y:S01]  /*7be0*/  UISETP.NE.AND UP0, UPT, UR52, URZ, UPT ;  /* 0x000000ff3400728c */ /* 0x000fe2000bf05270 */
[----:B------:R-:W-:Y:S11]  /*7bf0*/  LEA R3, R79, UR44, 0x3 ;  /* 0x0000002c4f037c11 */ /* 0x000ff6000f8e18ff */
[----:B------:R-:W-:Y:S01]  /*7c00*/  @P1 SHF.L.U32 R2, R160, 0x1f, RZ ;  /* 0x0000001fa0021819 */ /* 0x000fe200000006ff */
[----:B------:R-:W-:Y:S06]  /*7c10*/  BRA.U !UP0, `(.L_x_117) ;  /* 0x0000000108247547 */ /* 0x000fec000b800000 */
[----:B------:R-:W-:Y:S01]  /*7c20*/  IMAD.U32 R5, RZ, RZ, UR46 ;  /* 0x0000002eff057e24 */ /* 0x000fe2000f8e00ff */
[----:B------:R-:W-:Y:S01]  /*7c30*/  MOV R0, UR47 ;  /* 0x0000002f00007c02 */ /* 0x000fe20008000f00 */
[----:B------:R-:W-:Y:S03]  /*7c40*/  UIADD3 UR4, UPT, UPT, UR46, 0x1, URZ ;  /* 0x000000012e047890 */ /* 0x000fe6000fffe0ff */
[----:B------:R-:W-:Y:S01]  /*7c50*/  @P1 LEA R5, R5, UR44, 0x3 ;  /* 0x0000002c05051c11 */ /* 0x000fe2000f8e18ff */
[----:B------:R-:W-:Y:S04]  /*7c60*/  UISETP.NE.AND UP0, UPT, UR4, 0x4, UPT ;  /* 0x000000040400788c */ /* 0x000fe8000bf05270 */
[----:B------:R-:W-:Y:S01]  /*7c70*/  @P1 VIADD R5, R5, 0x70 ;  /* 0x0000007005051836 */ /* 0x000fe20000000000 */
[----:B------:R-:W-:Y:S04]  /*7c80*/  USEL UR46, UR4, URZ, UP0 ;  /* 0x000000ff042e7287 */ /* 0x000fe80008000000 */
[----:B------:R-:W-:Y:S04]  /*7c90*/  @P1 PRMT R0, R0, 0x654, R5 ;  /* 0x0000065400001816 */ /* 0x000fe80000000005 */
[----:B------:R2:W-:Y:S04]  /*7ca0*/  @P1 SYNCS.ARRIVE.TRANS64.RED.A1T0 RZ, [R0+URZ], RZ ;  /* 0x000000ff00ff19a7 */ /* 0x0005e800081004ff */
.L_x_117:
[----:B------:R-:W3:Y:S01]  /*7cb0*/  @P1 SYNCS.PHASECHK.TRANS64.TRYWAIT P0, [R3+URZ+0x50], R2 ;  /* 0x00005002030015a7 */ /* 0x000ee200080011ff */
[----:B------:R-:W-:Y:S01]  /*7cc0*/  BSSY B1, `(.L_x_118) ;  /* 0x000001f000017945 */ /* 0x000fe20003800000 */
[----:B---3--:R-:W-:Y:S03]  /*7cd0*/  @P1 SEL R85, RZ, 0x1, !P0 ;  /* 0x00000001ff551807 */ /* 0x008fe60004000000 */
[----:B------:R-:W-:Y:S05]  /*7ce0*/  @!P1 BRA `(.L_x_119) ;  /* 0x0000000000709947 */ /* 0x000fea0003800000 */
[----:B------:R-:W-:Y:S01]  /*7cf0*/  ISETP.NE.AND P1, PT, R86, RZ, PT ;  /* 0x000000ff5600720c */ /* 0x000fe20003f25270 */
[----:B------:R-:W-:Y:S01]  /*7d00*/  BSSY B0, `(.L_x_120) ;  /* 0x000000b000007945 */ /* 0x000fe20003800000 */
[----:B------:R-:W-:Y:S11]  /*7d10*/  ISETP.NE.AND P0, PT, R85, RZ, PT ;  /* 0x000000ff5500720c */ /* 0x000ff60003f05270 */
[----:B------:R-:W-:Y:S05]  /*7d20*/  @P1 IMAD R4, R79, 0x4000, R166 ;  /* 0x000040004f041824 */ /* 0x000fea00078e02a6 */
[----:B------:R-:W-:Y:S04]  /*7d30*/  @P1 IADD3 R9, PT, PT, R4, UR44, RZ ;  /* 0x0000002c04091c10 */ /* 0x000fe8000fffe0ff */
[----:B------:R-:W-:Y:S01]  /*7d40*/  @P1 IADD3 R7, PT, PT, R84, R9, RZ ;  /* 0x0000000954071210 */ /* 0x000fe20007ffe0ff */
[--C-:B------:R-:W-:Y:S02]  /*7d50*/  @P1 IMAD.IADD R5, R78, 0x1, R9.reuse ;  /* 0x000000014e051824 */ /* 0x100fe400078e0209 */
[----:B------:R-:W-:Y:S01]  /*7d60*/  @P1 IMAD.IADD R2, R100, 0x1, R9 ;  /* 0x0000000164021824 */ /* 0x000fe200078e0209 */
[----:B------:R-:W-:Y:S06]  /*7d70*/  @P0 BRA `(.L_x_121) ;  /* 0x00000000000c0947 */ /* 0x000fec0003800000 */
[----:B--2---:R-:W-:Y:S04]  /*7d80*/  SHF.L.U32 R0, R160, 0x1f, RZ ;  /* 0x0000001fa0007819 */ /* 0x004fe800000006ff */
[----:B------:R-:W2:Y:S02]  /*7d90*/  SYNCS.PHASECHK.TRANS64.TRYWAIT P0, [R3+URZ+0x50], R0 ;  /* 0x00005000030075a7 */ /* 0x000ea400080011ff */
[----:B--2---:R-:W-:Y:S05]  /*7da0*/  @!P0 BRA `(.L_x_122) ;  /* 0x0000004800888947 */ /* 0x004fea0003800000 */
.L_x_121:
[----:B------:R-:W-:Y:S05]  /*7db0*/  BSYNC B0 ;  /* 0x0000000000007941 */ /* 0x000fea0003800000 */
.L_x_120:
[----:B------:R-:W-:Y:S01]  /*7dc0*/  ISETP.NE.AND P0, PT, R86, RZ, PT ;  /* 0x000000ff5600720c */ /* 0x000fe20003f05270 */
[----:B------:R-:W-:Y:S11]  /*7dd0*/  VIADD R79, R79, 0x1 ;  /* 0x000000014f4f7836 */ /* 0x000ff60000000000 */
[----:B------:R-:W-:Y:S01]  /*7de0*/  @!UPT UIADD3 URZ, UPT, UPT, URZ, URZ, URZ ;  /* 0x000000fffffff290 */ /* 0x000fe2000fffe0ff */
[----:B------:R3:W4:Y:S01]  /*7df0*/  @P0 LDS.128 R80, [R4+UR44+0x400] ;  /* 0x0004002c04500984 */ /* 0x0007220008000c00 */
[--C-:B--2---:R-:W-:Y:S01]  /*7e00*/  @P0 IMAD.IADD R3, R84, 0x1, R5.reuse ;  /* 0x0000000154030824 */ /* 0x104fe200078e0205 */
[C---:B------:R-:W-:Y:S01]  /*7e10*/  @P0 IADD3 R0, PT, PT, R100.reuse, R7, RZ ;  /* 0x0000000764000210 */ /* 0x040fe20007ffe0ff */
[C---:B------:R-:W-:Y:S01]  /*7e20*/  @P0 IMAD.IADD R6, R100.reuse, 0x1, R5 ;  /* 0x0000000164060824 */ /* 0x040fe200078e0205 */
[----:B------:R3:W2:Y:S02]  /*7e30*/  @P0 LDS.128 R88, [R2+0x400] ;  /* 0x0004000002580984 */ /* 0x0006a40000000c00 */
[----:B------:R-:W-:Y:S02]  /*7e40*/  @P0 IADD3 R8, PT, PT, R100, R3, RZ ;  /* 0x0000000364080210 */ /* 0x000fe40007ffe0ff */
[----:B------:R3:W1:Y:S04]  /*7e50*/  @P0 LDS.128 R96, [R7+0x400] ;  /* 0x0004000007600984 */ /* 0x0006680000000c00 */
[----:B------:R3:W1:Y:S04]  /*7e60*/  @P0 LDS.128 R104, [R0+0x400] ;  /* 0x0004000000680984 */ /* 0x0006680000000c00 */
[----:B------:R3:W1:Y:S04]  /*7e70*/  @P0 LDS.128 R112, [R5+0x400] ;  /* 0x0004000005700984 */ /* 0x0006680000000c00 */
[----:B------:R3:W1:Y:S04]  /*7e80*/  @P0 LDS.128 R120, [R6+0x400] ;  /* 0x0004000006780984 */ /* 0x0006680000000c00 */
[----:B------:R3:W1:Y:S04]  /*7e90*/  @P0 LDS.128 R128, [R3+0x400] ;  /* 0x0004000003800984 */ /* 0x0006680000000c00 */
[----:B------:R3:W1:Y:S02]  /*7ea0*/  @P0 LDS.128 R136, [R8+0x400] ;  /* 0x0004000008880984 */ /* 0x0006640000000c00 */
.L_x_119:
[----:B------:R-:W-:Y:S05]  /*7eb0*/  BSYNC B1 ;  /* 0x0000000000017941 */ /* 0x000fea0003800000 */
.L_x_118:
[----:B--23--:R-:W-:Y:S05]  /*7ec0*/  VIADD R0, R71, 0x40 ;  /* 0x0000004047007836 */ /* 0x00cfea0000000000 */
[----:B------:R-:W-:Y:S04]  /*7ed0*/  SHF.R.U32.HI R0, RZ, 0x15, R0 ;  /* 0x00000015ff007819 */ /* 0x000fe80000011600 */
[----:B------:R-:W-:Y:S11]  /*7ee0*/  LOP3.LUT P0, RZ, R0, 0x3, R151, 0x48, !PT ;  /* 0x0000000300ff7812 */ /* 0x000ff60007804897 */
[----:B------:R-:W-:Y:S02]  /*7ef0*/  @!UPT UIADD3 URZ, UPT, UPT, URZ, URZ, URZ ;  /* 0x000000fffffff290 */ /* 0x000fe4000fffe0ff */
[----:B------:R-:W-:Y:S05]  /*7f00*/  @!P0 BRA `(.L_x_123) ;  /* 0x0000000000408947 */ /* 0x000fea0003800000 */
[----:B------:R-:W2:Y:S01]  /*7f10*/  LDCU.64 UR8, c[0x4][0x70] ;  /* 0x01000e00ff0877ac */ /* 0x000ea20008000a00 */
[----:B------:R-:W-:Y:S01]  /*7f20*/  MOV R3, 0x0 ;  /* 0x0000000000037802 */ /* 0x000fe20000000f00 */
[----:B------:R-:W-:Y:S02]  /*7f30*/  HFMA2 R12, -RZ, RZ, 0, 5.9604644775390625e-08 ;  /* 0x00000001ff0c7431 */ /* 0x000fe400000001ff */
[----:B------:R-:W-:Y:S02]  /*7f40*/  IMAD.MOV.U32 R8, RZ, RZ, 0x192 ;  /* 0x00000192ff087424 */ /* 0x000fe400078e00ff */
[----:B------:R-:W-:Y:S01]  /*7f50*/  IMAD.MOV.U32 R13, RZ, RZ, RZ ;  /* 0x000000ffff0d7224 */ /* 0x000fe200078e00ff */
[----:B------:R-:W3:Y:S01]  /*7f60*/  LDCU.64 UR6, c[0x4][0x78] ;  /* 0x01000f00ff0677ac */ /* 0x000ee20008000a00 */
[----:B------:R-:W1:Y:S01]  /*7f70*/  LDC.64 R2, c[0x4][R3] ;  /* 0x0100000003027b82 */ /* 0x000e620000000a00 */
[----:B------:R-:W5:Y:S01]  /*7f80*/  LDCU.64 UR4, c[0x4][0x10] ;  /* 0x01000200ff0477ac */ /* 0x000f620008000a00 */
[----:B--2---:R-:W-:Y:S01]  /*7f90*/  MOV R5, UR9 ;  /* 0x0000000900057c02 */ /* 0x004fe20008000f00 */
[----:B------:R-:W-:Y:S01]  /*7fa0*/  IMAD.U32 R4, RZ, RZ, UR8 ;  /* 0x00000008ff047e24 */ /* 0x000fe2000f8e00ff */
[----:B---3--:R-:W-:Y:S01]  /*7fb0*/  MOV R7, UR7 ;  /* 0x0000000700077c02 */ /* 0x008fe20008000f00 */
[----:B------:R-:W-:Y:S01]  /*7fc0*/  IMAD.U32 R6, RZ, RZ, UR6 ;  /* 0x00000006ff067e24 */ /* 0x000fe2000f8e00ff */
[----:B-----5:R-:W-:Y:S01]  /*7fd0*/  MOV R11, UR5 ;  /* 0x00000005000b7c02 */ /* 0x020fe20008000f00 */
[----:B------:R-:W-:Y:S02]  /*7fe0*/  IMAD.U32 R10, RZ, RZ, UR4 ;  /* 0x00000004ff0a7e24 */ /* 0x000fe4000f8e00ff */
[----:B------:R-:W-:Y:S07]  /*7ff0*/  LEPC R20, `(.L_x_123) ;  /* 0x000000001014794e */ /* 0x000fee0000000000 */
[----:B-1--4-:R-:W-:Y:S05]  /*8000*/  CALL.ABS.NOINC R2 ;  /* 0x0000000002007343 */ /* 0x012fea0003c00000 */
.L_x_123:
[----:B------:R-:W-:Y:S05]  /*8010*/  WARPSYNC.ALL ;  /* 0x0000000000007948 */ /* 0x000fea0003800000 */
[----:B------:R-:W-:Y:S01]  /*8020*/  R2UR UR4, R71 ;  /* 0x00000000470472ca */ /* 0x000fe200000e0000 */
[--C-:B----4-:R-:W-:Y:S01]  /*8030*/  HADD2.F32 R72, -RZ, R80.reuse.H0_H0 ;  /* 0x20000050ff487230 */ /* 0x110fe20000004100 */
[----:B------:R-:W-:Y:S01]  /*8040*/  ISETP.NE.AND P6, PT, R164, RZ, PT ;  /* 0x000000ffa400720c */ /* 0x000fe20003fc5270 */
[----:B------:R-:W-:Y:S01]  /*8050*/  HADD2.F32 R75, -RZ, R80.H1_H1 ;  /* 0x30000050ff4b7230 */ /* 0x000fe20000004100 */
[----:B------:R-:W-:Y:S01]  /*8060*/  MOV R0, UR46 ;  /* 0x0000002e00007c02 */ /* 0x000fe20008000f00 */
[--C-:B------:R-:W-:Y:S01]  /*8070*/  HADD2.F32 R74, -RZ, R81.reuse.H0_H0 ;  /* 0x20000051ff4a7230 */ /* 0x100fe20000004100 */
[----:B------:R-:W-:Y:S01]  /*8080*/  MOV R77, UR47 ;  /* 0x0000002f004d7c02 */ /* 0x000fe20008000f00 */
[----:B------:R-:W-:Y:S01]  /*8090*/  HADD2.F32 R76, -RZ, R81.H1_H1 ;  /* 0x30000051ff4c7230 */ /* 0x000fe20000004100 */
[----:B------:R-:W-:Y:S01]  /*80a0*/  ISETP.NE.AND P0, PT, R163, RZ, PT ;  /* 0x000000ffa300720c */ /* 0x000fe20003f05270 */
[----:B------:R-:W-:Y:S04]  /*80b0*/  BSSY.RECONVERGENT B0, `(.L_x_124) ;  /* 0x00000fd000007945 */ /* 0x000fe80003800200 */
[----:B------:R-:W2:Y:S02]  /*80c0*/  LDTM.x64 R4, tmem[UR4+0x40] ;  /* 0x00004004000479ee */ /* 0x000ea40008340000 */
[----:B------:R-:W-:Y:S04]  /*80d0*/  @P6 LEA R0, R0, UR44, 0x3 ;  /* 0x0000002c00006c11 */ /* 0x000fe8000f8e18ff */
[----:B------:R-:W-:Y:S04]  /*80e0*/  @P6 IADD3 R0, PT, PT, R0, 0x70, RZ ;  /* 0x0000007000006810 */ /* 0x000fe80007ffe0ff */
[----:B------:R-:W-:Y:S01]  /*80f0*/  @P6 PRMT R77, R77, 0x654, R0 ;  /* 0x000006544d4d6816 */ /* 0x000fe20000000000 */
[C---:B--2---:R-:W-:Y:S01]  /*8100*/  FMUL R0, R70.reuse, R4 ;  /* 0x0000000446007220 */ /* 0x044fe20000400000 */
[C---:B------:R-:W-:Y:S01]  /*8110*/  FMUL R2, R70.reuse, R5 ;  /* 0x0000000546027220 */ /* 0x040fe20000400000 */
[C---:B------:R-:W-:Y:S01]  /*8120*/  FMUL R3, R70.reuse, R6 ;  /* 0x0000000646037220 */ /* 0x040fe20000400000 */
[C---:B------:R-:W-:Y:S01]  /*8130*/  FMUL R7, R70.reuse, R7 ;  /* 0x0000000746077220 */ /* 0x040fe20000400000 */
[C---:B------:R-:W-:Y:S01]  /*8140*/  FFMA R0, R73.reuse, R72, R0 ;  /* 0x0000004849007223 */ /* 0x040fe20000000000 */
[C---:B------:R-:W-:Y:S01]  /*8150*/  FFMA R2, R73.reuse, R75, R2 ;  /* 0x0000004b49027223 */ /* 0x040fe20000000002 */
[--C-:B------:R-:W-:Y:S02]  /*8160*/  HADD2.F32 R75, -RZ, R82.reuse.H0_H0 ;  /* 0x20000052ff4b7230 */ /* 0x100fe40000004100 */
[C---:B------:R-:W-:Y:S01]  /*8170*/  FFMA R3, R73.reuse, R74, R3 ;  /* 0x0000004a49037223 */ /* 0x040fe20000000003 */
[----:B------:R-:W-:Y:S01]  /*8180*/  FFMA R7, R73, R76, R7 ;  /* 0x0000004c49077223 */ /* 0x000fe20000000007 */
[----:B------:R-:W-:Y:S01]  /*8190*/  FMUL R4, R70, R8 ;  /* 0x0000000846047220 */ /* 0x000fe20000400000 */
[----:B-1----:R-:W-:Y:S01]  /*81a0*/  F2FP.F16.F32.PACK_AB R92, R2, R0 ;  /* 0x00000000025c723e */ /* 0x002fe200000000ff */
[----:B------:R-:W-:Y:S02]  /*81b0*/  HADD2.F32 R72, -RZ, R82.H1_H1 ;  /* 0x30000052ff487230 */ /* 0x000fe40000004100 */
[C---:B------:R-:W-:Y:S01]  /*81c0*/  FMUL R5, R70.reuse, R9 ;  /* 0x0000000946057220 */ /* 0x040fe20000400000 */
[----:B------:R-:W-:Y:S01]  /*81d0*/  F2FP.F16.F32.PACK_AB R93, R7, R3 ;  /* 0x00000003075d723e */ /* 0x000fe200000000ff */
        /* <DEDUP_REMOVED lines=19> */
[----:B------:R1:W-:Y:S01]  /*8310*/  STS.128 [R166+UR44+0x4400], R92 ;  /* 0x0044005ca6007988 */ /* 0x0003e20008000c2c */
        /* <DEDUP_REMOVED lines=8> */
[C---:B------:R-:W-:Y:S01]  /*83a0*/  FMUL R14, R70.reuse, R18 ;  /* 0x00000012460e7220 */ /* 0x040fe20000400000 */
[----:B------:R-:W-:Y:S01]  /*83b0*/  F2FP.F16.F32.PACK_AB R109, R15, R10 ;  /* 0x0000000a0f6d723e */ /* 0x000fe200000000ff */
[C---:B------:R-:W-:Y:S01]  /*83c0*/  FFMA R12, R73.reuse, R3, R12 ;  /* 0x00000003490c7223 */ /* 0x040fe2000000000c */
[--C-:B------:R-:W-:Y:S02]  /*83d0*/  HADD2.F32 R3, -RZ, R91.reuse.H0_H0 ;  /* 0x2000005bff037230 */ /* 0x100fe40000004100 */
[C---:B------:R-:W-:Y:S01]  /*83e0*/  FFMA R13, R73.reuse, R0, R13 ;  /* 0x00000000490d7223 */ /* 0x040fe2000000000d */
[----:B------:R-:W-:Y:S02]  /*83f0*/  HADD2.F32 R2, -RZ, R91.H1_H1 ;  /* 0x3000005bff027230 */ /* 0x000fe40000004100 */
[C---:B------:R-:W-:Y:S01]  /*8400*/  FMUL R19, R70.reuse, R19 ;  /* 0x0000001346137220 */ /* 0x040fe20000400000 */
[--C-:B------:R-:W-:Y:S02]  /*8410*/  HADD2.F32 R75, -RZ, R96.reuse.H0_H0 ;  /* 0x20000060ff4b7230 */ /* 0x100fe40000004100 */
[----:B------:R-:W-:Y:S01]  /*8420*/  FFMA R14, R73, R3, R14 ;  /* 0x00000003490e7223 */ /* 0x000fe2000000000e */
[----:B------:R-:W-:Y:S01]  /*8430*/  F2FP.F16.F32.PACK_AB R110, R13, R12 ;  /* 0x0000000c0d6e723e */ /* 0x000fe200000000ff */
        /* <DEDUP_REMOVED lines=38> */
[C---:B------:R-:W-:Y:S01]  /*86a0*/  FMUL R31, R70.reuse, R31 ;  /* 0x0000001f461f7220 */ /* 0x040fe20000400000 */
[----:B------:R3:W-:Y:S01]  /*86b0*/  STS.128 [R165+0x4400], R116 ;  /* 0x00440074a5007388 */ /* 0x0007e20000000c00 */
[--C-:B------:R-:W-:Y:S02]  /*86c0*/  HADD2.F32 R3, -RZ, R106.reuse.H0_H0 ;  /* 0x2000006aff037230 */ /* 0x100fe40000004100 */
[----:B------:R-:W-:Y:S01]  /*86d0*/  FFMA R26, R73, R0, R26 ;  /* 0x00000000491a7223 */ /* 0x000fe2000000001a */
[----:B------:R-:W-:Y:S01]  /*86e0*/  HADD2.F32 R0, -RZ, R105.H1_H1 ;  /* 0x30000069ff007230 */ /* 0x000fe20000004100 */
[----:B------:R-:W-:Y:S01]  /*86f0*/  F2FP.F16.F32.PACK_AB R124, R25, R24 ;  /* 0x00000018197c723e */ /* 0x000fe200000000ff */
[C---:B------:R-:W-:Y:S01]  /*8700*/  FMUL R28, R70.reuse, R32 ;  /* 0x00000020461c7220 */ /* 0x040fe20000400000 */
[----:B------:R-:W-:Y:S02]  /*8710*/  HADD2.F32 R2, -RZ, R106.H1_H1 ;  /* 0x3000006aff027230 */ /* 0x000fe40000004100 */
[C---:B------:R-:W-:Y:S01]  /*8720*/  FMUL R29, R70.reuse, R33 ;  /* 0x00000021461d7220 */ /* 0x040fe20000400000 */
[--C-:B------:R-:W-:Y:S02]  /*8730*/  HADD2.F32 R75, -RZ, R107.reuse.H0_H0 ;  /* 0x2000006bff4b7230 */ /* 0x100fe40000004100 */
[C---:B------:R-:W-:Y:S01]  /*8740*/  FFMA R31, R73.reuse, R0, R31 ;  /* 0x00000000491f7223 */ /* 0x040fe2000000001f */
[C---:B------:R-:W-:Y:S01]  /*8750*/  FFMA R28, R73.reuse, R3, R28 ;  /* 0x00000003491c7223 */ /* 0x040fe2000000001c */
[----:B------:R-:W-:Y:S01]  /*8760*/  FFMA R29, R73, R2, R29 ;  /* 0x00000002491d7223 */ /* 0x000fe2000000001d */
[C---:B------:R-:W-:Y:S01]  /*8770*/  FMUL R30, R70.reuse, R34 ;  /* 0x00000022461e7220 */ /* 0x040fe20000400000 */
[----:B------:R-:W-:Y:S01]  /*8780*/  HADD2.F32 R72, -RZ, R107.H1_H1 ;  /* 0x3000006bff487230 */ /* 0x000fe20000004100 */
[----:B------:R-:W-:Y:S01]  /*8790*/  F2FP.F16.F32.PACK_AB R125, R31, R26 ;  /* 0x0000001a1f7d723e */ /* 0x000fe200000000ff */
        /* <DEDUP_REMOVED lines=16> */
[----:B-1----:R-:W-:Y:S01]  /*88a0*/  F2FP.F16.F32.PACK_AB R92, R33, R32 ;  /* 0x00000020215c723e */ /* 0x002fe200000000ff */
        /* <DEDUP_REMOVED lines=42> */
[--C-:B------:R-:W-:Y:S02]  /*8b50*/  HADD2.F32 R3, -RZ, R128.reuse.H0_H0 ;  /* 0x20000080ff037230 */ /* 0x100fe40000004100 */
[C---:B------:R-:W-:Y:S01]  /*8b60*/  FFMA R46, R73.reuse, R75, R46 ;  /* 0x0000004b492e7223 */ /* 0x040fe2000000002e */
[C---:B------:R-:W-:Y:S01]  /*8b70*/  FMUL R48, R70.reuse, R52 ;  /* 0x0000003446307220 */ /* 0x040fe20000400000 */
        /* <DEDUP_REMOVED lines=17> */
[C---:B------:R-:W-:Y:S01]  /*8c90*/  FFMA R52, R73.reuse, R0, R52 ;  /* 0x0000000049347223 */ /* 0x040fe20000000034 */
[C---:B------:R-:W-:Y:S01]  /*8ca0*/  FFMA R53, R73.reuse, R2, R53 ;  /* 0x0000000249357223 */ /* 0x040fe20000000035 */
[----:B------:R-:W-:Y:S02]  /*8cb0*/  HADD2.F32 R0, -RZ, R131.H1_H1 ;  /* 0x30000083ff007230 */ /* 0x000fe40000004100 */
[----:B------:R-:W-:Y:S01]  /*8cc0*/  FFMA R54, R73, R3, R54 ;  /* 0x0000000349367223 */ /* 0x000fe20000000036 */
[C---:B------:R-:W-:Y:S01]  /*8cd0*/  FMUL R59, R70.reuse, R59 ;  /* 0x0000003b463b7220 */ /* 0x040fe20000400000 */
[--C-:B------:R-:W-:Y:S02]  /*8ce0*/  HADD2.F32 R3, -RZ, R136.reuse.H0_H0 ;  /* 0x20000088ff037230 */ /* 0x100fe40000004100 */
[C---:B------:R-:W-:Y:S01]  /*8cf0*/  FMUL R56, R70.reuse, R60 ;  /* 0x0000003c46387220 */ /* 0x040fe20000400000 */
[----:B------:R-:W-:Y:S02]  /*8d00*/  HADD2.F32 R2, -RZ, R136.H1_H1 ;  /* 0x30000088ff027230 */ /* 0x000fe40000004100 */
[C---:B------:R-:W-:Y:S01]  /*8d10*/  FMUL R57, R70.reuse, R61 ;  /* 0x0000003d46397220 */ /* 0x040fe20000400000 */
[--C-:B------:R-:W-:Y:S01]  /*8d20*/  HADD2.F32 R75, -RZ, R137.reuse.H0_H0 ;  /* 0x20000089ff4b7230 */ /* 0x100fe20000004100 */
[----:B------:R-:W-:Y:S01]  /*8d30*/  F2FP.F16.F32.PACK_AB R110, R45, R44 ;  /* 0x0000002c2d6e723e */ /* 0x000fe200000000ff */
[C---:B------:R-:W-:Y:S01]  /*8d40*/  FMUL R58, R70.reuse, R62 ;  /* 0x0000003e463a7220 */ /* 0x040fe20000400000 */
[----:B------:R-:W-:Y:S01]  /*8d50*/  F2FP.F16.F32.PACK_AB R111, R51, R46 ;  /* 0x0000002e336f723e */ /* 0x000fe200000000ff */
[C---:B------:R-:W-:Y:S01]  /*8d60*/  FFMA R59, R73.reuse, R0, R59 ;  /* 0x00000000493b7223 */ /* 0x040fe2000000003b */
[C---:B------:R-:W-:Y:S01]  /*8d70*/  FFMA R56, R73.reuse, R3, R56 ;  /* 0x0000000349387223 */ /* 0x040fe20000000038 */
[----:B------:R-:W-:Y:S02]  /*8d80*/  HADD2.F32 R0, -RZ, R137.H1_H1 ;  /* 0x30000089ff007230 */ /* 0x000fe40000004100 */
[C---:B------:R-:W-:Y:S01]  /*8d90*/  FFMA R57, R73.reuse, R2, R57 ;  /* 0x0000000249397223 */ /* 0x040fe20000000039 */
[----:B------:R1:W-:Y:S01]  /*8da0*/  STS.128 [R171+0x4400], R108 ;  /* 0x0044006cab007388 */ /* 0x0003e20000000c00 */
[C---:B------:R-:W-:Y:S01]  /*8db0*/  FMUL R63, R70.reuse, R63 ;  /* 0x0000003f463f7220 */ /* 0x040fe20000400000 */
[--C-:B------:R-:W-:Y:S02]  /*8dc0*/  HADD2.F32 R3, -RZ, R138.reuse.H0_H0 ;  /* 0x2000008aff037230 */ /* 0x100fe40000004100 */
[C---:B------:R-:W-:Y:S01]  /*8dd0*/  FFMA R58, R73.reuse, R75, R58 ;  /* 0x0000004b493a7223 */ /* 0x040fe2000000003a */
        /* <DEDUP_REMOVED lines=8> */
[----:B---3--:R-:W-:Y:S01]  /*8e60*/  F2FP.F16.F32.PACK_AB R116, R49, R48 ;  /* 0x000000303174723e */ /* 0x008fe200000000ff */
[----:B------:R-:W-:Y:S01]  /*8e70*/  FFMA R60, R73, R3, R60 ;  /* 0x00000003493c7223 */ /* 0x000fe2000000003c */
[----:B------:R-:W-:Y:S01]  /*8e80*/  F2FP.F16.F32.PACK_AB R117, R55, R50 ;  /* 0x000000323775723e */ /* 0x000fe200000000ff */
[----:B------:R-:W-:Y:S01]  /*8e90*/  FFMA R61, R73, R2, R61 ;  /* 0x00000002493d7223 */ /* 0x000fe2000000003d */
[----:B------:R-:W-:Y:S01]  /*8ea0*/  F2FP.F16.F32.PACK_AB R118, R53, R52 ;  /* 0x000000343576723e */ /* 0x000fe200000000ff */
[----:B------:R-:W-:Y:S01]  /*8eb0*/  FFMA R62, R73, R75, R62 ;  /* 0x0000004b493e7223 */ /* 0x000fe2000000003e */
[----:B------:R-:W-:Y:S01]  /*8ec0*/  F2FP.F16.F32.PACK_AB R119, R59, R54 ;  /* 0x000000363b77723e */ /* 0x000fe200000000ff */
[----:B------:R-:W-:Y:S01]  /*8ed0*/  FFMA R67, R73, R72, R67 ;  /* 0x0000004849437223 */ /* 0x000fe20000000043 */
[----:B----4-:R-:W-:Y:S02]  /*8ee0*/  F2FP.F16.F32.PACK_AB R124, R57, R56 ;  /* 0x00000038397c723e */ /* 0x010fe400000000ff */
[----:B------:R-:W-:Y:S01]  /*8ef0*/  F2FP.F16.F32.PACK_AB R125, R63, R58 ;  /* 0x0000003a3f7d723e */ /* 0x000fe200000000ff */
[----:B------:R1:W-:Y:S01]  /*8f00*/  STS.128 [R156+0x4400], R116 ;  /* 0x004400749c007388 */ /* 0x0003e20000000c00 */
[----:B------:R-:W-:Y:S02]  /*8f10*/  F2FP.F16.F32.PACK_AB R126, R61, R60 ;  /* 0x0000003c3d7e723e */ /* 0x000fe400000000ff */
[----:B------:R-:W-:Y:S02]  /*8f20*/  F2FP.F16.F32.PACK_AB R127, R67, R62 ;  /* 0x0000003e437f723e */ /* 0x000fe400000000ff */
[----:B------:R-:W-:Y:S02]  /*8f30*/  LEA R0, R79, UR44, 0x3 ;  /* 0x0000002c4f007c11 */ /* 0x000fe4000f8e18ff */
[----:B------:R-:W-:Y:S01]  /*8f40*/  @P6 SHF.L.U32 R3, R160, 0x1f, RZ ;  /* 0x0000001fa0036819 */ /* 0x000fe200000006ff */
        /* <DEDUP_REMOVED lines=10> */
[----:B------:R-:W-:Y:S02]  /*8ff0*/  UIADD3 UR9, UPT, UPT, UR49, 0x40, URZ ;  /* 0x0000004031097890 */ /* 0x000fe4000fffe0ff */
[----:B------:R-:W-:Y:S01]  /*9000*/  UIADD3 UR8, UPT, UPT, UR44, 0x4400, URZ ;  /* 0x000044002c087890 */ /* 0x000fe2000fffe0ff */
[----:B------:R-:W-:Y:S01]  /*9010*/  UMOV UR10, UR50 ;  /* 0x00000032000a7c82 */ /* 0x000fe20008000000 */
[----:B------:R-:W-:Y:S01]  /*9020*/  UMOV UR11, UR36 ;  /* 0x00000024000b7c82 */ /* 0x000fe20008000000 */
[----:B--2---:R-:W-:Y:S04]  /*9030*/  UIADD3 UR4, UP0, UPT, UR6, 0x680, URZ ;  /* 0x0000068006047890 */ /* 0x004fe8000ff1e0ff */
[----:B------:R-:W-:Y:S09]  /*9040*/  UIADD3.X UR5, UPT, UPT, URZ, UR7, URZ, UP0, !UPT ;  /* 0x00000007ff057290 */ /* 0x000ff200087fe4ff */
[----:B------:R2:W-:Y:S01]  /*9050*/  UTMASTG.3D [UR8], [UR4] ;  /* 0x00000008040073b5 */ /* 0x0005e20008010000 */
[----:B------:R0:W-:Y:S01]  /*9060*/  UTMACMDFLUSH ;  /* 0x00000000000079b7 */ /* 0x0001e20000000000 */
[----:B--2---:R-:W-:Y:S04]  /*9070*/  DEPBAR.LE SB0, 0x1 ;  /* 0x000080400000791a */ /* 0x004fe80000000000 */
.L_x_125:
[----:B------:R-:W-:Y:S05]  /*9080*/  BSYNC.RECONVERGENT B0 ;  /* 0x0000000000007941 */ /* 0x000fea0003800200 */
.L_x_124:
[----:B------:R-:W-:Y:S01]  /*9090*/  BAR.SYNC.DEFER_BLOCKING 0x1, 0x80 ;  /* 0x0042000000007b1d */ /* 0x000fe20000010000 */
[----:B------:R-:W-:Y:S04]  /*90a0*/  UIADD3 UR4, UPT, UPT, UR46, 0x1, URZ ;  /* 0x000000012e047890 */ /* 0x000fe8000fffe0ff */
[----:B------:R-:W-:Y:S04]  /*90b0*/  UISETP.NE.AND UP0, UPT, UR4, 0x4, UPT ;  /* 0x000000040400788c */ /* 0x000fe8000bf05270 */
[----:B------:R-:W-:Y:S01]  /*90c0*/  USEL UR45, UR4, URZ, UP0 ;  /* 0x000000ff042d7287 */ /* 0x000fe20008000000 */
[----:B------:R2:W-:Y:S01]  /*90d0*/  @P6 SYNCS.ARRIVE.TRANS64.RED.A1T0 RZ, [R77+URZ], RZ ;  /* 0x000000ff4dff69a7 */ /* 0x0005e200081004ff */
[----:B------:R-:W-:Y:S01]  /*90e0*/  BSSY B1, `(.L_x_126) ;  /* 0x0000020000017945 */ /* 0x000fe20003800000 */
[----:B------:R-:W3:Y:S02]  /*90f0*/  @P6 SYNCS.PHASECHK.TRANS64.TRYWAIT P0, [R0+URZ+0x50], R3 ;  /* 0x00005003000065a7 */ /* 0x000ee400080011ff */
[----:B---3--:R-:W-:Y:S01]  /*9100*/  @P6 SEL R85, RZ, 0x1, !P0 ;  /* 0x00000001ff556807 */ /* 0x008fe20004000000 */
[----:B--2---:R-:W-:Y:S06]  /*9110*/  @!P6 BRA `(.L_x_127) ;  /* 0x000000000070e947 */ /* 0x004fec0003800000 */
        /* <DEDUP_REMOVED lines=9> */
[----:B------:R-:W-:Y:S04]  /*91b0*/  SHF.L.U32 R7, R160, 0x1f, RZ ;  /* 0x0000001fa0077819 */ /* 0x000fe800000006ff */
[----:B------:R-:W2:Y:S02]  /*91c0*/  SYNCS.PHASECHK.TRANS64.TRYWAIT P0, [R0+URZ+0x50], R7 ;  /* 0x00005007000075a7 */ /* 0x000ea400080011ff */
[----:B--2---:R-:W-:Y:S05]  /*91d0*/  @!P0 BRA `(.L_x_130) ;  /* 0x0000003400908947 */ /* 0x004fea0003800000 */
.L_x_129:
[----:B------:R-:W-:Y:S05]  /*91e0*/  BSYNC B0 ;  /* 0x0000000000007941 */ /* 0x000fea0003800000 */
.L_x_128:
        /* <DEDUP_REMOVED lines=15> */
.L_x_127:
[----:B------:R-:W-:Y:S05]  /*92e0*/  BSYNC B1 ;  /* 0x0000000000017941 */ /* 0x000fea0003800000 */
.L_x_126:
[----:B---3--:R-:W-:Y:S05]  /*92f0*/  VIADD R0, R71, 0x80 ;  /* 0x0000008047007836 */ /* 0x008fea0000000000 */
[----:B------:R-:W-:Y:S04]  /*9300*/  SHF.R.U32.HI R0, RZ, 0x15, R0 ;  /* 0x00000015ff007819 */ /* 0x000fe80000011600 */
[----:B------:R-:W-:Y:S11]  /*9310*/  LOP3.LUT P0, RZ, R0, 0x3, R151, 0x48, !PT ;  /* 0x0000000300ff7812 */ /* 0x000ff60007804897 */
[----:B------:R-:W-:Y:S02]  /*9320*/  @!UPT UIADD3 URZ, UPT, UPT, URZ, URZ, URZ ;  /* 0x000000fffffff290 */ /* 0x000fe4000fffe0ff */
[----:B------:R-:W-:Y:S05]  /*9330*/  @!P0 BRA `(.L_x_131) ;  /* 0x0000000000408947 */ /* 0x000fea0003800000 */
[----:B------:R-:W3:Y:S01]  /*9340*/  LDCU.64 UR8, c[0x4][0x70] ;  /* 0x01000e00ff0877ac */ /* 0x000ee20008000a00 */
[----:B------:R-:W-:Y:S01]  /*9350*/  MOV R3, 0x0 ;  /* 0x0000000000037802 */ /* 0x000fe20000000f00 */
[----:B------:R-:W-:Y:S02]  /*9360*/  HFMA2 R12, -RZ, RZ, 0, 5.9604644775390625e-08 ;  /* 0x00000001ff0c7431 */ /* 0x000fe400000001ff */
[----:B------:R-:W-:Y:S02]  /*9370*/  IMAD.MOV.U32 R8, RZ, RZ, 0x192 ;  /* 0x00000192ff087424 */ /* 0x000fe400078e00ff */
[----:B------:R-:W-:Y:S01]  /*9380*/  IMAD.MOV.U32 R13, RZ, RZ, RZ ;  /* 0x000000ffff0d7224 */ /* 0x000fe200078e00ff */
[----:B------:R-:W5:Y:S01]  /*9390*/  LDCU.64 UR6, c[0x4][0x78] ;  /* 0x01000f00ff0677ac */ /* 0x000f620008000a00 */
[----:B------:R-:W1:Y:S01]  /*93a0*/  LDC.64 R2, c[0x4][R3] ;  /* 0x0100000003027b82 */ /* 0x000e620000000a00 */
[----:B------:R-:W2:Y:S01]  /*93b0*/  LDCU.64 UR4, c[0x4][0x10] ;  /* 0x01000200ff0477ac */ /* 0x000ea20008000a00 */
[----:B---3--:R-:W-:Y:S01]  /*93c0*/  MOV R5, UR9 ;  /* 0x0000000900057c02 */ /* 0x008fe20008000f00 */
[----:B------:R-:W-:Y:S01]  /*93d0*/  IMAD.U32 R4, RZ, RZ, UR8 ;  /* 0x00000008ff047e24 */ /* 0x000fe2000f8e00ff */
[----:B-----5:R-:W-:Y:S01]  /*93e0*/  MOV R7, UR7 ;  /* 0x0000000700077c02 */ /* 0x020fe20008000f00 */
[----:B------:R-:W-:Y:S01]  /*93f0*/  IMAD.U32 R6, RZ, RZ, UR6 ;  /* 0x00000006ff067e24 */ /* 0x000fe2000f8e00ff */
[----:B--2---:R-:W-:Y:S01]  /*9400*/  MOV R11, UR5 ;  /* 0x00000005000b7c02 */ /* 0x004fe20008000f00 */
[----:B------:R-:W-:Y:S02]  /*9410*/  IMAD.U32 R10, RZ, RZ, UR4 ;  /* 0x00000004ff0a7e24 */ /* 0x000fe4000f8e00ff */
[----:B------:R-:W-:Y:S07]  /*9420*/  LEPC R20, `(.L_x_131) ;  /* 0x000000001014794e */ /* 0x000fee0000000000 */
[----:B-1--4-:R-:W-:Y:S05]  /*9430*/  CALL.ABS.NOINC R2 ;  /* 0x0000000002007343 */ /* 0x012fea0003c00000 */
.L_x_131:
[----:B------:R-:W-:Y:S05]  /*9440*/  WARPSYNC.ALL ;  /* 0x0000000000007948 */ /* 0x000fea0003800000 */
[----:B------:R-:W-:Y:S01]  /*9450*/  R2UR UR4, R71 ;  /* 0x00000000470472ca */ /* 0x000fe200000e0000 */
[--C-:B----4-:R-:W-:Y:S01]  /*9460*/  HADD2.F32 R72, -RZ, R80.reuse.H0_H0 ;  /* 0x20000050ff487230 */ /* 0x110fe20000004100 */
[----:B------:R-:W-:Y:S01]  /*9470*/  ISETP.NE.AND P6, PT, R164, RZ, PT ;  /* 0x000000ffa400720c */ /* 0x000fe20003fc5270 */
[----:B------:R-:W-:Y:S01]  /*9480*/  HADD2.F32 R75, -RZ, R80.H1_H1 ;  /* 0x30000050ff4b7230 */ /* 0x000fe20000004100 */
[----:B------:R-:W-:Y:S01]  /*9490*/  MOV R3, UR45 ;  /* 0x0000002d00037c02 */ /* 0x000fe20008000f00 */
[----:B------:R-:W-:Y:S01]  /*94a0*/  BSSY.RECONVERGENT B0, `(.L_x_132) ;  /* 0x0000101000007945 */ /* 0x000fe20003800200 */
[----:B------:R-:W-:Y:S02]  /*94b0*/  MOV R74, UR47 ;  /* 0x0000002f004a7c02 */ /* 0x000fe40008000f00 */
[----:B------:R-:W-:Y:S05]  /*94c0*/  ISETP.NE.AND P0, PT, R163, RZ, PT ;  /* 0x000000ffa300720c */ /* 0x000fea0003f05270 */
[----:B------:R-:W3:Y:S02]  /*94d0*/  LDTM.x64 R4, tmem[UR4+0x80] ;  /* 0x00008004000479ee */ /* 0x000ee40008340000 */
[----:B------:R-:W-:Y:S04]  /*94e0*/  @P6 LEA R3, R3, UR44, 0x3 ;  /* 0x0000002c03036c11 */ /* 0x000fe8000f8e18ff */
[----:B------:R-:W-:Y:S04]  /*94f0*/  @P6 IADD3 R3, PT, PT, R3, 0x70, RZ ;  /* 0x0000007003036810 */ /* 0x000fe80007ffe0ff */
[----:B------:R-:W-:Y:S01]  /*9500*/  @P6 PRMT R74, R74, 0x654, R3 ;  /* 0x000006544a4a6816 */ /* 0x000fe20000000003 */
[C---:B---3--:R-:W-:Y:S01]  /*9510*/  FMUL R0, R70.reuse, R4 ;  /* 0x0000000446007220 */ /* 0x048fe20000400000 */
[C---:B------:R-:W-:Y:S01]  /*9520*/  FMUL R3, R70.reuse, R6 ;  /* 0x0000000646037220 */ /* 0x040fe20000400000 */
[C---:B------:R-:W-:Y:S01]  /*9530*/  FMUL R4, R70.reuse, R8 ;  /* 0x0000000846047220 */ /* 0x040fe20000400000 */
[C---:B------:R-:W-:Y:S01]  /*9540*/  FMUL R6, R70.reuse, R10 ;  /* 0x0000000a46067220 */ /* 0x040fe20000400000 */
[C---:B------:R-:W-:Y:S01]  /*9550*/  FFMA R0, R73.reuse, R72, R0 ;  /* 0x0000004849007223 */ /* 0x040fe20000000000 */
[C---:B------:R-:W-:Y:S01]  /*9560*/  FMUL R8, R70.reuse, R12 ;  /* 0x0000000c46087220 */ /* 0x040fe20000400000 */
        /* <DEDUP_REMOVED lines=38> */
[--C-:B------:R-:W-:Y:S02]  /*97d0*/  HADD2.F32 R64, -RZ, R81.reuse.H0_H0 ;  /* 0x20000051ff407230 */ /* 0x100fe40000004100 */
[C---:B------:R-:W-:Y:S01]  /*97e0*/  FMUL R49, R70.reuse, R53 ;  /* 0x0000003546317220 */ /* 0x040fe20000400000 */
[C---:B------:R-:W-:Y:S01]  /*97f0*/  FMUL R62, R70.reuse, R66 ;  /* 0x00000042463e7220 */ /* 0x040fe20000400000 */
[----:B------:R-:W-:Y:S02]  /*9800*/  HADD2.F32 R66, -RZ, R81.H1_H1 ;  /* 0x30000051ff427230 */ /* 0x000fe40000004100 */
[C---:B------:R-:W-:Y:S01]  /*9810*/  FMUL R53, R70.reuse, R57 ;  /* 0x0000003946357220 */ /* 0x040fe20000400000 */
[C---:B------:R-:W-:Y:S01]  /*9820*/  FMUL R7, R70.reuse, R7 ;  /* 0x0000000746077220 */ /* 0x040fe20000400000 */
[C---:B------:R-:W-:Y:S01]  /*9830*/  FMUL R57, R70.reuse, R61 ;  /* 0x0000003d46397220 */ /* 0x040fe20000400000 */
[----:B------:R-:W-:Y:S01]  /*9840*/  FMUL R61, R70, R65 ;  /* 0x00000041463d7220 */ /* 0x000fe20000400000 */
[--C-:B------:R-:W-:Y:S02]  /*9850*/  HADD2.F32 R65, -RZ, R82.reuse.H0_H0 ;  /* 0x20000052ff417230 */ /* 0x100fe40000004100 */
[C---:B------:R-:W-:Y:S01]  /*9860*/  FFMA R2, R73.reuse, R75, R2 ;  /* 0x0000004b49027223 */ /* 0x040fe20000000002 */
[C---:B------:R-:W-:Y:S01]  /*9870*/  FFMA R3, R73.reuse, R64, R3 ;  /* 0x0000004049037223 */ /* 0x040fe20000000003 */
[----:B------:R-:W-:Y:S02]  /*9880*/  HADD2.F32 R64, -RZ, R82.H1_H1 ;  /* 0x30000052ff407230 */ /* 0x000fe40000004100 */
[C---:B------:R-:W-:Y:S01]  /*9890*/  FFMA R7, R73.reuse, R66, R7 ;  /* 0x0000004249077223 */ /* 0x040fe20000000007 */
[----:B------:R-:W-:Y:S01]  /*98a0*/  FFMA R4, R73, R65, R4 ;  /* 0x0000004149047223 */ /* 0x000fe20000000004 */
[--C-:B------:R-:W-:Y:S01]  /*98b0*/  HADD2.F32 R65, -RZ, R83.reuse.H0_H0 ;  /* 0x20000053ff417230 */ /* 0x100fe20000004100 */
[----:B-1----:R-:W-:Y:S01]  /*98c0*/  F2FP.F16.F32.PACK_AB R92, R2, R0 ;  /* 0x00000000025c723e */ /* 0x002fe200000000ff */
[----:B------:R-:W-:Y:S01]  /*98d0*/  HADD2.F32 R0, -RZ, R83.H1_H1 ;  /* 0x30000053ff007230 */ /* 0x000fe20000004100 */
[----:B------:R-:W-:Y:S01]  /*98e0*/  F2FP.F16.F32.PACK_AB R93, R7, R3 ;  /* 0x00000003075d723e */ /* 0x000fe200000000ff */
[--C-:B--2---:R-:W-:Y:S02]  /*98f0*/  HADD2.F32 R3, -RZ, R88.reuse.H0_H0 ;  /* 0x20000058ff037230 */ /* 0x104fe40000004100 */
[C---:B------:R-:W-:Y:S01]  /*9900*/  FMUL R11, R70.reuse, R11 ;  /* 0x0000000b460b7220 */ /* 0x040fe20000400000 */
[----:B------:R-:W-:Y:S02]  /*9910*/  HADD2.F32 R2, -RZ, R88.H1_H1 ;  /* 0x30000058ff027230 */ /* 0x000fe40000004100 */
[C---:B------:R-:W-:Y:S01]  /*9920*/  FFMA R5, R73.reuse, R64, R5 ;  /* 0x0000004049057223 */ /* 0x040fe20000000005 */
[C---:B------:R-:W-:Y:S01]  /*9930*/  FFMA R6, R73.reuse, R65, R6 ;  /* 0x0000004149067223 */ /* 0x040fe20000000006 */
[C---:B------:R-:W-:Y:S01]  /*9940*/  FFMA R11, R73.reuse, R0, R11 ;  /* 0x00000000490b7223 */ /* 0x040fe2000000000b */
[--C-:B------:R-:W-:Y:S02]  /*9950*/  HADD2.F32 R0, -RZ, R89.reuse.H0_H0 ;  /* 0x20000059ff007230 */ /* 0x100fe40000004100 */
[C---:B------:R-:W-:Y:S01]  /*9960*/  FFMA R8, R73.reuse, R3, R8 ;  /* 0x0000000349087223 */ /* 0x040fe20000000008 */
[--C-:B------:R-:W-:Y:S02]  /*9970*/  HADD2.F32 R3, -RZ, R90.reuse.H0_H0 ;  /* 0x2000005aff037230 */ /* 0x100fe40000004100 */
[C---:B------:R-:W-:Y:S01]  /*9980*/  FFMA R9, R73.reuse, R2, R9 ;  /* 0x0000000249097223 */ /* 0x040fe20000000009 */
[----:B------:R-:W-:Y:S02]  /*9990*/  HADD2.F32 R2, -RZ, R89.H1_H1 ;  /* 0x30000059ff027230 */ /* 0x000fe40000004100 */
[C---:B------:R-:W-:Y:S01]  /*99a0*/  FMUL R15, R70.reuse, R15 ;  /* 0x0000000f460f7220 */ /* 0x040fe20000400000 */
[----:B------:R-:W-:Y:S01]  /*99b0*/  FFMA R10, R73, R0, R10 ;  /* 0x00000000490a7223 */ /* 0x000fe2000000000a */
[----:B------:R-:W-:Y:S01]  /*99c0*/  HADD2.F32 R0, -RZ, R90.H1_H1 ;  /* 0x3000005aff007230 */ /* 0x000fe20000004100 */
[----:B------:R-:W-:Y:S01]  /*99d0*/  F2FP.F16.F32.PACK_AB R94, R5, R4 ;  /* 0x00000004055e723e */ /* 0x000fe200000000ff */
[--C-:B------:R-:W-:Y:S02]  /*99e0*/  HADD2.F32 R5, -RZ, R96.reuse.H0_H0 ;  /* 0x20000060ff057230 */ /* 0x100fe40000004100 */
[C---:B------:R-:W-:Y:S01]  /*99f0*/  FFMA R15, R73.reuse, R2, R15 ;  /* 0x00000002490f7223 */ /* 0x040fe2000000000f */
[--C-:B------:R-:W-:Y:S02]  /*9a00*/  HADD2.F32 R2, -RZ, R91.reuse.H1_H1 ;  /* 0x3000005bff027230 */ /* 0x100fe40000004100 */
[C---:B------:R-:W-:Y:S01]  /*9a10*/  FFMA R12, R73.reuse, R3, R12 ;  /* 0x00000003490c7223 */ /* 0x040fe2000000000c */
[----:B------:R-:W-:Y:S02]  /*9a20*/  HADD2.F32 R3, -RZ, R91.H0_H0 ;  /* 0x2000005bff037230 */ /* 0x000fe40000004100 */
[C---:B------:R-:W-:Y:S01]  /*9a30*/  FMUL R19, R70.reuse, R19 ;  /* 0x0000001346137220 */ /* 0x040fe20000400000 */
[----:B------:R-:W-:Y:S02]  /*9a40*/  HADD2.F32 R4, -RZ, R99.H1_H1 ;  /* 0x30000063ff047230 */ /* 0x000fe40000004100 */
[C---:B------:R-:W-:Y:S01]  /*9a50*/  FFMA R13, R73.reuse, R0, R13 ;  /* 0x00000000490d7223 */ /* 0x040fe2000000000d */
[----:B------:R-:W-:Y:S02]  /*9a60*/  HADD2.F32 R0, -RZ, R96.H1_H1 ;  /* 0x30000060ff007230 */ /* 0x000fe40000004100 */
[C---:B------:R-:W-:Y:S01]  /*9a70*/  FFMA R14, R73.reuse, R3, R14 ;  /* 0x00000003490e7223 */ /* 0x040fe2000000000e */
[--C-:B------:R-:W-:Y:S02]  /*9a80*/  HADD2.F32 R3, -RZ, R98.reuse.H0_H0 ;  /* 0x20000062ff037230 */ /* 0x100fe40000004100 */
[C---:B------:R-:W-:Y:S01]  /*9a90*/  FFMA R19, R73.reuse, R2, R19 ;  /* 0x0000000249137223 */ /* 0x040fe20000000013 */
[----:B------:R-:W-:Y:S02]  /*9aa0*/  HADD2.F32 R2, -RZ, R97.H0_H0 ;  /* 0x20000061ff027230 */ /* 0x000fe40000004100 */
[C---:B------:R-:W-:Y:S01]  /*9ab0*/  FFMA R16, R73.reuse, R5, R16 ;  /* 0x0000000549107223 */ /* 0x040fe20000000010 */
[----:B------:R-:W-:Y:S02]  /*9ac0*/  HADD2.F32 R5, -RZ, R99.H0_H0 ;  /* 0x20000063ff057230 */ /* 0x000fe40000004100 */
[C---:B------:R-:W-:Y:S01]  /*9ad0*/  FFMA R17, R73.reuse, R0, R17 ;  /* 0x0000000049117223 */ /* 0x040fe20000000011 */
[----:B------:R-:W-:Y:S02]  /*9ae0*/  HADD2.F32 R0, -RZ, R97.H1_H1 ;  /* 0x30000061ff007230 */ /* 0x000fe40000004100 */
[C---:B------:R-:W-:Y:S01]  /*9af0*/  FMUL R23, R70.reuse, R23 ;  /* 0x0000001746177220 */ /* 0x040fe20000400000 */
[C---:B------:R-:W-:Y:S01]  /*9b00*/  FFMA R18, R73.reuse, R2, R18 ;  /* 0x0000000249127223 */ /* 0x040fe20000000012 */
[----:B------:R-:W-:Y:S02]  /*9b10*/  HADD2.F32 R2, -RZ, R98.H1_H1 ;  /* 0x30000062ff027230 */ /* 0x000fe40000004100 */
[C---:B------:R-:W-:Y:S01]  /*9b20*/  FMUL R27, R70.reuse, R27 ;  /* 0x0000001b461b7220 */ /* 0x040fe20000400000 */
[C---:B------:R-:W-:Y:S01]  /*9b30*/  FFMA R23, R73.reuse, R0, R23 ;  /* 0x0000000049177223 */ /* 0x040fe20000000017 */
[----:B------:R-:W-:Y:S02]  /*9b40*/  HADD2.F32 R0, -RZ, R104.H0_H0 ;  /* 0x20000068ff007230 */ /* 0x000fe40000004100 */
[C---:B------:R-:W-:Y:S01]  /*9b50*/  FFMA R20, R73.reuse, R3, R20 ;  /* 0x0000000349147223 */ /* 0x040fe20000000014 */
[----:B------:R-:W-:Y:S02]  /*9b60*/  HADD2.F32 R3, -RZ, R106.H0_H0 ;  /* 0x2000006aff037230 */ /* 0x000fe40000004100 */
[C---:B------:R-:W-:Y:S01]  /*9b70*/  FFMA R21, R73.reuse, R2, R21 ;  /* 0x0000000249157223 */ /* 0x040fe20000000015 */
[C---:B------:R-:W-:Y:S01]  /*9b80*/  FFMA R22, R73.reuse, R5, R22 ;  /* 0x0000000549167223 */ /* 0x040fe20000000016 */
[C---:B------:R-:W-:Y:S01]  /*9b90*/  FFMA R27, R73.reuse, R4, R27 ;  /* 0x00000004491b7223 */ /* 0x040fe2000000001b */
[C---:B------:R-:W-:Y:S01]  /*9ba0*/  FFMA R24, R73.reuse, R0, R24 ;  /* 0x0000000049187223 */ /* 0x040fe20000000018 */
[----:B------:R-:W-:Y:S02]  /*9bb0*/  HADD2.F32 R2, -RZ, R104.H1_H1 ;  /* 0x30000068ff027230 */ /* 0x000fe40000004100 */
[C---:B------:R-:W-:Y:S01]  /*9bc0*/  FMUL R31, R70.reuse, R31 ;  /* 0x0000001f461f7220 */ /* 0x040fe20000400000 */
[----:B------:R-:W-:Y:S02]  /*9bd0*/  HADD2.F32 R0, -RZ, R105.H0_H0 ;  /* 0x20000069ff007230 */ /* 0x000fe40000004100 */
[C---:B------:R-:W-:Y:S01]  /*9be0*/  FMUL R35, R70.reuse, R35 ;  /* 0x0000002346237220 */ /* 0x040fe20000400000 */
[----:B------:R-:W-:Y:S02]  /*9bf0*/  HADD2.F32 R5, -RZ, R107.H0_H0 ;  /* 0x2000006bff057230 */ /* 0x000fe40000004100 */
[C---:B------:R-:W-:Y:S01]  /*9c00*/  FFMA R25, R73.reuse, R2, R25 ;  /* 0x0000000249197223 */ /* 0x040fe20000000019 */
[----:B------:R-:W-:Y:S02]  /*9c10*/  HADD2.F32 R2, -RZ, R106.H1_H1 ;  /* 0x3000006aff027230 */ /* 0x000fe40000004100 */
[----:B------:R-:W-:Y:S01]  /*9c20*/  FFMA R26, R73, R0, R26 ;  /* 0x00000000491a7223 */ /* 0x000fe2000000001a */
[----:B------:R-:W-:Y:S02]  /*9c30*/  HADD2.F32 R0, -RZ, R105.H1_H1 ;  /* 0x30000069ff007230 */ /* 0x000fe40000004100 */
[C---:B------:R-:W-:Y:S01]  /*9c40*/  FMUL R39, R70.reuse, R39 ;  /* 0x0000002746277220 */ /* 0x040fe20000400000 */
[----:B------:R-:W-:Y:S01]  /*9c50*/  HADD2.F32 R4, -RZ, R107.H1_H1 ;  /* 0x3000006bff047230 */ /* 0x000fe20000004100 */
[----:B------:R-:W-:Y:S01]  /*9c60*/  F2FP.F16.F32.PACK_AB R95, R11, R6 ;  /* 0x000000060b5f723e */ /* 0x000fe200000000ff */
[C---:B------:R-:W-:Y:S01]  /*9c70*/  FMUL R43, R70.reuse, R43 ;  /* 0x0000002b462b7220 */ /* 0x040fe20000400000 */
[C---:B------:R-:W-:Y:S01]  /*9c80*/  FFMA R31, R73.reuse, R0, R31 ;  /* 0x00000000491f7223 */ /* 0x040fe2000000001f */
[--C-:B------:R-:W-:Y:S02]  /*9c90*/  HADD2.F32 R0, -RZ, R112.reuse.H0_H0 ;  /* 0x20000070ff007230 */ /* 0x100fe40000004100 */
[C---:B------:R-:W-:Y:S01]  /*9ca0*/  FFMA R28, R73.reuse, R3, R28 ;  /* 0x00000003491c7223 */ /* 0x040fe2000000001c */
[----:B------:R1:W-:Y:S01]  /*9cb0*/  STS.128 [R166+UR44+0x8400], R92 ;  /* 0x0084005ca6007988 */ /* 0x0003e20008000c2c */
[C---:B------:R-:W-:Y:S01]  /*9cc0*/  FFMA R29, R73.reuse, R2, R29 ;  /* 0x00000002491d7223 */ /* 0x040fe2000000001d */
[C---:B------:R-:W-:Y:S01]  /*9cd0*/  FFMA R30, R73.reuse, R5, R30 ;  /* 0x00000005491e7223 */ /* 0x040fe2000000001e */
[C---:B------:R-:W-:Y:S01]  /*9ce0*/  FFMA R35, R73.reuse, R4, R35 ;  /* 0x0000000449237223 */ /* 0x040fe20000000023 */
[----:B------:R-:W-:Y:S02]  /*9cf0*/  HADD2.F32 R2, -RZ, R112.H1_H1 ;  /* 0x30000070ff027230 */ /* 0x000fe40000004100 */
[----:B------:R-:W-:Y:S01]  /*9d00*/  FFMA R32, R73, R0, R32 ;  /* 0x0000000049207223 */ /* 0x000fe20000000020 */
[--C-:B------:R-:W-:Y:S01]  /*9d10*/  HADD2.F32 R3, -RZ, R113.reuse.H0_H0 ;  /* 0x20000071ff037230 */ /* 0x100fe20000004100 */
[----:B------:R-:W-:Y:S01]  /*9d20*/  F2FP.F16.F32.PACK_AB R8, R9, R8 ;  /* 0x000000080908723e */ /* 0x000fe200000000ff */
[----:B------:R-:W-:Y:S02]  /*9d30*/  HADD2.F32 R0, -RZ, R113.H1_H1 ;  /* 0x30000071ff007230 */ /* 0x000fe40000004100 */
[C---:B------:R-:W-:Y:S01]  /*9d40*/  FFMA R33, R73.reuse, R2, R33 ;  /* 0x0000000249217223 */ /* 0x040fe20000000021 */
[--C-:B------:R-:W-:Y:S02]  /*9d50*/  HADD2.F32 R5, -RZ, R115.reuse.H0_H0 ;  /* 0x20000073ff057230 */ /* 0x100fe40000004100 */
[C---:B------:R-:W-:Y:S01]  /*9d60*/  FFMA R34, R73.reuse, R3, R34 ;  /* 0x0000000349227223 */ /* 0x040fe20000000022 */
[--C-:B------:R-:W-:Y:S02]  /*9d70*/  HADD2.F32 R3, -RZ, R114.reuse.H0_H0 ;  /* 0x20000072ff037230 */ /* 0x100fe40000004100 */
[----:B------:R-:W-:Y:S01]  /*9d80*/  FFMA R39, R73, R0, R39 ;  /* 0x0000000049277223 */ /* 0x000fe20000000027 */
[----:B------:R-:W-:Y:S01]  /*9d90*/  HADD2.F32 R0, -RZ, R114.H1_H1 ;  /* 0x30000072ff007230 */ /* 0x000fe20000004100 */
[----:B------:R-:W-:Y:S01]  /*9da0*/  F2FP.F16.F32.PACK_AB R9, R15, R10 ;  /* 0x0000000a0f09723e */ /* 0x000fe200000000ff */
[----:B------:R-:W-:Y:S02]  /*9db0*/  HADD2.F32 R2, -RZ, R115.H1_H1 ;  /* 0x30000073ff027230 */ /* 0x000fe40000004100 */
[C---:B------:R-:W-:Y:S01]  /*9dc0*/  FFMA R36, R73.reuse, R3, R36 ;  /* 0x0000000349247223 */ /* 0x040fe20000000024 */
[--C-:B------:R-:W-:Y:S02]  /*9dd0*/  HADD2.F32 R3, -RZ, R121.reuse.H0_H0 ;  /* 0x20000079ff037230 */ /* 0x100fe40000004100 */
[C---:B------:R-:W-:Y:S01]  /*9de0*/  FFMA R37, R73.reuse, R0, R37 ;  /* 0x0000000049257223 */ /* 0x040fe20000000025 */
[C---:B------:R-:W-:Y:S01]  /*9df0*/  FFMA R38, R73.reuse, R5, R38 ;  /* 0x0000000549267223 */ /* 0x040fe20000000026 */
[--C-:B------:R-:W-:Y:S02]  /*9e00*/  HADD2.F32 R0, -RZ, R120.reuse.H0_H0 ;  /* 0x20000078ff007230 */ /* 0x100fe40000004100 */
[----:B------:R-:W-:Y:S01]  /*9e10*/  FFMA R43, R73, R2, R43 ;  /* 0x00000002492b7223 */ /* 0x000fe2000000002b */
[----:B------:R-:W-:Y:S01]  /*9e20*/  HADD2.F32 R2, -RZ, R120.H1_H1 ;  /* 0x30000078ff027230 */ /* 0x000fe20000004100 */
[----:B------:R-:W-:Y:S01]  /*9e30*/  F2FP.F16.F32.PACK_AB R10, R13, R12 ;  /* 0x0000000c0d0a723e */ /* 0x000fe200000000ff */
[C---:B------:R-:W-:Y:S01]  /*9e40*/  FMUL R47, R70.reuse, R47 ;  /* 0x0000002f462f7220 */ /* 0x040fe20000400000 */
[----:B------:R-:W-:Y:S01]  /*9e50*/  F2FP.F16.F32.PACK_AB R11, R19, R14 ;  /* 0x0000000e130b723e */ /* 0x000fe200000000ff */
[C---:B------:R-:W-:Y:S01]  /*9e60*/  FFMA R40, R73.reuse, R0, R40 ;  /* 0x0000000049287223 */ /* 0x040fe20000000028 */
[----:B------:R-:W-:Y:S02]  /*9e70*/  HADD2.F32 R0, -RZ, R121.H1_H1 ;  /* 0x30000079ff007230 */ /* 0x000fe40000004100 */
[C---:B------:R-:W-:Y:S01]  /*9e80*/  FFMA R41, R73.reuse, R2, R41 ;  /* 0x0000000249297223 */ /* 0x040fe20000000029 */
[----:B------:R-:W-:Y:S01]  /*9e90*/  FFMA R42, R73, R3, R42 ;  /* 0x00000003492a7223 */ /* 0x000fe2000000002a */
[----:B------:R1:W-:Y:S01]  /*9ea0*/  STS.128 [R168+0x8400], R8 ;  /* 0x00840008a8007388 */ /* 0x0003e20000000c00 */
[--C-:B------:R-:W-:Y:S01]  /*9eb0*/  HADD2.F32 R3, -RZ, R122.reuse.H0_H0 ;  /* 0x2000007aff037230 */ /* 0x100fe20000004100 */
[----:B------:R-:W-:Y:S01]  /*9ec0*/  F2FP.F16.F32.PACK_AB R16, R17, R16 ;  /* 0x000000101110723e */ /* 0x000fe200000000ff */
[----:B------:R-:W-:Y:S01]  /*9ed0*/  HADD2.F32 R2, -RZ, R122.H1_H1 ;  /* 0x3000007aff027230 */ /* 0x000fe20000004100 */
[----:B------:R-:W-:Y:S01]  /*9ee0*/  F2FP.F16.F32.PACK_AB R17, R23, R18 ;  /* 0x000000121711723e */ /* 0x000fe200000000ff */
[----:B------:R-:W-:Y:S01]  /*9ef0*/  FFMA R47, R73, R0, R47 ;  /* 0x00000000492f7223 */ /* 0x000fe2000000002f */
[--C-:B------:R-:W-:Y:S01]  /*9f00*/  HADD2.F32 R5, -RZ, R123.reuse.H0_H0 ;  /* 0x2000007bff057230 */ /* 0x100fe20000004100 */
[----:B------:R-:W-:Y:S01]  /*9f10*/  F2FP.F16.F32.PACK_AB R18, R21, R20 ;  /* 0x000000141512723e */ /* 0x000fe200000000ff */
[----:B------:R-:W-:Y:S01]  /*9f20*/  HADD2.F32 R0, -RZ, R123.H1_H1 ;  /* 0x3000007bff007230 */ /* 0x000fe20000004100 */
[----:B------:R-:W-:Y:S01]  /*9f30*/  F2FP.F16.F32.PACK_AB R19, R27, R22 ;  /* 0x000000161b13723e */ /* 0x000fe200000000ff */
[C---:B------:R-:W-:Y:S01]  /*9f40*/  FMUL R51, R70.reuse, R51 ;  /* 0x0000003346337220 */ /* 0x040fe20000400000 */
[C---:B------:R-:W-:Y:S01]  /*9f50*/  FFMA R44, R73.reuse, R3, R44 ;  /* 0x00000003492c7223 */ /* 0x040fe2000000002c */
[C---:B------:R-:W-:Y:S01]  /*9f60*/  FFMA R45, R73.reuse, R2, R45 ;  /* 0x00000002492d7223 */ /* 0x040fe2000000002d */
[C---:B------:R-:W-:Y:S01]  /*9f70*/  FFMA R46, R73.reuse, R5, R46 ;  /* 0x00000005492e7223 */ /* 0x040fe2000000002e */
[----:B------:R1:W-:Y:S01]  /*9f80*/  STS.128 [R165+0x8400], R16 ;  /* 0x00840010a5007388 */ /* 0x0003e20000000c00 */
[----:B------:R-:W-:Y:S01]  /*9f90*/  FFMA R51, R73, R0, R51 ;  /* 0x0000000049337223 */ /* 0x000fe20000000033 */
[--C-:B------:R-:W-:Y:S01]  /*9fa0*/  HADD2.F32 R3, -RZ, R128.reuse.H0_H0 ;  /* 0x20000080ff037230 */ /* 0x100fe20000004100 */
[----:B------:R-:W-:Y:S01]  /*9fb0*/  F2FP.F16.F32.PACK_AB R24, R25, R24 ;  /* 0x000000181918723e */ /* 0x000fe200000000ff */
[----:B------:R-:W-:Y:S01]  /*9fc0*/  HADD2.F32 R0, -RZ, R128.H1_H1 ;  /* 0x30000080ff007230 */ /* 0x000fe20000004100 */
[----:B------:R-:W-:Y:S01]  /*9fd0*/  F2FP.F16.F32.PACK_AB R25, R31, R26 ;  /* 0x0000001a1f19723e */ /* 0x000fe200000000ff */
        /* <DEDUP_REMOVED lines=16> */
[----:B------:R-:W-:Y:S01]  /*a0e0*/  FFMA R52, R73, R0, R52 ;  /* 0x0000000049347223 */ /* 0x000fe20000000034 */
[----:B------:R-:W-:Y:S01]  /*a0f0*/  F2FP.F16.F32.PACK_AB R35, R43, R38 ;  /* 0x000000262b23723e */ /* 0x000fe200000000ff */
[C---:B------:R-:W-:Y:S01]  /*a100*/  FFMA R53, R73.reuse, R2, R53 ;  /* 0x0000000249357223 */ /* 0x040fe20000000035 */
[----:B------:R-:W-:Y:S01]  /*a110*/  FFMA R54, R73, R3, R54 ;  /* 0x0000000349367223 */ /* 0x000fe20000000036 */
[----:B------:R-:W-:Y:S01]  /*a120*/  HADD2.F32 R0, -RZ, R131.H1_H1 ;  /* 0x30000083ff007230 */ /* 0x000fe20000004100 */
[----:B------:R-:W-:Y:S01]  /*a130*/  F2FP.F16.F32.PACK_AB R40, R41, R40 ;  /* 0x000000282928723e */ /* 0x000fe200000000ff */
[----:B------:R1:W-:Y:S01]  /*a140*/  STS.128 [R157+0x8400], R32 ;  /* 0x008400209d007388 */ /* 0x0003e20000000c00 */
[C---:B------:R-:W-:Y:S01]  /*a150*/  FMUL R59, R70.reuse, R59 ;  /* 0x0000003b463b7220 */ /* 0x040fe20000400000 */
[--C-:B------:R-:W-:Y:S01]  /*a160*/  HADD2.F32 R3, -RZ, R136.reuse.H0_H0 ;  /* 0x20000088ff037230 */ /* 0x100fe20000004100 */
[----:B------:R-:W-:Y:S01]  /*a170*/  F2FP.F16.F32.PACK_AB R41, R47, R42 ;  /* 0x0000002a2f29723e */ /* 0x000fe200000000ff */
[----:B------:R-:W-:Y:S01]  /*a180*/  HADD2.F32 R2, -RZ, R136.H1_H1 ;  /* 0x30000088ff027230 */ /* 0x000fe20000004100 */
[----:B------:R-:W-:Y:S01]  /*a190*/  F2FP.F16.F32.PACK_AB R42, R45, R44 ;  /* 0x0000002c2d2a723e */ /* 0x000fe200000000ff */
[--C-:B------:R-:W-:Y:S01]  /*a1a0*/  HADD2.F32 R5, -RZ, R137.reuse.H0_H0 ;  /* 0x20000089ff057230 */ /* 0x100fe20000004100 */
        /* <DEDUP_REMOVED lines=8> */
[----:B------:R-:W-:Y:S01]  /*a230*/  FFMA R58, R73, R5, R58 ;  /* 0x00000005493a7223 */ /* 0x000fe2000000003a */
[----:B------:R-:W-:Y:S01]  /*a240*/  HADD2.F32 R2, -RZ, R138.H1_H1 ;  /* 0x3000008aff027230 */ /* 0x000fe20000004100 */
[----:B------:R-:W-:Y:S01]  /*a250*/  F2FP.F16.F32.PACK_AB R48, R49, R48 ;  /* 0x000000303130723e */ /* 0x000fe200000000ff */
[--C-:B------:R-:W-:Y:S01]  /*a260*/  HADD2.F32 R5, -RZ, R139.reuse.H0_H0 ;  /* 0x2000008bff057230 */ /* 0x100fe20000004100 */
[----:B------:R-:W-:Y:S01]  /*a270*/  F2FP.F16.F32.PACK_AB R49, R55, R50 ;  /* 0x000000323731723e */ /* 0x000fe200000000ff */
[----:B------:R-:W-:Y:S02]  /*a280*/  HADD2.F32 R4, -RZ, R139.H1_H1 ;  /* 0x3000008bff047230 */ /* 0x000fe40000004100 */
[----:B------:R-:W-:Y:S01]  /*a290*/  FFMA R63, R73, R0, R63 ;  /* 0x00000000493f7223 */ /* 0x000fe2000000003f */
[----:B------:R-:W-:Y:S01]  /*a2a0*/  FMUL R67, R70, R67 ;  /* 0x0000004346437220 */ /* 0x000fe20000400000 */
[----:B------:R-:W-:Y:S01]  /*a2b0*/  F2FP.F16.F32.PACK_AB R50, R53, R52 ;  /* 0x000000343532723e */ /* 0x000fe200000000ff */
[----:B------:R-:W-:Y:S01]  /*a2c0*/  FFMA R60, R73, R3, R60 ;  /* 0x00000003493c7223 */ /* 0x000fe2000000003c */
[----:B------:R-:W-:Y:S01]  /*a2d0*/  F2FP.F16.F32.PACK_AB R51, R59, R54 ;  /* 0x000000363b33723e */ /* 0x000fe200000000ff */
[C---:B------:R-:W-:Y:S01]  /*a2e0*/  FFMA R61, R73.reuse, R2, R61 ;  /* 0x00000002493d7223 */ /* 0x040fe2000000003d */
[C---:B------:R-:W-:Y:S01]  /*a2f0*/  FFMA R62, R73.reuse, R5, R62 ;  /* 0x00000005493e7223 */ /* 0x040fe2000000003e */
[----:B------:R-:W-:Y:S01]  /*a300*/  FFMA R67, R73, R4, R67 ;  /* 0x0000000449437223 */ /* 0x000fe20000000043 */
[----:B------:R-:W-:Y:S01]  /*a310*/  F2FP.F16.F32.PACK_AB R56, R57, R56 ;  /* 0x000000383938723e */ /* 0x000fe200000000ff */
[----:B------:R1:W-:Y:S01]  /*a320*/  STS.128 [R156+0x8400], R48 ;  /* 0x008400309c007388 */ /* 0x0003e20000000c00 */
[----:B------:R-:W-:Y:S02]  /*a330*/  F2FP.F16.F32.PACK_AB R57, R63, R58 ;  /* 0x0000003a3f39723e */ /* 0x000fe400000000ff */
        /* <DEDUP_REMOVED lines=23> */
.L_x_133:
[----:B------:R-:W-:Y:S05]  /*a4b0*/  BSYNC.RECONVERGENT B0 ;  /* 0x0000000000007941 */ /* 0x000fea0003800200 */
.L_x_132:
        /* <DEDUP_REMOVED lines=13> */
[----:B-1----:R-:W-:Y:S04]  /*a590*/  @P1 IADD3 R9, PT, PT, R79, UR44, RZ ;  /* 0x0000002c4f091c10 */ /* 0x002fe8000fffe0ff */
[----:B------:R-:W-:Y:S01]  /*a5a0*/  @P1 IADD3 R7, PT, PT, R84, R9, RZ ;  /* 0x0000000954071210 */ /* 0x000fe20007ffe0ff */
[--C-:B------:R-:W-:Y:S02]  /*a5b0*/  @P1 IMAD.IADD R5, R78, 0x1, R9.reuse ;  /* 0x000000014e051824 */ /* 0x100fe400078e0209 */
[----:B------:R-:W-:Y:S01]  /*a5c0*/  @P1 IMAD.IADD R2, R100, 0x1, R9 ;  /* 0x0000000164021824 */ /* 0x000fe200078e0209 */
[----:B------:R-:W-:Y:S06]  /*a5d0*/  @P0 BRA `(.L_x_137) ;  /* 0x00000000000c0947 */ /* 0x000fec0003800000 */
[----:B------:R-:W-:Y:S04]  /*a5e0*/  SHF.L.U32 R0, R160, 0x1f, RZ ;  /* 0x0000001fa0007819 */ /* 0x000fe800000006ff */
[----:B------:R-:W1:Y:S02]  /*a5f0*/  SYNCS.PHASECHK.TRANS64.TRYWAIT P0, [R3+URZ+0x50], R0 ;  /* 0x00005000030075a7 */ /* 0x000e6400080011ff */
[----:B-1----:R-:W-:Y:S05]  /*a600*/  @!P0 BRA `(.L_x_138) ;  /* 0x0000002000988947 */ /* 0x002fea0003800000 */
.L_x_137:
[----:B------:R-:W-:Y:S05]  /*a610*/  BSYNC B0 ;  /* 0x0000000000007941 */ /* 0x000fea0003800000 */
.L_x_136:
[----:B------:R-:W-:Y:S11]  /*a620*/  ISETP.NE.AND P0, PT, R86, RZ, PT ;  /* 0x000000ff5600720c */ /* 0x000ff60003f05270 */
[----:B------:R-:W-:Y:S02]  /*a630*/  @!UPT UIADD3 URZ, UPT, UPT, URZ, URZ, URZ ;  /* 0x000000fffffff290 */ /* 0x000fe4000fffe0ff */
[----:B------:R2:W3:Y:S01]  /*a640*/  @P0 LDS.128 R80, [R79+UR44+0x400] ;  /* 0x0004002c4f500984 */ /* 0x0004e20008000c00 */
[----:B-1----:R-:W-:Y:S01]  /*a650*/  @P0 IMAD.IADD R3, R84, 0x1, R5 ;  /* 0x0000000154030824 */ /* 0x002fe200078e0205 */
[C---:B------:R-:W-:Y:S01]  /*a660*/  @P0 IADD3 R4, PT, PT, R100.reuse, R5, RZ ;  /* 0x0000000564040210 */ /* 0x040fe20007ffe0ff */
[C---:B------:R-:W-:Y:S01]  /*a670*/  @P0 IMAD.IADD R0, R100.reuse, 0x1, R7 ;  /* 0x0000000164000824 */ /* 0x040fe200078e0207 */
[----:B------:R2:W4:Y:S02]  /*a680*/  @P0 LDS.128 R88, [R2+0x400] ;  /* 0x0004000002580984 */ /* 0x0005240000000c00 */
[----:B------:R-:W-:Y:S02]  /*a690*/  @P0 IADD3 R100, PT, PT, R100, R3, RZ ;  /* 0x0000000364640210 */ /* 0x000fe40007ffe0ff */
[----:B------:R2:W1:Y:S04]  /*a6a0*/  @P0 LDS.128 R96, [R7+0x400] ;  /* 0x0004000007600984 */ /* 0x0004680000000c00 */
[----:B------:R2:W1:Y:S04]  /*a6b0*/  @P0 LDS.128 R104, [R0+0x400] ;  /* 0x0004000000680984 */ /* 0x0004680000000c00 */
[----:B------:R2:W1:Y:S04]  /*a6c0*/  @P0 LDS.128 R112, [R5+0x400] ;  /* 0x0004000005700984 */ /* 0x0004680000000c00 */
[----:B------:R2:W1:Y:S04]  /*a6d0*/  @P0 LDS.128 R120, [R4+0x400] ;  /* 0x0004000004780984 */ /* 0x0004680000000c00 */
[----:B------:R2:W1:Y:S04]  /*a6e0*/  @P0 LDS.128 R128, [R3+0x400] ;  /* 0x0004000003800984 */ /* 0x0004680000000c00 */
[----:B------:R2:W1:Y:S02]  /*a6f0*/  @P0 LDS.128 R136, [R100+0x400] ;  /* 0x0004000064880984 */ /* 0x0004640000000c00 */
.L_x_135:
[----:B------:R-:W-:Y:S05]  /*a700*/  BSYNC B1 ;  /* 0x0000000000017941 */ /* 0x000fea0003800000 */
.L_x_134:
[----:B--2---:R-:W-:Y:S05]  /*a710*/  VIADD R0, R71, 0xc0 ;  /* 0x000000c047007836 */ /* 0x004fea0000000000 */
[----:B------:R-:W-:Y:S04]  /*a720*/  SHF.R.U32.HI R0, RZ, 0x15, R0 ;  /* 0x00000015ff007819 */ /* 0x000fe80000011600 */
[----:B------:R-:W-:Y:S11]  /*a730*/  LOP3.LUT P0, RZ, R0, 0x3, R151, 0x48, !PT ;  /* 0x0000000300ff7812 */ /* 0x000ff60007804897 */
[----:B------:R-:W-:Y:S02]  /*a740*/  @!UPT UIADD3 URZ, UPT, UPT, URZ, URZ, URZ ;  /* 0x000000fffffff290 */ /* 0x000fe4000fffe0ff */
[----:B------:R-:W-:Y:S05]  /*a750*/  @!P0 BRA `(.L_x_139) ;  /* 0x0000000000408947 */ /* 0x000fea0003800000 */
[----:B------:R-:W2:Y:S01]  /*a760*/  LDCU.64 UR8, c[0x4][0x70] ;  /* 0x01000e00ff0877ac */ /* 0x000ea20008000a00 */
[----:B------:R-:W-:Y:S01]  /*a770*/  MOV R3, 0x0 ;  /* 0x0000000000037802 */ /* 0x000fe20000000f00 */
[----:B------:R-:W-:Y:S02]  /*a780*/  HFMA2 R12, -RZ, RZ, 0, 5.9604644775390625e-08 ;  /* 0x00000001ff0c7431 */ /* 0x000fe400000001ff */
[----:B-1----:R-:W-:Y:S02]  /*a790*/  IMAD.MOV.U32 R8, RZ, RZ, 0x192 ;  /* 0x00000192ff087424 */ /* 0x002fe400078e00ff */
[----:B------:R-:W-:Y:S01]  /*a7a0*/  IMAD.MOV.U32 R13, RZ, RZ, RZ ;  /* 0x000000ffff0d7224 */ /* 0x000fe200078e00ff */
[----:B------:R-:W1:Y:S01]  /*a7b0*/  LDCU.64 UR6, c[0x4][0x78] ;  /* 0x01000f00ff0677ac */ /* 0x000e620008000a00 */
[----:B------:R-:W3:Y:S01]  /*a7c0*/  LDC.64 R2, c[0x4][R3] ;  /* 0x0100000003027b82 */ /* 0x000ee20000000a00 */
[----:B------:R-:W5:Y:S01]  /*a7d0*/  LDCU.64 UR4, c[0x4][0x10] ;  /* 0x01000200ff0477ac */ /* 0x000f620008000a00 */
[----:B--2---:R-:W-:Y:S01]  /*a7e0*/  MOV R5, UR9 ;  /* 0x0000000900057c02 */ /* 0x004fe20008000f00 */
[----:B------:R-:W-:Y:S01]  /*a7f0*/  IMAD.U32 R4, RZ, RZ, UR8 ;  /* 0x00000008ff047e24 */ /* 0x000fe2000f8e00ff */
[----:B-1----:R-:W-:Y:S01]  /*a800*/  MOV R7, UR7 ;  /* 0x0000000700077c02 */ /* 0x002fe20008000f00 */
[----:B------:R-:W-:Y:S01]  /*a810*/  IMAD.U32 R6, RZ, RZ, UR6 ;  /* 0x00000006ff067e24 */ /* 0x000fe2000f8e00ff */
[----:B-----5:R-:W-:Y:S01]  /*a820*/  MOV R11, UR5 ;  /* 0x00000005000b7c02 */ /* 0x020fe20008000f00 */
[----:B------:R-:W-:Y:S02]  /*a830*/  IMAD.U32 R10, RZ, RZ, UR4 ;  /* 0x00000004ff0a7e24 */ /* 0x000fe4000f8e00ff */
[----:B------:R-:W-:Y:S07]  /*a840*/  LEPC R20, `(.L_x_139) ;  /* 0x000000001014794e */ /* 0x000fee0000000000 */
[----:B---34-:R-:W-:Y:S05]  /*a850*/  CALL.ABS.NOINC R2 ;  /* 0x0000000002007343 */ /* 0x018fea0003c00000 */
.L_x_139:
[----:B------:R-:W-:Y:S01]  /*a860*/  ISETP.NE.AND P0, PT, R163, RZ, PT ;  /* 0x000000ffa300720c */ /* 0x000fe20003f05270 */
[----:B------:R-:W-:Y:S05]  /*a870*/  WARPSYNC.ALL ;  /* 0x0000000000007948 */ /* 0x000fea0003800000 */
[----:B------:R-:W-:Y:S01]  /*a880*/  R2UR UR4, R71 ;  /* 0x00000000470472ca */ /* 0x000fe200000e0000 */
[--C-:B---3--:R-:W-:Y:S01]  /*a890*/  HADD2.F32 R72, -RZ, R80.reuse.H0_H0 ;  /* 0x20000050ff487230 */ /* 0x108fe20000004100 */
[----:B------:R-:W-:Y:S01]  /*a8a0*/  IADD3 R167, PT, PT, R167, 0xd0, RZ ;  /* 0x000000d0a7a77810 */ /* 0x000fe20007ffe0ff */
[----:B------:R-:W-:Y:S01]  /*a8b0*/  HADD2.F32 R74, -RZ, R80.H1_H1 ;  /* 0x30000050ff4a7230 */ /* 0x000fe20000004100 */
[----:B------:R-:W-:Y:S01]  /*a8c0*/  BSSY.RECONVERGENT B0, `(.L_x_140) ;  /* 0x00000fd000007945 */ /* 0x000fe20003800200 */
[--C-:B------:R-:W-:Y:S01]  /*a8d0*/  HADD2.F32 R75, -RZ, R81.reuse.H0_H0 ;  /* 0x20000051ff4b7230 */ /* 0x100fe20000004100 */
[----:B------:R-:W-:Y:S01]  /*a8e0*/  LOP3.LUT R167, R167, 0xfefffff8, RZ, 0xc0, !PT ;  /* 0xfefffff8a7a77812 */ /* 0x000fe200078ec0ff */
[----:B------:R-:W-:Y:S02]  /*a8f0*/  HADD2.F32 R76, -RZ, R81.H1_H1 ;  /* 0x30000051ff4c7230 */ /* 0x000fe40000004100 */
[--C-:B------:R-:W-:Y:S02]  /*a900*/  HADD2.F32 R77, -RZ, R82.reuse.H0_H0 ;  /* 0x20000052ff4d7230 */ /* 0x100fe40000004100 */
[----:B------:R-:W-:Y:S02]  /*a910*/  HADD2.F32 R78, -RZ, R82.H1_H1 ;  /* 0x30000052ff4e7230 */ /* 0x000fe40000004100 */
[----:B-1----:R-:W1:Y:S01]  /*a920*/  LDTM.x64 R4, tmem[UR4+0xc0] ;  /* 0x0000c004000479ee */ /* 0x002e620008340000 */
[----:B------:R-:W-:Y:S01]  /*a930*/  NOP ;  /* 0x0000000000007918 */ /* 0x000fe20000000000 */
[----:B-1----:R1:W-:Y:S01]  /*a940*/  SYNCS.ARRIVE.TRANS64.RED.A1T0 RZ, [R167+URZ], RZ ;  /* 0x000000ffa7ff79a7 */ /* 0x0023e200081004ff */
[--C-:B------:R-:W-:Y:S02]  /*a950*/  HADD2.F32 R79, -RZ, R83.reuse.H0_H0 ;  /* 0x20000053ff4f7230 */ /* 0x100fe40000004100 */
[----:B------:R-:W-:Y:S02]  /*a960*/  HADD2.F32 R80, -RZ, R83.H1_H1 ;  /* 0x30000053ff507230 */ /* 0x000fe40000004100 */
[--C-:B----4-:R-:W-:Y:S02]  /*a970*/  HADD2.F32 R81, -RZ, R88.reuse.H0_H0 ;  /* 0x20000058ff517230 */ /* 0x110fe40000004100 */
[----:B------:R-:W-:Y:S02]  /*a980*/  HADD2.F32 R83, -RZ, R88.H1_H1 ;  /* 0x30000058ff537230 */ /* 0x000fe40000004100 */
[--C-:B------:R-:W-:Y:S02]  /*a990*/  HADD2.F32 R82, -RZ, R89.reuse.H0_H0 ;  /* 0x20000059ff527230 */ /* 0x100fe40000004100 */
[----:B------:R-:W-:Y:S02]  /*a9a0*/  HADD2.F32 R84, -RZ, R89.H1_H1 ;  /* 0x30000059ff547230 */ /* 0x000fe40000004100 */
[--C-:B------:R-:W-:Y:S02]  /*a9b0*/  HADD2.F32 R85, -RZ, R90.reuse.H0_H0 ;  /* 0x2000005aff557230 */ /* 0x100fe40000004100 */
[----:B------:R-:W-:Y:S02]  /*a9c0*/  HADD2.F32 R86, -RZ, R90.H1_H1 ;  /* 0x3000005aff567230 */ /* 0x000fe40000004100 */
[--C-:B------:R-:W-:Y:S02]  /*a9d0*/  HADD2.F32 R87, -RZ, R91.reuse.H0_H0 ;  /* 0x2000005bff577230 */ /* 0x100fe40000004100 */
[----:B------:R-:W-:Y:S02]  /*a9e0*/  HADD2.F32 R88, -RZ, R91.H1_H1 ;  /* 0x3000005bff587230 */ /* 0x000fe40000004100 */
[--C-:B------:R-:W-:Y:S02]  /*a9f0*/  HADD2.F32 R89, -RZ, R96.reuse.H0_H0 ;  /* 0x20000060ff597230 */ /* 0x100fe40000004100 */
[C---:B------:R-:W-:Y:S01]  /*aa00*/  FMUL R4, R70.reuse, R4 ;  /* 0x0000000446047220 */ /* 0x040fe20000400000 */
[C---:B------:R-:W-:Y:S01]  /*aa10*/  FMUL R5, R70.reuse, R5 ;  /* 0x0000000546057220 */ /* 0x040fe20000400000 */
[C---:B------:R-:W-:Y:S01]  /*aa20*/  FMUL R6, R70.reuse, R6 ;  /* 0x0000000646067220 */ /* 0x040fe20000400000 */
[C---:B------:R-:W-:Y:S01]  /*aa30*/  FMUL R7, R70.reuse, R7 ;  /* 0x0000000746077220 */ /* 0x040fe20000400000 */
[C---:B------:R-:W-:Y:S01]  /*aa40*/  FFMA R4, R73.reuse, R72, R4 ;  /* 0x0000004849047223 */ /* 0x040fe20000000004 */
[C---:B------:R-:W-:Y:S01]  /*aa50*/  FFMA R5, R73.reuse, R74, R5 ;  /* 0x0000004a49057223 */ /* 0x040fe20000000005 */
[C---:B------:R-:W-:Y:S01]  /*aa60*/  FFMA R6, R73.reuse, R75, R6 ;  /* 0x0000004b49067223 */ /* 0x040fe20000000006 */
[----:B------:R-:W-:Y:S01]  /*aa70*/  FFMA R7, R73, R76, R7 ;  /* 0x0000004c49077223 */ /* 0x000fe20000000007 */
[C---:B------:R-:W-:Y:S01]  /*aa80*/  FMUL R8, R70.reuse, R8 ;  /* 0x0000000846087220 */ /* 0x040fe20000400000 */
[C---:B------:R-:W-:Y:S01]  /*aa90*/  FMUL R9, R70.reuse, R9 ;  /* 0x0000000946097220 */ /* 0x040fe20000400000 */
[----:B------:R-:W-:Y:S01]  /*aaa0*/  F2FP.F16.F32.PACK_AB R4, R5, R4 ;  /* 0x000000040504723e */ /* 0x000fe200000000ff */
[C---:B------:R-:W-:Y:S01]  /*aab0*/  FMUL R10, R70.reuse, R10 ;  /* 0x0000000a460a7220 */ /* 0x040fe20000400000 */
[----:B------:R-:W-:Y:S01]  /*aac0*/  F2FP.F16.F32.PACK_AB R5, R7, R6 ;  /* 0x000000060705723e */ /* 0x000fe200000000ff */
[C---:B------:R-:W-:Y:S01]  /*aad0*/  FFMA R8, R73.reuse, R77, R8 ;  /* 0x0000004d49087223 */ /* 0x040fe20000000008 */
[C---:B------:R-:W-:Y:S01]  /*aae0*/  FFMA R9, R73.reuse, R78, R9 ;  /* 0x0000004e49097223 */ /* 0x040fe20000000009 */
[----:B------:R-:W-:Y:S01]  /*aaf0*/  FFMA R10, R73, R79, R10 ;  /* 0x0000004f490a7223 */ /* 0x000fe2000000000a */
[C---:B------:R-:W-:Y:S01]  /*ab00*/  FMUL R11, R70.reuse, R11 ;  /* 0x0000000b460b7220 */ /* 0x040fe20000400000 */
[C---:B------:R-:W-:Y:S01]  /*ab10*/  FMUL R0, R70.reuse, R12 ;  /* 0x0000000c46007220 */ /* 0x040fe20000400000 */
[C---:B------:R-:W-:Y:S01]  /*ab20*/  FMUL R2, R70.reuse, R13 ;  /* 0x0000000d46027220 */ /* 0x040fe20000400000 */
[----:B------:R-:W-:Y:S01]  /*ab30*/  F2FP.F16.F32.PACK_AB R6, R9, R8 ;  /* 0x000000080906723e */ /* 0x000fe200000000ff */
[C---:B------:R-:W-:Y:S01]  /*ab40*/  FFMA R11, R73.reuse, R80, R11 ;  /* 0x00000050490b7223 */ /* 0x040fe2000000000b */
[C---:B------:R-:W-:Y:S01]  /*ab50*/  FFMA R0, R73.reuse, R81, R0 ;  /* 0x0000005149007223 */ /* 0x040fe20000000000 */
[----:B------:R-:W-:Y:S01]  /*ab60*/  FFMA R2, R73, R83, R2 ;  /* 0x0000005349027223 */ /* 0x000fe20000000002 */
[C---:B------:R-:W-:Y:S01]  /*ab70*/  FMUL R3, R70.reuse, R14 ;  /* 0x0000000e46037220 */ /* 0x040fe20000400000 */
[C---:B------:R-:W-:Y:S01]  /*ab80*/  FMUL R15, R70.reuse, R15 ;  /* 0x0000000f460f7220 */ /* 0x040fe20000400000 */
[----:B------:R-:W-:Y:S01]  /*ab90*/  F2FP.F16.F32.PACK_AB R7, R11, R10 ;  /* 0x0000000a0b07723e */ /* 0x000fe200000000ff */
[----:B------:R-:W-:Y:S01]  /*aba0*/  FMUL R12, R70, R16 ;  /* 0x00000010460c7220 */ /* 0x000fe20000400000 */
[----:B------:R-:W-:Y:S01]  /*abb0*/  F2FP.F16.F32.PACK_AB R8, R2, R0 ;  /* 0x000000000208723e */ /* 0x000fe200000000ff */
[C---:B------:R-:W-:Y:S01]  /*abc0*/  FFMA R3, R73.reuse, R82, R3 ;  /* 0x0000005249037223 */ /* 0x040fe20000000003 */
[C---:B------:R-:W-:Y:S01]  /*abd0*/  FFMA R15, R73.reuse, R84, R15 ;  /* 0x00000054490f7223 */ /* 0x040fe2000000000f */
[----:B------:R1:W-:Y:S01]  /*abe0*/  STS.128 [R166+UR44+0xc400], R4 ;  /* 0x00c40004a6007988 */ /* 0x0003e20008000c2c */
[----:B------:R-:W-:Y:S01]  /*abf0*/  FFMA R12, R73, R85, R12 ;  /* 0x00000055490c7223 */ /* 0x000fe2000000000c */
[C---:B------:R-:W-:Y:S01]  /*ac00*/  FMUL R13, R70.reuse, R17 ;  /* 0x00000011460d7220 */ /* 0x040fe20000400000 */
[C---:B------:R-:W-:Y:S01]  /*ac10*/  FMUL R14, R70.reuse, R18 ;  /* 0x00000012460e7220 */ /* 0x040fe20000400000 */
[----:B------:R-:W-:Y:S01]  /*ac20*/  F2FP.F16.F32.PACK_AB R9, R15, R3 ;  /* 0x000000030f09723e */ /* 0x000fe200000000ff */
[C---:B------:R-:W-:Y:S01]  /*ac30*/  FMUL R19, R70.reuse, R19 ;  /* 0x0000001346137220 */ /* 0x040fe20000400000 */
[C---:B------:R-:W-:Y:S01]  /*ac40*/  FFMA R13, R73.reuse, R86, R13 ;  /* 0x00000056490d7223 */ /* 0x040fe2000000000d */
[C---:B------:R-:W-:Y:S01]  /*ac50*/  FFMA R14, R73.reuse, R87, R14 ;  /* 0x00000057490e7223 */ /* 0x040fe2000000000e */
[----:B------:R-:W-:Y:S02]  /*ac60*/  HADD2.F32 R90, -RZ, R96.H1_H1 ;  /* 0x30000060ff5a7230 */ /* 0x000fe40000004100 */
[----:B------:R-:W-:Y:S01]  /*ac70*/  FFMA R19, R73, R88, R19 ;  /* 0x0000005849137223 */ /* 0x000fe20000000013 */
[C---:B------:R-:W-:Y:S01]  /*ac80*/  FMUL R16, R70.reuse, R20 ;  /* 0x0000001446107220 */ /* 0x040fe20000400000 */
[----:B------:R-:W-:Y:S01]  /*ac90*/  F2FP.F16.F32.PACK_AB R10, R13, R12 ;  /* 0x0000000c0d0a723e */ /* 0x000fe200000000ff */
[--C-:B------:R-:W-:Y:S02]  /*aca0*/  HADD2.F32 R91, -RZ, R97.reuse.H0_H0 ;  /* 0x20000061ff5b7230 */ /* 0x100fe40000004100 */
[C---:B------:R-:W-:Y:S01]  /*acb0*/  FMUL R17, R70.reuse, R21 ;  /* 0x0000001546117220 */ /* 0x040fe20000400000 */
[----:B------:R-:W-:Y:S01]  /*acc0*/  F2FP.F16.F32.PACK_AB R11, R19, R14 ;  /* 0x0000000e130b723e */ /* 0x000fe200000000ff */
[C---:B------:R-:W-:Y:S01]  /*acd0*/  FFMA R16, R73.reuse, R89, R16 ;  /* 0x0000005949107223 */ /* 0x040fe20000000010 */
[----:B------:R-:W-:Y:S02]  /*ace0*/  HADD2.F32 R92, -RZ, R97.H1_H1 ;  /* 0x30000061ff5c7230 */ /* 0x000fe40000004100 */
[----:B------:R-:W-:Y:S01]  /*acf0*/  FFMA R17, R73, R90, R17 ;  /* 0x0000005a49117223 */ /* 0x000fe20000000011 */
[C---:B------:R-:W-:Y:S01]  /*ad00*/  FMUL R18, R70.reuse, R22 ;  /* 0x0000001646127220 */ /* 0x040fe20000400000 */
[----:B------:R1:W-:Y:S01]  /*ad10*/  STS.128 [R168+0xc400], R8 ;  /* 0x00c40008a8007388 */ /* 0x0003e20000000c00 */
[--C-:B------:R-:W-:Y:S02]  /*ad20*/  HADD2.F32 R93, -RZ, R98.reuse.H0_H0 ;  /* 0x20000062ff5d7230 */ /* 0x100fe40000004100 */
[C---:B------:R-:W-:Y:S01]  /*ad30*/  FMUL R23, R70.reuse, R23 ;  /* 0x0000001746177220 */ /* 0x040fe20000400000 */
[----:B------:R-:W-:Y:S01]  /*ad40*/  F2FP.F16.F32.PACK_AB R16, R17, R16 ;  /* 0x000000101110723e */ /* 0x000fe200000000ff */
[C---:B------:R-:W-:Y:S01]  /*ad50*/  FFMA R18, R73.reuse, R91, R18 ;  /* 0x0000005b49127223 */ /* 0x040fe20000000012 */
[----:B------:R-:W-:Y:S02]  /*ad60*/  HADD2.F32 R94, -RZ, R98.H1_H1 ;  /* 0x30000062ff5e7230 */ /* 0x000fe40000004100 */
[----:B------:R-:W-:Y:S01]  /*ad70*/  FFMA R23, R73, R92, R23 ;  /* 0x0000005c49177223 */ /* 0x000fe20000000017 */
[C---:B------:R-:W-:Y:S01]  /*ad80*/  FMUL R20, R70.reuse, R24 ;  /* 0x0000001846147220 */ /* 0x040fe20000400000 */
[--C-:B------:R-:W-:Y:S02]  /*ad90*/  HADD2.F32 R95, -RZ, R99.reuse.H0_H0 ;  /* 0x20000063ff5f7230 */ /* 0x100fe40000004100 */
[C---:B------:R-:W-:Y:S01]  /*ada0*/  FMUL R21, R70.reuse, R25 ;  /* 0x0000001946157220 */ /* 0x040fe20000400000 */
[----:B------:R-:W-:Y:S01]  /*adb0*/  HADD2.F32 R96, -RZ, R99.H1_H1 ;  /* 0x30000063ff607230 */ /* 0x000fe20000004100 */
[----:B------:R-:W-:Y:S01]  /*adc0*/  F2FP.F16.F32.PACK_AB R17, R23, R18 ;  /* 0x000000121711723e */ /* 0x000fe200000000ff */
[C---:B------:R-:W-:Y:S01]  /*add0*/  FFMA R20, R73.reuse, R93, R20 ;  /* 0x0000005d49147223 */ /* 0x040fe20000000014 */
        /* <DEDUP_REMOVED lines=16> */
[--C-:B------:R-:W-:Y:S01]  /*aee0*/  HADD2.F32 R101, -RZ, R106.reuse.H0_H0 ;  /* 0x2000006aff657230 */ /* 0x100fe20000004100 */
[----:B------:R1:W-:Y:S01]  /*aef0*/  STS.128 [R165+0xc400], R16 ;  /* 0x00c40010a5007388 */ /* 0x0003e20000000c00 */
        /* <DEDUP_REMOVED lines=69> */
[C---:B------:R-:W-:Y:S01]  /*b350*/  FFMA R45, R73.reuse, R118, R45 ;  /* 0x00000076492d7223 */ /* 0x040fe2000000002d */
[C---:B------:R-:W-:Y:S01]  /*b360*/  FMUL R46, R70.reuse, R50 ;  /* 0x00000032462e7220 */ /* 0x040fe20000400000 */
[--C-:B------:R-:W-:Y:S02]  /*b370*/  HADD2.F32 R121, -RZ, R128.reuse.H0_H0 ;  /* 0x20000080ff797230 */ /* 0x100fe40000004100 */
[C---:B------:R-:W-:Y:S01]  /*b380*/  FMUL R51, R70.reuse, R51 ;  /* 0x0000003346337220 */ /* 0x040fe20000400000 */
[----:B------:R-:W-:Y:S02]  /*b390*/  HADD2.F32 R122, -RZ, R128.H1_H1 ;  /* 0x30000080ff7a7230 */ /* 0x000fe40000004100 */
[C---:B------:R-:W-:Y:S01]  /*b3a0*/  FMUL R48, R70.reuse, R52 ;  /* 0x0000003446307220 */ /* 0x040fe20000400000 */
[--C-:B------:R-:W-:Y:S02]  /*b3b0*/  HADD2.F32 R123, -RZ, R129.reuse.H0_H0 ;  /* 0x20000081ff7b7230 */ /* 0x100fe40000004100 */
[C---:B------:R-:W-:Y:S01]  /*b3c0*/  FMUL R49, R70.reuse, R53 ;  /* 0x0000003546317220 */ /* 0x040fe20000400000 */
[C---:B------:R-:W-:Y:S01]  /*b3d0*/  FFMA R46, R73.reuse, R119, R46 ;  /* 0x00000077492e7223 */ /* 0x040fe2000000002e */
[----:B------:R-:W-:Y:S02]  /*b3e0*/  HADD2.F32 R124, -RZ, R129.H1_H1 ;  /* 0x30000081ff7c7230 */ /* 0x000fe40000004100 */
[C---:B------:R-:W-:Y:S01]  /*b3f0*/  FMUL R50, R70.reuse, R54 ;  /* 0x0000003646327220 */ /* 0x040fe20000400000 */
[C---:B------:R-:W-:Y:S01]  /*b400*/  FFMA R51, R73.reuse, R120, R51 ;  /* 0x0000007849337223 */ /* 0x040fe20000000033 */
        /* <DEDUP_REMOVED lines=11> */
[----:B------:R-:W-:Y:S01]  /*b4c0*/  FFMA R55, R73, R124, R55 ;  /* 0x0000007c49377223 */ /* 0x000fe20000000037 */
[--C-:B------:R-:W-:Y:S02]  /*b4d0*/  HADD2.F32 R129, -RZ, R136.reuse.H0_H0 ;  /* 0x20000088ff817230 */ /* 0x100fe40000004100 */
[C---:B------:R-:W-:Y:S01]  /*b4e0*/  FMUL R59, R70.reuse, R59 ;  /* 0x0000003b463b7220 */ /* 0x040fe20000400000 */
[----:B------:R-:W-:Y:S01]  /*b4f0*/  F2FP.F16.F32.PACK_AB R42, R45, R44 ;  /* 0x0000002c2d2a723e */ /* 0x000fe200000000ff */
[----:B------:R-:W-:Y:S01]  /*b500*/  FFMA R52, R73, R125, R52 ;  /* 0x0000007d49347223 */ /* 0x000fe20000000034 */
[----:B------:R-:W-:Y:S01]  /*b510*/  F2FP.F16.F32.PACK_AB R43, R51, R46 ;  /* 0x0000002e332b723e */ /* 0x000fe200000000ff */
[----:B------:R-:W-:Y:S02]  /*b520*/  HADD2.F32 R130, -RZ, R136.H1_H1 ;  /* 0x30000088ff827230 */ /* 0x000fe40000004100 */
[C---:B------:R-:W-:Y:S01]  /*b530*/  FMUL R56, R70.reuse, R60 ;  /* 0x0000003c46387220 */ /* 0x040fe20000400000 */
[C---:B------:R-:W-:Y:S01]  /*b540*/  FFMA R53, R73.reuse, R126, R53 ;  /* 0x0000007e49357223 */ /* 0x040fe20000000035 */
[--C-:B------:R-:W-:Y:S01]  /*b550*/  HADD2.F32 R131, -RZ, R137.reuse.H0_H0 ;  /* 0x20000089ff837230 */ /* 0x100fe20000004100 */
[----:B------:R1:W-:Y:S01]  /*b560*/  STS.128 [R171+0xc400], R40 ;  /* 0x00c40028ab007388 */ /* 0x0003e20000000c00 */
        /* <DEDUP_REMOVED lines=15> */
[----:B------:R-:W-:Y:S02]  /*b660*/  HADD2.F32 R136, -RZ, R139.H1_H1 ;  /* 0x3000008bff887230 */ /* 0x000fe40000004100 */
[C---:B------:R-:W-:Y:S01]  /*b670*/  FMUL R62, R70.reuse, R66 ;  /* 0x00000042463e7220 */ /* 0x040fe20000400000 */
[----:B------:R-:W-:Y:S01]  /*b680*/  F2FP.F16.F32.PACK_AB R49, R55, R50 ;  /* 0x000000323731723e */ /* 0x000fe200000000ff */
        /* <DEDUP_REMOVED lines=32> */
.L_x_141:
[----:B------:R-:W-:Y:S05]  /*b890*/  BSYNC.RECONVERGENT B0 ;  /* 0x0000000000007941 */ /* 0x000fea0003800200 */
.L_x_140:
[----:B------:R-:W-:Y:S01]  /*b8a0*/  BAR.SYNC.DEFER_BLOCKING 0x1, 0x80 ;  /* 0x0042000000007b1d */ /* 0x000fe20000010000 */
[----:B------:R-:W-:Y:S01]  /*b8b0*/  UISETP.NE.AND UP0, UPT, UR52, -0x4, UPT ;  /* 0xfffffffc3400788c */ /* 0x000fe2000bf05270 */
[----:B------:R-:W-:Y:S08]  /*b8c0*/  IADD3 R68, PT, PT, R68, 0x1, RZ ;  /* 0x0000000144447810 */ /* 0x000ff00007ffe0ff */
[----:B------:R-:W-:Y:S05]  /*b8d0*/  BRA.U !UP0, `(.L_x_142) ;  /* 0x0000000108287547 */ /* 0x000fea000b800000 */
[----:B------:R-:W-:Y:S01]  /*b8e0*/  ISETP.NE.AND P0, PT, R164, RZ, PT ;  /* 0x000000ffa400720c */ /* 0x000fe20003f05270 */
[----:B------:R-:W-:Y:S01]  /*b8f0*/  IMAD.U32 R3, RZ, RZ, UR46 ;  /* 0x0000002eff037e24 */ /* 0x000fe2000f8e00ff */
[----:B------:R-:W-:Y:S01]  /*b900*/  UIADD3 UR4, UPT, UPT, UR46, 0x1, URZ ;  /* 0x000000012e047890 */ /* 0x000fe2000fffe0ff */
[----:B------:R-:W-:Y:S03]  /*b910*/  IMAD.U32 R0, RZ, RZ, UR47 ;  /* 0x0000002fff007e24 */ /* 0x000fe6000f8e00ff */
[----:B------:R-:W-:Y:S04]  /*b920*/  UISETP.NE.AND UP0, UPT, UR4, 0x4, UPT ;  /* 0x000000040400788c */ /* 0x000fe8000bf05270 */
[----:B------:R-:W-:Y:S03]  /*b930*/  USEL UR46, UR4, URZ, UP0 ;  /* 0x000000ff042e7287 */ /* 0x000fe60008000000 */
[----:B------:R-:W-:Y:S05]  /*b940*/  @P0 LEA R3, R3, UR44, 0x3 ;  /* 0x0000002c03030c11 */ /* 0x000fea000f8e18ff */
[----:B------:R-:W-:Y:S05]  /*b950*/  @P0 VIADD R3, R3, 0x70 ;  /* 0x0000007003030836 */ /* 0x000fea0000000000 */
[----:B------:R-:W-:Y:S04]  /*b960*/  @P0 PRMT R0, R0, 0x654, R3 ;  /* 0x0000065400000816 */ /* 0x000fe80000000003 */
[----:B------:R2:W-:Y:S03]  /*b970*/  @P0 SYNCS.ARRIVE.TRANS64.RED.A1T0 RZ, [R0+URZ], RZ ;  /* 0x000000ff00ff09a7 */ /* 0x0005e600081004ff */
.L_x_142:
[----:B------:R-:W-:Y:S01]  /*b980*/  R2UR UR4, R152 ;  /* 0x00000000980472ca */ /* 0x000fe200000e0000 */
[----:B------:R-:W-:Y:S01]  /*b990*/  UISETP.NE.AND UP0, UPT, UR62, URZ, UPT ;  /* 0x000000ff3e00728c */ /* 0x000fe2000bf05270 */
[----:B------:R-:W-:Y:S01]  /*b9a0*/  ISETP.NE.AND P0, PT, R155, 0x2, PT ;  /* 0x000000029b00780c */ /* 0x000fe20003f05270 */
[----:B------:R-:W-:Y:S01]  /*b9b0*/  UIADD3 UR16, UPT, UPT, UR38, UR63, URZ ;  /* 0x0000003f26107290 */ /* 0x000fe2000fffe0ff */
[----:B------:R-:W-:Y:S01]  /*b9c0*/  ISETP.NE.AND P1, PT, R68, 0x2, PT ;  /* 0x000000024400780c */ /* 0x000fe20003f25270 */
[----:B------:R-:W-:Y:S01]  /*b9d0*/  UIADD3 UR52, UPT, UPT, UR52, 0x4, URZ ;  /* 0x0000000434347890 */ /* 0x000fe2000fffe0ff */
[----:B------:R-:W-:Y:S01]  /*b9e0*/  SEL R3, RZ, 0x1, P0 ;  /* 0x00000001ff037807 */ /* 0x000fe20000000000 */
[----:B------:R-:W-:Y:S01]  /*b9f0*/  UMOV UR36, UR61 ;  /* 0x0000003d00247c82 */ /* 0x000fe20008000000 */
[----:B--2---:R-:W-:Y:S02]  /*ba00*/  SEL R0, RZ, 0x1, P1 ;  /* 0x00000001ff007807 */ /* 0x004fe40000800000 */
[----:B------:R-:W-:Y:S02]  /*ba10*/  LOP3.LUT R158, R158, R3, RZ, 0x3c, !PT ;  /* 0x000000039e9e7212 */ /* 0x000fe400078e3cff */
[----:B------:R-:W-:Y:S01]  /*ba20*/  LOP3.LUT R159, R159, R0, RZ, 0x3c, !PT ;  /* 0x000000009f9f7212 */ /* 0x000fe200078e3cff */
[----:B------:R-:W-:Y:S01]  /*ba30*/  UIADD3 UR20, UPT, UPT, UR37, UR4, URZ ;  /* 0x0000000425147290 */ /* 0x000fe2000fffe0ff */
[----:B------:R-:W-:Y:S02]  /*ba40*/  SEL R155, R155, RZ, P0 ;  /* 0x000000ff9b9b7207 */ /* 0x000fe40000000000 */
[----:B------:R-:W-:Y:S01]  /*ba50*/  SEL R68, R68, RZ, P1 ;  /* 0x000000ff44447207 */ /* 0x000fe20000800000 */
[----:B------:R-:W-:Y:S08]  /*ba60*/  BRA.U UP0, `(.L_x_143) ;  /* 0xffffff9d00b87547 */ /* 0x000ff0000b83ffff */
[----:B------:R-:W2:Y:S01]  /*ba70*/  LDCU.64 UR4, c[0x0][0x888] ;  /* 0x00011100ff0477ac */ /* 0x000ea20008000a00 */
[----:B------:R-:W3:Y:S01]  /*ba80*/  LDCU.64 UR6, c[0x0][0x890] ;  /* 0x00011200ff0677ac */ /* 0x000ee20008000a00 */
[----:B--2---:R-:W-:Y:S02]  /*ba90*/  ISETP.NE.U32.AND P2, PT, RZ, UR4, PT ;  /* 0x00000004ff007c0c */ /* 0x004fe4000bf45070 */
[----:B---3--:R-:W-:Y:S02]  /*baa0*/  ISETP.NE.U32.AND P1, PT, RZ, UR6, PT ;  /* 0x00000006ff007c0c */ /* 0x008fe4000bf25070 */
[----:B------:R-:W-:Y:S02]  /*bab0*/  ISETP.NE.AND.EX P2, PT, RZ, UR5, PT, P2 ;  /* 0x00000005ff007c0c */ /* 0x000fe4000bf45320 */
[----:B------:R-:W-:-:S13]  /*bac0*/  ISETP.NE.AND.EX P0, PT, RZ, UR7, PT, P1 ;  /* 0x00000007ff007c0c */ /* 0x000fda000bf05310 */
[----:B------:R-:W-:Y:S05]  /*bad0*/  @P2 BRA P0, `(.L_x_144) ;  /* 0x00000000003c2947 */ /* 0x000fea0000000000 */
[----:B------:R-:W-:-:S13]  /*bae0*/  ISETP.NE.AND.EX P1, PT, RZ, UR7, PT, P1 ;  /* 0x00000007ff007c0c */ /* 0x000fda000bf25310 */
[----:B------:R-:W-:Y:S05]  /*baf0*/  @P1 BRA `(.L_x_145) ;  /* 0x00000000000c1947 */ /* 0x000fea0003800000 */
[----:B------:R-:W-:-:S13]  /*bb00*/  FSETP.NEU.AND P0, PT, R73, RZ, PT ;  /* 0x000000ff4900720b */ /* 0x000fda0003f0d000 */
[----:B------:R-:W-:Y:S05]  /*bb10*/  @!P0 EXIT ;  /* 0x000000000000894d */ /* 0x000fea0003800000 */
[----:B------:R-:W-:Y:S05]  /*bb20*/  BRA `(.L_x_144) ;  /* 0x0000000000287947 */ /* 0x000fea0003800000 */
.L_x_145:
[----:B------:R-:W-:Y:S01]  /*bb30*/  ISETP.NE.AND P0, PT, R154, RZ, PT ;  /* 0x000000ff9a00720c */ /* 0x000fe20003f05270 */
[----:B------:R-:W-:-:S12]  /*bb40*/  BSSY.RECONVERGENT B0, `(.L_x_144) ;  /* 0x0000008000007945 */ /* 0x000fd80003800200 */
[----:B------:R-:W-:Y:S05]  /*bb50*/  @P0 BRA `(.L_x_146) ;  /* 0x0000000000100947 */ /* 0x000fea0003800000 */
[----:B------:R-:W-:-:S04]  /*bb60*/  ISETP.NE.U32.AND P0, PT, RZ, UR4, PT ;  /* 0x00000004ff007c0c */ /* 0x000fc8000bf05070 */
[----:B------:R-:W-:-:S13]  /*bb70*/  ISETP.NE.AND.EX P0, PT, RZ, UR5, PT, P0 ;  /* 0x00000005ff007c0c */ /* 0x000fda000bf05300 */
[----:B------:R-:W-:Y:S05]  /*bb80*/  @!P0 EXIT ;  /* 0x000000000000894d */ /* 0x000fea0003800000 */
[----:B------:R-:W-:Y:S05]  /*bb90*/  BRA `(.L_x_147) ;  /* 0x0000000000087947 */ /* 0x000fea0003800000 */
.L_x_146:
[----:B------:R-:W-:-:S13]  /*bba0*/  FSETP.NEU.AND P0, PT, R73, RZ, PT ;  /* 0x000000ff4900720b */ /* 0x000fda0003f0d000 */
[----:B------:R-:W-:Y:S05]  /*bbb0*/  @!P0 EXIT ;  /* 0x000000000000894d */ /* 0x000fea0003800000 */
.L_x_147:
[----:B------:R-:W-:Y:S05]  /*bbc0*/  BSYNC.RECONVERGENT B0 ;  /* 0x0000000000007941 */ /* 0x000fea0003800200 */
.L_x_144:
[----:B------:R-:W-:Y:S01]  /*bbd0*/  ULEA UR6, UR46, UR44, 0x3 ;  /* 0x0000002c2e067291 */ /* 0x000fe2000f8e18ff */
[----:B------:R-:W-:-:S04]  /*bbe0*/  DEPBAR.LE SB0, 0x0 ;  /* 0x000080000000791a */ /* 0x000fc80000000000 */
[----:B------:R-:W-:-:S04]  /*bbf0*/  UIADD3 UR6, UPT, UPT, UR6, 0x70, URZ ;  /* 0x0000007006067890 */ /* 0x000fc8000fffe0ff */
[----:B------:R-:W-:-:S09]  /*bc00*/  UPRMT UR6, UR47, 0x654, UR6 ;  /* 0x000006542f067896 */ /* 0x000fd20008000006 */
[----:B------:R-:W-:Y:S01]  /*bc10*/  SYNCS.ARRIVE.TRANS64.RED.A1T0 RZ, [UR6], RZ ;  /* 0x000000ffffff79a7 */ /* 0x000fe20008100406 */
[----:B------:R-:W-:Y:S05]  /*bc20*/  EXIT ;  /* 0x000000000000794d */ /* 0x000fea0003800000 */
.L_x_24:
[----:B---3--:R3:W4:Y:S02]  /*bc30*/  SYNCS.PHASECHK.TRANS64.TRYWAIT P0, [R3+URZ+0xf0], R2 ;  /* 0x0000f002030075a7 */ /* 0x00872400080011ff */
[----:B----4-:R-:W-:Y:S05]  /*bc40*/  @!P0 NANOSLEEP.SYNCS 0x989680 ;  /* 0x009896800000895d */ /* 0x010fea0003900000 */
[----:B------:R-:W4:Y:S02]  /*bc50*/  @!P0 SYNCS.PHASECHK.TRANS64 P0, [R3+URZ+0xf0], R2 ;  /* 0x0000f002030085a7 */ /* 0x000f2400080010ff */
[----:B----4-:R-:W-:Y:S05]  /*bc60*/  @!P0 BRA `(.L_x_24) ;  /* 0xfffffffc00f08947 */ /* 0x010fea000383ffff */
[----:B------:R-:W-:Y:S05]  /*bc70*/  BRA `(.L_x_148) ;  /* 0xffffff5c00c07947 */ /* 0x000fea000383ffff */
.L_x_27:
[----:B--2---:R-:W-:-:S07]  /*bc80*/  MOV R0, UR33 ;  /* 0x0000002100007c02 */ /* 0x004fce0008000f00 */
.L_x_149:
[----:B--2---:R2:W3:Y:S02]  /*bc90*/  SYNCS.PHASECHK.TRANS64.TRYWAIT P0, [R0+URZ+0x28], R3 ;  /* 0x00002803000075a7 */ /* 0x0044e400080011ff */
[----:B---3--:R-:W-:Y:S05]  /*bca0*/  @!P0 NANOSLEEP.SYNCS 0x989680 ;  /* 0x009896800000895d */ /* 0x008fea0003900000 */
[----:B------:R-:W3:Y:S02]  /*bcb0*/  @!P0 SYNCS.PHASECHK.TRANS64 P0, [R0+URZ+0x28], R3 ;  /* 0x00002803000085a7 */ /* 0x000ee400080010ff */
[----:B---3--:R-:W-:Y:S05]  /*bcc0*/  @!P0 BRA `(.L_x_149) ;  /* 0xfffffffc00f08947 */ /* 0x008fea000383ffff */
[----:B------:R-:W-:Y:S05]  /*bcd0*/  BRA `(.L_x_26) ;  /* 0xffffff6000187947 */ /* 0x000fea000383ffff */
.L_x_34:
[----:B-1----:R-:W-:-:S07]  /*bce0*/  MOV R0, UR17 ;  /* 0x0000001100007c02 */ /* 0x002fce0008000f00 */
.L_x_150:
[----:B-1----:R1:W2:Y:S02]  /*bcf0*/  SYNCS.PHASECHK.TRANS64.TRYWAIT P0, [R0+URZ+0x28], R3 ;  /* 0x00002803000075a7 */ /* 0x0022a400080011ff */
[----:B--2---:R-:W-:Y:S05]  /*bd00*/  @!P0 NANOSLEEP.SYNCS 0x989680 ;  /* 0x009896800000895d */ /* 0x004fea0003900000 */
[----:B------:R-:W2:Y:S02]  /*bd10*/  @!P0 SYNCS.PHASECHK.TRANS64 P0, [R0+URZ+0x28], R3 ;  /* 0x00002803000085a7 */ /* 0x000ea400080010ff */
[----:B--2---:R-:W-:Y:S05]  /*bd20*/  @!P0 BRA `(.L_x_150) ;  /* 0xfffffffc00f08947 */ /* 0x004fea000383ffff */
[----:B------:R-:W-:Y:S05]  /*bd30*/  BRA `(.L_x_33) ;  /* 0xffffff6000e87947 */ /* 0x000fea000383ffff */
.L_x_39:
[----:B-1----:R1:W2:Y:S02]  /*bd40*/  SYNCS.PHASECHK.TRANS64.TRYWAIT P0, [R3+URZ+0xa0], R0 ;  /* 0x0000a000030075a7 */ /* 0x0022a400080011ff */
[----:B--2---:R-:W-:Y:S05]  /*bd50*/  @!P0 NANOSLEEP.SYNCS 0x989680 ;  /* 0x009896800000895d */ /* 0x004fea0003900000 */
[----:B------:R-:W2:Y:S02]  /*bd60*/  @!P0 SYNCS.PHASECHK.TRANS64 P0, [R3+URZ+0xa0], R0 ;  /* 0x0000a000030085a7 */ /* 0x000ea400080010ff */
[----:B--2---:R-:W-:Y:S05]  /*bd70*/  @!P0 BRA `(.L_x_39) ;  /* 0xfffffffc00f08947 */ /* 0x004fea000383ffff */
[----:B------:R-:W-:Y:S05]  /*bd80*/  BRA `(.L_x_151) ;  /* 0xffffff6400a07947 */ /* 0x000fea000383ffff */
.L_x_43:
[----:B-1----:R-:W-:-:S07]  /*bd90*/  MOV R0, UR4 ;  /* 0x0000000400007c02 */ /* 0x002fce0008000f00 */
.L_x_152:
[----:B-1----:R1:W2:Y:S02]  /*bda0*/  SYNCS.PHASECHK.TRANS64.TRYWAIT P0, [R0+URZ], R3 ;  /* 0x00000003000075a7 */ /* 0x0022a400080011ff */
[----:B--2---:R-:W-:Y:S05]  /*bdb0*/  @!P0 NANOSLEEP.SYNCS 0x989680 ;  /* 0x009896800000895d */ /* 0x004fea0003900000 */
[----:B------:R-:W2:Y:S02]  /*bdc0*/  @!P0 SYNCS.PHASECHK.TRANS64 P0, [R0+URZ], R3 ;  /* 0x00000003000085a7 */ /* 0x000ea400080010ff */
[----:B--2---:R-:W-:Y:S05]  /*bdd0*/  @!P0 BRA `(.L_x_152) ;  /* 0xfffffffc00f08947 */ /* 0x004fea000383ffff */
[----:B------:R-:W-:Y:S05]  /*bde0*/  BRA `(.L_x_153) ;  /* 0xffffff6c00487947 */ /* 0x000fea000383ffff */
.L_x_44:
[----:B------:R-:W-:-:S07]  /*bdf0*/  MOV R0, UR5 ;  /* 0x0000000500007c02 */ /* 0x000fce0008000f00 */
.L_x_154:
[----:B-1----:R1:W2:Y:S02]  /*be00*/  SYNCS.PHASECHK.TRANS64.TRYWAIT P0, [R0+URZ], R3 ;  /* 0x00000003000075a7 */ /* 0x0022a400080011ff */
[----:B--2---:R-:W-:Y:S05]  /*be10*/  @!P0 NANOSLEEP.SYNCS 0x989680 ;  /* 0x009896800000895d */ /* 0x004fea0003900000 */
[----:B------:R-:W2:Y:S02]  /*be20*/  @!P0 SYNCS.PHASECHK.TRANS64 P0, [R0+URZ], R3 ;  /* 0x00000003000085a7 */ /* 0x000ea400080010ff */
[----:B--2---:R-:W-:Y:S05]  /*be30*/  @!P0 BRA `(.L_x_154) ;  /* 0xfffffffc00f08947 */ /* 0x004fea000383ffff */
[----:B------:R-:W-:Y:S05]  /*be40*/  BRA `(.L_x_155) ;  /* 0xffffff6c00547947 */ /* 0x000fea000383ffff */
.L_x_45:
[----:B------:R-:W-:-:S07]  /*be50*/  MOV R0, UR5 ;  /* 0x0000000500007c02 */ /* 0x000fce0008000f00 */
.L_x_156:
[----:B-1----:R1:W2:Y:S02]  /*be60*/  SYNCS.PHASECHK.TRANS64.TRYWAIT P0, [R0+URZ], R3 ;  /* 0x00000003000075a7 */ /* 0x0022a400080011ff */
[----:B--2---:R-:W-:Y:S05]  /*be70*/  @!P0 NANOSLEEP.SYNCS 0x989680 ;  /* 0x009896800000895d */ /* 0x004fea0003900000 */
[----:B------:R-:W2:Y:S02]  /*be80*/  @!P0 SYNCS.PHASECHK.TRANS64 P0, [R0+URZ], R3 ;  /* 0x00000003000085a7 */ /* 0x000ea400080010ff */
[----:B--2---:R-:W-:Y:S05]  /*be90*/  @!P0 BRA `(.L_x_156) ;  /* 0xfffffffc00f08947 */ /* 0x004fea000383ffff */
[----:B------:R-:W-:Y:S05]  /*bea0*/  BRA `(.L_x_157) ;  /* 0xffffff6c00607947 */ /* 0x000fea000383ffff */
.L_x_46:
[----:B------:R-:W-:-:S07]  /*beb0*/  MOV R0, UR5 ;  /* 0x0000000500007c02 */ /* 0x000fce0008000f00 */
.L_x_158:
[----:B-1----:R1:W2:Y:S02]  /*bec0*/  SYNCS.PHASECHK.TRANS64.TRYWAIT P0, [R0+URZ], R3 ;  /* 0x00000003000075a7 */ /* 0x0022a400080011ff */
[----:B--2---:R-:W-:Y:S05]  /*bed0*/  @!P0 NANOSLEEP.SYNCS 0x989680 ;  /* 0x009896800000895d */ /* 0x004fea0003900000 */
[----:B------:R-:W2:Y:S02]  /*bee0*/  @!P0 SYNCS.PHASECHK.TRANS64 P0, [R0+URZ], R3 ;  /* 0x00000003000085a7 */ /* 0x000ea400080010ff */
[----:B--2---:R-:W-:Y:S05]  /*bef0*/  @!P0 BRA `(.L_x_158) ;  /* 0xfffffffc00f08947 */ /* 0x004fea000383ffff */
[----:B------:R-:W-:Y:S05]  /*bf00*/  BRA `(.L_x_159) ;  /* 0xffffff6c006c7947 */ /* 0x000fea000383ffff */
.L_x_49:
[----:B--2---:R2:W3:Y:S02]  /*bf10*/  SYNCS.PHASECHK.TRANS64.TRYWAIT P0, [R2+URZ+0xe0], R5 ;  /* 0x0000e005020075a7 */ /* 0x0044e400080011ff */
[----:B---3--:R-:W-:Y:S05]  /*bf20*/  @!P0 NANOSLEEP.SYNCS 0x989680 ;  /* 0x009896800000895d */ /* 0x008fea0003900000 */
[----:B------:R-:W3:Y:S02]  /*bf30*/  @!P0 SYNCS.PHASECHK.TRANS64 P0, [R2+URZ+0xe0], R5 ;  /* 0x0000e005020085a7 */ /* 0x000ee400080010ff */
[----:B---3--:R-:W-:Y:S05]  /*bf40*/  @!P0 BRA `(.L_x_49) ;  /* 0xfffffffc00f08947 */ /* 0x008fea000383ffff */
[----:B------:R-:W-:Y:S05]  /*bf50*/  BRA `(.L_x_160) ;  /* 0xffffff6c00c87947 */ /* 0x000fea000383ffff */
.L_x_50:
[----:B------:R-:W-:-:S07]  /*bf60*/  MOV R2, UR4 ;  /* 0x0000000400027c02 */ /* 0x000fce0008000f00 */
.L_x_161:
[----:B--2---:R2:W3:Y:S02]  /*bf70*/  SYNCS.PHASECHK.TRANS64.TRYWAIT P0, [R2+URZ+0xb0], R5 ;  /* 0x0000b005020075a7 */ /* 0x0044e400080011ff */
[----:B---3--:R-:W-:Y:S05]  /*bf80*/  @!P0 NANOSLEEP.SYNCS 0x989680 ;  /* 0x009896800000895d */ /* 0x008fea0003900000 */
[----:B------:R-:W3:Y:S02]  /*bf90*/  @!P0 SYNCS.PHASECHK.TRANS64 P0, [R2+URZ+0xb0], R5 ;  /* 0x0000b005020085a7 */ /* 0x000ee400080010ff */
[----:B---3--:R-:W-:Y:S05]  /*bfa0*/  @!P0 BRA `(.L_x_161) ;  /* 0xfffffffc00f08947 */ /* 0x008fea000383ffff */
[----:B------:R-:W-:Y:S05]  /*bfb0*/  BRA `(.L_x_162) ;  /* 0xffffff6c00d87947 */ /* 0x000fea000383ffff */
.L_x_51:
[----:B--2---:R2:W3:Y:S02]  /*bfc0*/  SYNCS.PHASECHK.TRANS64.TRYWAIT P1, [R2+URZ+0xa0], R5 ;  /* 0x0000a005020075a7 */ /* 0x0044e400080211ff */
[----:B---3--:R-:W-:Y:S05]  /*bfd0*/  @!P1 NANOSLEEP.SYNCS 0x989680 ;  /* 0x009896800000995d */ /* 0x008fea0003900000 */
[----:B------:R-:W3:Y:S02]  /*bfe0*/  @!P1 SYNCS.PHASECHK.TRANS64 P1, [R2+URZ+0xa0], R5 ;  /* 0x0000a005020095a7 */ /* 0x000ee400080210ff */
[----:B---3--:R-:W-:Y:S05]  /*bff0*/  @!P1 BRA `(.L_x_51) ;  /* 0xfffffffc00f09947 */ /* 0x008fea000383ffff */
[----:B------:R-:W-:Y:S05]  /*c000*/  BRA `(.L_x_163) ;  /* 0xffffff7000087947 */ /* 0x000fea000383ffff */
.L_x_54:
[----:B------:R-:W-:-:S07]  /*c010*/  MOV R0, UR4 ;  /* 0x0000000400007c02 */ /* 0x000fce0008000f00 */
.L_x_164:
[----:B--2---:R2:W3:Y:S02]  /*c020*/  SYNCS.PHASECHK.TRANS64.TRYWAIT P0, [R0+URZ+0xb0], R3 ;  /* 0x0000b003000075a7 */ /* 0x0044e400080011ff */
[----:B---3--:R-:W-:Y:S05]  /*c030*/  @!P0 NANOSLEEP.SYNCS 0x989680 ;  /* 0x009896800000895d */ /* 0x008fea0003900000 */
[----:B------:R-:W3:Y:S02]  /*c040*/  @!P0 SYNCS.PHASECHK.TRANS64 P0, [R0+URZ+0xb0], R3 ;  /* 0x0000b003000085a7 */ /* 0x000ee400080010ff */
[----:B---3--:R-:W-:Y:S05]  /*c050*/  @!P0 BRA `(.L_x_164) ;  /* 0xfffffffc00f08947 */ /* 0x008fea000383ffff */
[----:B------:R-:W-:Y:S05]  /*c060*/  BRA `(.L_x_53) ;  /* 0xffffff70005c7947 */ /* 0x000fea000383ffff */
.L_x_63:
[----:B--2---:R-:W-:-:S04]  /*c070*/  MOV R0, UR5 ;  /* 0x0000000500007c02 */ /* 0x004fc80008000f00 */
[----:B------:R2:W3:Y:S03]  /*c080*/  SYNCS.PHASECHK.TRANS64.TRYWAIT P0, [R0+URZ+0x8], R7 ;  /* 0x00000807000075a7 */ /* 0x0004e600080011ff */
[----:B---3--:R-:W-:Y:S05]  /*c090*/  @!P0 NANOSLEEP.SYNCS 0x989680 ;  /* 0x009896800000895d */ /* 0x008fea0003900000 */
[----:B------:R-:W3:Y:S02]  /*c0a0*/  @!P0 SYNCS.PHASECHK.TRANS64 P0, [R0+URZ+0x8], R7 ;  /* 0x00000807000085a7 */ /* 0x000ee400080010ff */
[----:B---3--:R-:W-:Y:S05]  /*c0b0*/  @!P0 BRA `(.L_x_63) ;  /* 0xfffffffc00ec8947 */ /* 0x008fea000383ffff */
[----:B------:R-:W-:Y:S05]  /*c0c0*/  BRA `(.L_x_62) ;  /* 0xffffff7400107947 */ /* 0x000fea000383ffff */
.L_x_65:
[----:B------:R-:W-:Y:S01]  /*c0d0*/  BSSY B0, `(.L_x_165) ;  /* 0x0000006000007945 */ /* 0x000fe20003800000 */
[----:B------:R-:W-:-:S07]  /*c0e0*/  MOV R15, 0xffffffff ;  /* 0xffffffff000f7802 */ /* 0x000fce0000000f00 */
[----:B-12--5:R-:W-:Y:S05]  /*c0f0*/  WARPSYNC.COLLECTIVE R15, `(.L_x_166) ;  /* 0x000000000f0c7348 */ /* 0x026fea0003c00000 */
[----:B------:R-:W-:Y:S02]  /*c100*/  ELECT P6, UR79, PT ;  /* 0x00000000004f782f */ /* 0x000fe400038c0000 */
[----:B------:R-:W-:Y:S01]  /*c110*/  MOV R14, UR79 ;  /* 0x0000004f000e7c02 */ /* 0x000fe20008000f00 */
[----:B-12--5:R-:W-:Y:S10]  /*c120*/  ENDCOLLECTIVE ;  /* 0x000000000000791b */ /* 0x026ff40003800000 */
.L_x_166:
[----:B------:R-:W-:Y:S05]  /*c130*/  BSYNC B0 ;  /* 0x0000000000007941 */ /* 0x000fea0003800000 */
.L_x_165:
[----:B------:R-:W-:Y:S05]  /*c140*/  BRA `(.L_x_167) ;  /* 0xffffff7400407947 */ /* 0x000fea000383ffff */
.L_x_67:
[----:B--2---:R-:W-:-:S04]  /*c150*/  MOV R0, UR5 ;  /* 0x0000000500007c02 */ /* 0x004fc80008000f00 */
[----:B------:R2:W3:Y:S03]  /*c160*/  SYNCS.PHASECHK.TRANS64.TRYWAIT P0, [R0+URZ+0x8], R5 ;  /* 0x00000805000075a7 */ /* 0x0004e600080011ff */
[----:B---3--:R-:W-:Y:S05]  /*c170*/  @!P0 NANOSLEEP.SYNCS 0x989680 ;  /* 0x009896800000895d */ /* 0x008fea0003900000 */
[----:B------:R-:W3:Y:S02]  /*c180*/  @!P0 SYNCS.PHASECHK.TRANS64 P0, [R0+URZ+0x8], R5 ;  /* 0x00000805000085a7 */ /* 0x000ee400080010ff */
[----:B---3--:R-:W-:Y:S05]  /*c190*/  @!P0 BRA `(.L_x_67) ;  /* 0xfffffffc00ec8947 */ /* 0x008fea000383ffff */
[----:B------:R-:W-:Y:S05]  /*c1a0*/  BRA `(.L_x_66) ;  /* 0xffffff7400447947 */ /* 0x000fea000383ffff */
.L_x_68:
[----:B-1----:R1:W2:Y:S02]  /*c1b0*/  SYNCS.PHASECHK.TRANS64.TRYWAIT P0, [R0+URZ+0xa0], R5 ;  /* 0x0000a005000075a7 */ /* 0x0022a400080011ff */
[----:B--2---:R-:W-:Y:S05]  /*c1c0*/  @!P0 NANOSLEEP.SYNCS 0x989680 ;  /* 0x009896800000895d */ /* 0x004fea0003900000 */
[----:B------:R-:W2:Y:S02]  /*c1d0*/  @!P0 SYNCS.PHASECHK.TRANS64 P0, [R0+URZ+0xa0], R5 ;  /* 0x0000a005000085a7 */ /* 0x000ea400080010ff */
[----:B--2---:R-:W-:Y:S05]  /*c1e0*/  @!P0 BRA `(.L_x_68) ;  /* 0xfffffffc00f08947 */ /* 0x004fea000383ffff */
[----:B------:R-:W-:Y:S05]  /*c1f0*/  BRA `(.L_x_168) ;  /* 0xffffff7800307947 */ /* 0x000fea000383ffff */
.L_x_70:
[----:B------:R-:W-:-:S07]  /*c200*/  MOV R0, UR31 ;  /* 0x0000001f00007c02 */ /* 0x000fce0008000f00 */
.L_x_169:
[----:B-1----:R1:W2:Y:S02]  /*c210*/  SYNCS.PHASECHK.TRANS64.TRYWAIT P0, [R0+URZ+0xd0], R5 ;  /* 0x0000d005000075a7 */ /* 0x0022a400080011ff */
[----:B--2---:R-:W-:Y:S05]  /*c220*/  @!P0 NANOSLEEP.SYNCS 0x989680 ;  /* 0x009896800000895d */ /* 0x004fea0003900000 */
[----:B------:R-:W2:Y:S02]  /*c230*/  @!P0 SYNCS.PHASECHK.TRANS64 P0, [R0+URZ+0xd0], R5 ;  /* 0x0000d005000085a7 */ /* 0x000ea400080010ff */
[----:B--2---:R-:W-:Y:S05]  /*c240*/  @!P0 BRA `(.L_x_169) ;  /* 0xfffffffc00f08947 */ /* 0x004fea000383ffff */
[----:B------:R-:W-:Y:S05]  /*c250*/  BRA `(.L_x_170) ;  /* 0xffffff78007c7947 */ /* 0x000fea000383ffff */
.L_x_73:
[----:B------:R-:W-:Y:S07]  /*c260*/  MOV R0, UR5 ;  /* 0x0000000500007c02 */ /* 0x000fee0008000f00 */
.L_x_171:
[----:B-1----:R1:W2:Y:S02]  /*c270*/  SYNCS.PHASECHK.TRANS64.TRYWAIT P0, [R0+URZ], R5 ;  /* 0x00000005000075a7 */ /* 0x0022a400080011ff */
[----:B--2---:R-:W-:Y:S05]  /*c280*/  @!P0 NANOSLEEP.SYNCS 0x989680 ;  /* 0x009896800000895d */ /* 0x004fea0003900000 */
[----:B------:R-:W2:Y:S02]  /*c290*/  @!P0 SYNCS.PHASECHK.TRANS64 P0, [R0+URZ], R5 ;  /* 0x00000005000085a7 */ /* 0x000ea400080010ff */
[----:B--2---:R-:W-:Y:S05]  /*c2a0*/  @!P0 BRA `(.L_x_171) ;  /* 0xfffffffc00f08947 */ /* 0x004fea000383ffff */
[----:B------:R-:W-:Y:S05]  /*c2b0*/  BRA `(.L_x_72) ;  /* 0xffffff7800907947 */ /* 0x000fea000383ffff */
.L_x_77:
[----:B-1----:R-:W-:-:S07]  /*c2c0*/  MOV R0, UR4 ;  /* 0x0000000400007c02 */ /* 0x002fce0008000f00 */
.L_x_172:
[----:B-1----:R1:W2:Y:S02]  /*c2d0*/  SYNCS.PHASECHK.TRANS64.TRYWAIT P0, [R0+URZ], R3 ;  /* 0x00000003000075a7 */ /* 0x0022a400080011ff */
[----:B--2---:R-:W-:Y:S05]  /*c2e0*/  @!P0 NANOSLEEP.SYNCS 0x989680 ;  /* 0x009896800000895d */ /* 0x004fea0003900000 */
[----:B------:R-:W2:Y:S02]  /*c2f0*/  @!P0 SYNCS.PHASECHK.TRANS64 P0, [R0+URZ], R3 ;  /* 0x00000003000085a7 */ /* 0x000ea400080010ff */
[----:B--2---:R-:W-:Y:S05]  /*c300*/  @!P0 BRA `(.L_x_172) ;  /* 0xfffffffc00f08947 */ /* 0x004fea000383ffff */
[----:B------:R-:W-:Y:S05]  /*c310*/  BRA `(.L_x_173) ;  /* 0xffffff7c00847947 */ /* 0x000fea000383ffff */
.L_x_80:
[----:B------:R-:W-:-:S07]  /*c320*/  MOV R0, UR26 ;  /* 0x0000001a00007c02 */ /* 0x000fce0008000f00 */
.L_x_174:
[----:B-1----:R1:W2:Y:S02]  /*c330*/  SYNCS.PHASECHK.TRANS64.TRYWAIT P1, [R0+URZ+0x100], R3 ;  /* 0x00010003000075a7 */ /* 0x0022a400080211ff */
[----:B--2---:R-:W-:Y:S05]  /*c340*/  @!P1 NANOSLEEP.SYNCS 0x989680 ;  /* 0x009896800000995d */ /* 0x004fea0003900000 */
[----:B------:R-:W2:Y:S02]  /*c350*/  @!P1 SYNCS.PHASECHK.TRANS64 P1, [R0+URZ+0x100], R3 ;  /* 0x00010003000095a7 */ /* 0x000ea400080210ff */
[----:B--2---:R-:W-:Y:S05]  /*c360*/  @!P1 BRA `(.L_x_174) ;  /* 0xfffffffc00f09947 */ /* 0x004fea000383ffff */
[----:B------:R-:W-:Y:S05]  /*c370*/  BRA `(.L_x_175) ;  /* 0xffffff7c00d07947 */ /* 0x000fea000383ffff */
.L_x_85:
[----:B---3--:R3:W4:Y:S02]  /*c380*/  SYNCS.PHASECHK.TRANS64.TRYWAIT P0, [R12+URZ+0xa0], R9 ;  /* 0x0000a0090c0075a7 */ /* 0x00872400080011ff */
[----:B----4-:R-:W-:Y:S05]  /*c390*/  @!P0 NANOSLEEP.SYNCS 0x989680 ;  /* 0x009896800000895d */ /* 0x010fea0003900000 */
[----:B------:R-:W4:Y:S02]  /*c3a0*/  @!P0 SYNCS.PHASECHK.TRANS64 P0, [R12+URZ+0xa0], R9 ;  /* 0x0000a0090c0085a7 */ /* 0x000f2400080010ff */
[----:B----4-:R-:W-:Y:S05]  /*c3b0*/  @!P0 BRA `(.L_x_85) ;  /* 0xfffffffc00f08947 */ /* 0x010fea000383ffff */
[----:B------:R-:W-:Y:S05]  /*c3c0*/  BRA `(.L_x_176) ;  /* 0xffffff8000f87947 */ /* 0x000fea000383ffff */
.L_x_88:
[----:B------:R-:W-:Y:S07]  /*c3d0*/  MOV R0, UR21 ;  /* 0x0000001500007c02 */ /* 0x000fee0008000f00 */
.L_x_177:
[----:B-1----:R1:W3:Y:S02]  /*c3e0*/  SYNCS.PHASECHK.TRANS64.TRYWAIT P2, [R0+URZ+0x98], R11 ;  /* 0x0000980b000075a7 */ /* 0x0022e400080411ff */
[----:B---3--:R-:W-:Y:S05]  /*c3f0*/  @!P2 NANOSLEEP.SYNCS 0x989680 ;  /* 0x009896800000a95d */ /* 0x008fea0003900000 */
[----:B------:R-:W3:Y:S02]  /*c400*/  @!P2 SYNCS.PHASECHK.TRANS64 P2, [R0+URZ+0x98], R11 ;  /* 0x0000980b0000a5a7 */ /* 0x000ee400080410ff */
[----:B---3--:R-:W-:Y:S05]  /*c410*/  @!P2 BRA `(.L_x_177) ;  /* 0xfffffffc00f0a947 */ /* 0x008fea000383ffff */
[----:B------:R-:W-:Y:S05]  /*c420*/  BRA `(.L_x_87) ;  /* 0xffffff8800607947 */ /* 0x000fea000383ffff */
.L_x_91:
[----:B---3--:R-:W-:Y:S07]  /*c430*/  MOV R0, UR21 ;  /* 0x0000001500007c02 */ /* 0x008fee0008000f00 */
.L_x_178:
[----:B-1----:R1:W3:Y:S02]  /*c440*/  SYNCS.PHASECHK.TRANS64.TRYWAIT P0, [R0+URZ+0x70], R9 ;  /* 0x00007009000075a7 */ /* 0x0022e400080011ff */
[----:B---3--:R-:W-:Y:S05]  /*c450*/  @!P0 NANOSLEEP.SYNCS 0x989680 ;  /* 0x009896800000895d */ /* 0x008fea0003900000 */
[----:B------:R-:W3:Y:S02]  /*c460*/  @!P0 SYNCS.PHASECHK.TRANS64 P0, [R0+URZ+0x70], R9 ;  /* 0x00007009000085a7 */ /* 0x000ee400080010ff */
[----:B---3--:R-:W-:Y:S05]  /*c470*/  @!P0 BRA `(.L_x_178) ;  /* 0xfffffffc00f08947 */ /* 0x008fea000383ffff */
[----:B------:R-:W-:Y:S05]  /*c480*/  BRA `(.L_x_179) ;  /* 0xffffff8800bc7947 */ /* 0x000fea000383ffff */
.L_x_92:
[----:B------:R-:W-:Y:S07]  /*c490*/  MOV R0, UR21 ;  /* 0x0000001500007c02 */ /* 0x000fee0008000f00 */
.L_x_180:
[----:B-1----:R1:W3:Y:S02]  /*c4a0*/  SYNCS.PHASECHK.TRANS64.TRYWAIT P0, [R0+URZ+0x78], R9 ;  /* 0x00007809000075a7 */ /* 0x0022e400080011ff */
[----:B---3--:R-:W-:Y:S05]  /*c4b0*/  @!P0 NANOSLEEP.SYNCS 0x989680 ;  /* 0x009896800000895d */ /* 0x008fea0003900000 */
[----:B------:R-:W3:Y:S02]  /*c4c0*/  @!P0 SYNCS.PHASECHK.TRANS64 P0, [R0+URZ+0x78], R9 ;  /* 0x00007809000085a7 */ /* 0x000ee400080010ff */
[----:B---3--:R-:W-:Y:S05]  /*c4d0*/  @!P0 BRA `(.L_x_180) ;  /* 0xfffffffc00f08947 */ /* 0x008fea000383ffff */
[----:B------:R-:W-:Y:S05]  /*c4e0*/  BRA `(.L_x_181) ;  /* 0xffffff8800f87947 */ /* 0x000fea000383ffff */
.L_x_93:
[----:B------:R-:W-:Y:S07]  /*c4f0*/  MOV R0, UR21 ;  /* 0x0000001500007c02 */ /* 0x000fee0008000f00 */
.L_x_182:
[----:B-1----:R1:W3:Y:S02]  /*c500*/  SYNCS.PHASECHK.TRANS64.TRYWAIT P0, [R0+URZ+0x80], R9 ;  /* 0x00008009000075a7 */ /* 0x0022e400080011ff */
[----:B---3--:R-:W-:Y:S05]  /*c510*/  @!P0 NANOSLEEP.SYNCS 0x989680 ;  /* 0x009896800000895d */ /* 0x008fea0003900000 */
[----:B------:R-:W3:Y:S02]  /*c520*/  @!P0 SYNCS.PHASECHK.TRANS64 P0, [R0+URZ+0x80], R9 ;  /* 0x00008009000085a7 */ /* 0x000ee400080010ff */
[----:B---3--:R-:W-:Y:S05]  /*c530*/  @!P0 BRA `(.L_x_182) ;  /* 0xfffffffc00f08947 */ /* 0x008fea000383ffff */
[----:B------:R-:W-:Y:S05]  /*c540*/  BRA `(.L_x_183) ;  /* 0xffffff8c00407947 */ /* 0x000fea000383ffff */
.L_x_94:
[----:B------:R-:W-:Y:S07]  /*c550*/  MOV R0, UR21 ;  /* 0x0000001500007c02 */ /* 0x000fee0008000f00 */
.L_x_184:
[----:B-1----:R1:W3:Y:S02]  /*c560*/  SYNCS.PHASECHK.TRANS64.TRYWAIT P0, [R0+URZ+0x88], R9 ;  /* 0x00008809000075a7 */ /* 0x0022e400080011ff */
[----:B---3--:R-:W-:Y:S05]  /*c570*/  @!P0 NANOSLEEP.SYNCS 0x989680 ;  /* 0x009896800000895d */ /* 0x008fea0003900000 */
[----:B------:R-:W3:Y:S02]  /*c580*/  @!P0 SYNCS.PHASECHK.TRANS64 P0, [R0+URZ+0x88], R9 ;  /* 0x00008809000085a7 */ /* 0x000ee400080010ff */
[----:B---3--:R-:W-:Y:S05]  /*c590*/  @!P0 BRA `(.L_x_184) ;  /* 0xfffffffc00f08947 */ /* 0x008fea000383ffff */
[----:B------:R-:W-:Y:S05]  /*c5a0*/  BRA `(.L_x_185) ;  /* 0xffffff8c00847947 */ /* 0x000fea000383ffff */
.L_x_96:
[----:B------:R-:W-:-:S07]  /*c5b0*/  MOV R0, UR21 ;  /* 0x0000001500007c02 */ /* 0x000fce0008000f00 */
.L_x_186:
[----:B-1----:R1:W4:Y:S02]  /*c5c0*/  SYNCS.PHASECHK.TRANS64.TRYWAIT P0, [R0+URZ+0x70], R3 ;  /* 0x00007003000075a7 */ /* 0x00232400080011ff */
[----:B----4-:R-:W-:Y:S05]  /*c5d0*/  @!P0 NANOSLEEP.SYNCS 0x989680 ;  /* 0x009896800000895d */ /* 0x010fea0003900000 */
[----:B------:R-:W4:Y:S02]  /*c5e0*/  @!P0 SYNCS.PHASECHK.TRANS64 P0, [R0+URZ+0x70], R3 ;  /* 0x00007003000085a7 */ /* 0x000f2400080010ff */
[----:B----4-:R-:W-:Y:S05]  /*c5f0*/  @!P0 BRA `(.L_x_186) ;  /* 0xfffffffc00f08947 */ /* 0x010fea000383ffff */
[----:B------:R-:W-:Y:S05]  /*c600*/  BRA `(.L_x_187) ;  /* 0xffffff8c00f87947 */ /* 0x000fea000383ffff */
.L_x_97:
[----:B-1----:R-:W-:-:S07]  /*c610*/  MOV R0, UR21 ;  /* 0x0000001500007c02 */ /* 0x002fce0008000f00 */
.L_x_188:
[----:B-1----:R1:W4:Y:S02]  /*c620*/  SYNCS.PHASECHK.TRANS64.TRYWAIT P0, [R0+URZ+0x78], R3 ;  /* 0x00007803000075a7 */ /* 0x00232400080011ff */
[----:B----4-:R-:W-:Y:S05]  /*c630*/  @!P0 NANOSLEEP.SYNCS 0x989680 ;  /* 0x009896800000895d */ /* 0x010fea0003900000 */
[----:B------:R-:W4:Y:S02]  /*c640*/  @!P0 SYNCS.PHASECHK.TRANS64 P0, [R0+URZ+0x78], R3 ;  /* 0x00007803000085a7 */ /* 0x000f2400080010ff */
[----:B----4-:R-:W-:Y:S05]  /*c650*/  @!P0 BRA `(.L_x_188) ;  /* 0xfffffffc00f08947 */ /* 0x010fea000383ffff */
[----:B------:R-:W-:Y:S05]  /*c660*/  BRA `(.L_x_189) ;  /* 0xffffff8c00e87947 */ /* 0x000fea000383ffff */
.L_x_98:
[----:B-1----:R-:W-:-:S07]  /*c670*/  MOV R0, UR21 ;  /* 0x0000001500007c02 */ /* 0x002fce0008000f00 */
.L_x_190:
[----:B-1----:R1:W4:Y:S02]  /*c680*/  SYNCS.PHASECHK.TRANS64.TRYWAIT P0, [R0+URZ+0x80], R3 ;  /* 0x00008003000075a7 */ /* 0x00232400080011ff */
[----:B----4-:R-:W-:Y:S05]  /*c690*/  @!P0 NANOSLEEP.SYNCS 0x989680 ;  /* 0x009896800000895d */ /* 0x010fea0003900000 */
[----:B------:R-:W4:Y:S02]  /*c6a0*/  @!P0 SYNCS.PHASECHK.TRANS64 P0, [R0+URZ+0x80], R3 ;  /* 0x00008003000085a7 */ /* 0x000f2400080010ff */
[----:B----4-:R-:W-:Y:S05]  /*c6b0*/  @!P0 BRA `(.L_x_190) ;  /* 0xfffffffc00f08947 */ /* 0x010fea000383ffff */
[----:B------:R-:W-:Y:S05]  /*c6c0*/  BRA `(.L_x_191) ;  /* 0xffffff8c00d87947 */ /* 0x000fea000383ffff */
.L_x_100:
[----:B--2---:R2:W4:Y:S02]  /*c6d0*/  SYNCS.PHASECHK.TRANS64.TRYWAIT P0, [R3+URZ+0xa0], R0 ;  /* 0x0000a000030075a7 */ /* 0x00452400080011ff */
[----:B----4-:R-:W-:Y:S05]  /*c6e0*/  @!P0 NANOSLEEP.SYNCS 0x989680 ;  /* 0x009896800000895d */ /* 0x010fea0003900000 */
[----:B------:R-:W4:Y:S02]  /*c6f0*/  @!P0 SYNCS.PHASECHK.TRANS64 P0, [R3+URZ+0xa0], R0 ;  /* 0x0000a000030085a7 */ /* 0x000f2400080010ff */
[----:B----4-:R-:W-:Y:S05]  /*c700*/  @!P0 BRA `(.L_x_100) ;  /* 0xfffffffc00f08947 */ /* 0x010fea000383ffff */
[----:B------:R-:W-:Y:S05]  /*c710*/  BRA `(.L_x_192) ;  /* 0xffffff9000a07947 */ /* 0x000fea000383ffff */
.L_x_111:
[----:B-1----:R-:W-:Y:S04]  /*c720*/  MOV R3, UR44 ;  /* 0x0000002c00037c02 */ /* 0x002fe80008000f00 */
[----:B------:R1:W2:Y:S03]  /*c730*/  SYNCS.PHASECHK.TRANS64.TRYWAIT P0, [R3+URZ+0x50], R4 ;  /* 0x00005004030075a7 */ /* 0x0002a600080011ff */
[----:B--2---:R-:W-:Y:S05]  /*c740*/  @!P0 NANOSLEEP.SYNCS 0x989680 ;  /* 0x009896800000895d */ /* 0x004fea0003900000 */
[----:B------:R-:W2:Y:S02]  /*c750*/  @!P0 SYNCS.PHASECHK.TRANS64 P0, [R3+URZ+0x50], R4 ;  /* 0x00005004030085a7 */ /* 0x000ea400080010ff */
[----:B--2---:R-:W-:Y:S05]  /*c760*/  @!P0 BRA `(.L_x_111) ;  /* 0xfffffffc00ec8947 */ /* 0x004fea000383ffff */
[----:B------:R-:W-:Y:S05]  /*c770*/  BRA `(.L_x_110) ;  /* 0xffffffa0003c7947 */ /* 0x000fea000383ffff */
.L_x_113:
[----:B--2---:R2:W3:Y:S02]  /*c780*/  SYNCS.PHASECHK.TRANS64.TRYWAIT P1, [R167+URZ+0xc0], R0 ;  /* 0x0000c000a70075a7 */ /* 0x0044e400080211ff */
[----:B---3--:R-:W-:Y:S05]  /*c790*/  @!P1 NANOSLEEP.SYNCS 0x989680 ;  /* 0x009896800000995d */ /* 0x008fea0003900000 */
[----:B------:R-:W3:Y:S02]  /*c7a0*/  @!P1 SYNCS.PHASECHK.TRANS64 P1, [R167+URZ+0xc0], R0 ;  /* 0x0000c000a70095a7 */ /* 0x000ee400080210ff */
[----:B---3--:R-:W-:Y:S05]  /*c7b0*/  @!P1 BRA `(.L_x_113) ;  /* 0xfffffffc00f09947 */ /* 0x008fea000383ffff */
[----:B------:R-:W-:Y:S05]  /*c7c0*/  BRA `(.L_x_112) ;  /* 0xffffffa0009c7947 */ /* 0x000fea000383ffff */
.L_x_122:
[----:B--2---:R2:W3:Y:S02]  /*c7d0*/  SYNCS.PHASECHK.TRANS64.TRYWAIT P0, [R3+URZ+0x50], R0 ;  /* 0x00005000030075a7 */ /* 0x0044e400080011ff */
[----:B---3--:R-:W-:Y:S05]  /*c7e0*/  @!P0 NANOSLEEP.SYNCS 0x989680 ;  /* 0x009896800000895d */ /* 0x008fea0003900000 */
[----:B------:R-:W3:Y:S02]  /*c7f0*/  @!P0 SYNCS.PHASECHK.TRANS64 P0, [R3+URZ+0x50], R0 ;  /* 0x00005000030085a7 */ /* 0x000ee400080010ff */
[----:B---3--:R-:W-:Y:S05]  /*c800*/  @!P0 BRA `(.L_x_122) ;  /* 0xfffffffc00f08947 */ /* 0x008fea000383ffff */
[----:B------:R-:W-:Y:S05]  /*c810*/  BRA `(.L_x_121) ;  /* 0xffffffb400647947 */ /* 0x000fea000383ffff */
.L_x_130:
[----:B--2---:R2:W3:Y:S02]  /*c820*/  SYNCS.PHASECHK.TRANS64.TRYWAIT P0, [R0+URZ+0x50], R7 ;  /* 0x00005007000075a7 */ /* 0x0044e400080011ff */
[----:B---3--:R-:W-:Y:S05]  /*c830*/  @!P0 NANOSLEEP.SYNCS 0x989680 ;  /* 0x009896800000895d */ /* 0x008fea0003900000 */
[----:B------:R-:W3:Y:S02]  /*c840*/  @!P0 SYNCS.PHASECHK.TRANS64 P0, [R0+URZ+0x50], R7 ;  /* 0x00005007000085a7 */ /* 0x000ee400080010ff */
[----:B---3--:R-:W-:Y:S05]  /*c850*/  @!P0 BRA `(.L_x_130) ;  /* 0xfffffffc00f08947 */ /* 0x008fea000383ffff */
[----:B------:R-:W-:Y:S05]  /*c860*/  BRA `(.L_x_129) ;  /* 0xffffffc8005c7947 */ /* 0x000fea000383ffff */
.L_x_138:
[----:B-1----:R1:W2:Y:S02]  /*c870*/  SYNCS.PHASECHK.TRANS64.TRYWAIT P0, [R3+URZ+0x50], R0 ;  /* 0x00005000030075a7 */ /* 0x0022a400080011ff */
[----:B--2---:R-:W-:Y:S05]  /*c880*/  @!P0 NANOSLEEP.SYNCS 0x989680 ;  /* 0x009896800000895d */ /* 0x004fea0003900000 */
[----:B------:R-:W2:Y:S02]  /*c890*/  @!P0 SYNCS.PHASECHK.TRANS64 P0, [R3+URZ+0x50], R0 ;  /* 0x00005000030085a7 */ /* 0x000ea400080010ff */
[----:B--2---:R-:W-:Y:S05]  /*c8a0*/  @!P0 BRA `(.L_x_138) ;  /* 0xfffffffc00f08947 */ /* 0x004fea000383ffff */
[----:B------:R-:W-:Y:S05]  /*c8b0*/  BRA `(.L_x_137) ;  /* 0xffffffdc00547947 */ /* 0x000fea000383ffff */
        .weak           $__internal_0_$__cuda_sm10x_tcgen05_guardrail_trap_col_being_dealloced_not_returned_by_alloc
        .type           $__internal_0_$__cuda_sm10x_tcgen05_guardrail_trap_col_being_dealloced_not_returned_by_alloc,@function
        .size           $__internal_0_$__cuda_sm10x_tcgen05_guardrail_trap_col_being_dealloced_not_returned_by_alloc,($__internal_1_$__cuda_sm10x_tcgen05_guardrail_trap_phase_invalid_during_alloc - $__internal_0_$__cuda_sm10x_tcgen05_guardrail_trap_col_being_dealloced_not_returned_by_alloc)
$__internal_0_$__cuda_sm10x_tcgen05_guardrail_trap_col_being_dealloced_not_returned_by_alloc:
[----:B------:R-:W-:Y:S05]  /*c8c0*/  BPT.TRAP 0x1 ;  /* 0x000000040000795c */ /* 0x000fea0000300000 */
[----:B------:R-:W-:-:S04]  /*c8d0*/  HFMA2 R3, -RZ, RZ, 0, 0 ;  /* 0x00000000ff037431 */ /* 0x000fc800000001ff */
[----:B------:R-:W-:Y:S05]  /*c8e0*/  RET.REL.NODEC R2 `(_ZN7cutlass13device_kernelINS_4gemm6kernel13GemmUniversalIN4cute5tupleIJiiiiEEENS1_10collective13CollectiveMmaINS1_35MainloopSm100TmaUmmaWarpSpecializedILi5ELi2ELi2ENS5_IJNS4_1CILi4EEENSA_ILi2EEENSA_ILi1EEEEEEEENS5_IJNSA_ILi256EEESG_NSA_ILi64EEEEEENS_6half_tENS5_IJlSD_lEEESJ_SK_NS4_8TiledMMAINS4_8MMA_AtomIJNS4_26SM100_MMA_F16BF16_2x1SM_SSISJ_SJ_fLi256ELi256ELNS4_4UMMA5MajorE0ELSP_0ELNSO_7ScaleInE0ELSQ_0EEEEEENS4_6LayoutINS5_IJSD_SD_SD_EEENS5_IJNSA_ILi0EEESV_SV_EEEEENS5_IJNS4_10UnderscoreESY_SY_EEEEENS4_28SM100_TMA_2SM_LOAD_MULTICASTENS4_14ComposedLayoutINS4_7SwizzleILi3ELi4ELi3EEENS4_18smem_ptr_flag_bitsILi16EEENST_INS5_IJNSA_ILi8EEESH_EEENS5_IJSH_SD_EEEEEEEvNS4_8identityES11_S1B_vS1C_EENS_8epilogue10collective18CollectiveEpilogueINS1E_23Sm100TmaWarpSpecializedILi4ELi2ELi64ELb1ELb0EEEJNS5_IJNSA_ILi128EEESG_SH_EEENS5_IJNST_IS1J_SD_EENST_ISH_SD_EEEEESJ_SK_SJ_SK_NS1E_6fusion15FusionCallbacksIS1I_NS1O_17LinearCombinationISJ_fSJ_fLNS_15FloatRoundStyleE2EEES1K_S1N_JEEENS4_5SM1004TMEM4LOAD26SM100_TMEM_LOAD_32dp32b64xENS4_13SM90_TMA_LOADES1B_NS4_39AutoVectorizingCopyWithAssumedAlignmentILi128EEENS4_14SM90_TMA_STOREES1B_S20_S20_EEEvvEEEEvNT_6ParamsE) ;  /* 0xffffff3402c47950 */ /* 0x000fea0003c3ffff */
        .weak           $__internal_1_$__cuda_sm10x_tcgen05_guardrail_trap_phase_invalid_during_alloc
        .type           $__internal_1_$__cuda_sm10x_tcgen05_guardrail_trap_phase_invalid_during_alloc,@function
        .size           $__internal_1_$__cuda_sm10x_tcgen05_guardrail_trap_phase_invalid_during_alloc,($__internal_2_$__cuda_sm10x_tcgen05_guardrail_trap_unallocated_columns_being_dealloced - $__internal_1_$__cuda_sm10x_tcgen05_guardrail_trap_phase_invalid_during_alloc)
$__internal_1_$__cuda_sm10x_tcgen05_guardrail_trap_phase_invalid_during_alloc:
[----:B------:R-:W-:Y:S05]  /*c8f0*/  BPT.TRAP 0x1 ;  /* 0x000000040000795c */ /* 0x000fea0000300000 */
[----:B------:R-:W-:-:S04]  /*c900*/  MOV R5, 0x0 ;  /* 0x0000000000057802 */ /* 0x000fc80000000f00 */
[----:B------:R-:W-:Y:S05]  /*c910*/  RET.REL.NODEC R4 `(_ZN7cutlass13device_kernelINS_4gemm6kernel13GemmUniversalIN4cute5tupleIJiiiiEEENS1_10collective13CollectiveMmaINS1_35MainloopSm100TmaUmmaWarpSpecializedILi5ELi2ELi2ENS5_IJNS4_1CILi4EEENSA_ILi2EEENSA_ILi1EEEEEEEENS5_IJNSA_ILi256EEESG_NSA_ILi64EEEEEENS_6half_tENS5_IJlSD_lEEESJ_SK_NS4_8TiledMMAINS4_8MMA_AtomIJNS4_26SM100_MMA_F16BF16_2x1SM_SSISJ_SJ_fLi256ELi256ELNS4_4UMMA5MajorE0ELSP_0ELNSO_7ScaleInE0ELSQ_0EEEEEENS4_6LayoutINS5_IJSD_SD_SD_EEENS5_IJNSA_ILi0EEESV_SV_EEEEENS5_IJNS4_10UnderscoreESY_SY_EEEEENS4_28SM100_TMA_2SM_LOAD_MULTICASTENS4_14ComposedLayoutINS4_7SwizzleILi3ELi4ELi3EEENS4_18smem_ptr_flag_bitsILi16EEENST_INS5_IJNSA_ILi8EEESH_EEENS5_IJSH_SD_EEEEEEEvNS4_8identityES11_S1B_vS1C_EENS_8epilogue10collective18CollectiveEpilogueINS1E_23Sm100TmaWarpSpecializedILi4ELi2ELi64ELb1ELb0EEEJNS5_IJNSA_ILi128EEESG_SH_EEENS5_IJNST_IS1J_SD_EENST_ISH_SD_EEEEESJ_SK_SJ_SK_NS1E_6fusion15FusionCallbacksIS1I_NS1O_17LinearCombinationISJ_fSJ_fLNS_15FloatRoundStyleE2EEES1K_S1N_JEEENS4_5SM1004TMEM4LOAD26SM100_TMEM_LOAD_32dp32b64xENS4_13SM90_TMA_LOADES1B_NS4_39AutoVectorizingCopyWithAssumedAlignmentILi128EEENS4_14SM90_TMA_STOREES1B_S20_S20_EEEvvEEEEvNT_6ParamsE) ;  /* 0xffffff3404b87950 */ /* 0x000fea0003c3ffff */
        .weak           $__internal_2_$__cuda_sm10x_tcgen05_guardrail_trap_unallocated_columns_being_dealloced
        .type           $__internal_2_$__cuda_sm10x_tcgen05_guardrail_trap_unallocated_columns_being_dealloced,@function
        .size           $__internal_2_$__cuda_sm10x_tcgen05_guardrail_trap_unallocated_columns_being_dealloced,(.L_x_194 - $__internal_2_$__cuda_sm10x_tcgen05_guardrail_trap_unallocated_columns_being_dealloced)
$__internal_2_$__cuda_sm10x_tcgen05_guardrail_trap_unallocated_columns_being_dealloced:
[----:B------:R-:W-:Y:S05]  /*c920*/  BPT.TRAP 0x1 ;  /* 0x000000040000795c */ /* 0x000fea0000300000 */
[----:B------:R-:W-:-:S04]  /*c930*/  HFMA2 R3, -RZ, RZ, 0, 0 ;  /* 0x00000000ff037431 */ /* 0x000fc800000001ff */
[----:B------:R-:W-:Y:S05]  /*c940*/  RET.REL.NODEC R2 `(_ZN7cutlass13device_kernelINS_4gemm6kernel13GemmUniversalIN4cute5tupleIJiiiiEEENS1_10collective13CollectiveMmaINS1_35MainloopSm100TmaUmmaWarpSpecializedILi5ELi2ELi2ENS5_IJNS4_1CILi4EEENSA_ILi2EEENSA_ILi1EEEEEEEENS5_IJNSA_ILi256EEESG_NSA_ILi64EEEEEENS_6half_tENS5_IJlSD_lEEESJ_SK_NS4_8TiledMMAINS4_8MMA_AtomIJNS4_26SM100_MMA_F16BF16_2x1SM_SSISJ_SJ_fLi256ELi256ELNS4_4UMMA5MajorE0ELSP_0ELNSO_7ScaleInE0ELSQ_0EEEEEENS4_6LayoutINS5_IJSD_SD_SD_EEENS5_IJNSA_ILi0EEESV_SV_EEEEENS5_IJNS4_10UnderscoreESY_SY_EEEEENS4_28SM100_TMA_2SM_LOAD_MULTICASTENS4_14ComposedLayoutINS4_7SwizzleILi3ELi4ELi3EEENS4_18smem_ptr_flag_bitsILi16EEENST_INS5_IJNSA_ILi8EEESH_EEENS5_IJSH_SD_EEEEEEEvNS4_8identityES11_S1B_vS1C_EENS_8epilogue10collective18CollectiveEpilogueINS1E_23Sm100TmaWarpSpecializedILi4ELi2ELi64ELb1ELb0EEEJNS5_IJNSA_ILi128EEESG_SH_EEENS5_IJNST_IS1J_SD_EENST_ISH_SD_EEEEESJ_SK_SJ_SK_NS1E_6fusion15FusionCallbacksIS1I_NS1O_17LinearCombinationISJ_fSJ_fLNS_15FloatRoundStyleE2EEES1K_S1N_JEEENS4_5SM1004TMEM4LOAD26SM100_TMEM_LOAD_32dp32b64xENS4_13SM90_TMA_LOADES1B_NS4_39AutoVectorizingCopyWithAssumedAlignmentILi128EEENS4_14SM90_TMA_STOREES1B_S20_S20_EEEvvEEEEvNT_6ParamsE) ;  /* 0xffffff3402ac7950 */ /* 0x000fea0003c3ffff */
.L_x_193:
[----:B------:R-:W-:-:S00]  /*c950*/  BRA `(.L_x_193) ;  /* 0xfffffffc00fc7947 */ /* 0x000fc0000383ffff */
[----:B------:R-:W-:-:S00]  /*c960*/  NOP ;  /* 0x0000000000007918 */ /* 0x000fc00000000000 */
        /* <DEDUP_REMOVED lines=9> */
.L_x_194:


//--------------------- .nv.global.init           --------------------------
	.section	.nv.global.init,"aw",@progbits
.nv.global.init:
	.type		$str$27,@object
	.size		$str$27,($str$28 - $str$27)
$str$27:
        /*0000*/ 	.byte	0x28, 0x61, 0x64, 0x64, 0x72, 0x65, 0x73, 0x73, 0x20, 0x26, 0x20, 0x6d, 0x61, 0x73, 0x6b, 0x29
        /*0010*/ 	.byte	0x20, 0x3d, 0x3d, 0x20, 0x30, 0x00
	.type		$str$28,@object
	.size		$str$28,($str$26 - $str$28)
$str$28:
        /*0016*/ 	.byte	0x2f, 0x74, 0x6d, 0x70, 0x2f, 0x63, 0x75, 0x74, 0x6c, 0x61, 0x73, 0x73, 0x5f, 0x73, 0x77, 0x65
        /*0026*/ 	.byte	0x65, 0x70, 0x5f, 0x73, 0x72, 0x63, 0x2f, 0x69, 0x6e, 0x63, 0x6c, 0x75, 0x64, 0x65, 0x2f, 0x63
        /*0036*/ 	.byte	0x75, 0x74, 0x65, 0x2f, 0x70, 0x6f, 0x69, 0x6e, 0x74, 0x65, 0x72, 0x5f, 0x66, 0x6c, 0x61, 0x67
        /*0046*/ 	.byte	0x67, 0x65, 0x64, 0x2e, 0x68, 0x70, 0x70, 0x00
	.type		$str$26,@object
	.size		$str$26,($str$25 - $str$26)
$str$26:
        /*004e*/ 	.byte	0x2f, 0x74, 0x6d, 0x70, 0x2f, 0x63, 0x75, 0x74, 0x6c, 0x61, 0x73, 0x73, 0x5f, 0x73, 0x77, 0x65
        /*005e*/ 	.byte	0x65, 0x70, 0x5f, 0x73, 0x72, 0x63, 0x2f, 0x69, 0x6e, 0x63, 0x6c, 0x75, 0x64, 0x65, 0x2f, 0x63
        /*006e*/ 	.byte	0x75, 0x74, 0x65, 0x2f, 0x61, 0x74, 0x6f, 0x6d, 0x2f, 0x63, 0x6f, 0x70, 0x79, 0x5f, 0x74, 0x72
        /*007e*/ 	.byte	0x61, 0x69, 0x74, 0x73, 0x5f, 0x73, 0x6d, 0x31, 0x30, 0x30, 0x2e, 0x68, 0x70, 0x70, 0x00
	.type		$str$25,@object
	.size		$str$25,(__unnamed_1 - $str$25)
$str$25:
        /*008d*/ 	.byte	0x28, 0x28, 0x75, 0x69, 0x6e, 0x74, 0x33, 0x32, 0x5f, 0x74, 0x28, 0x74, 0x68, 0x72, 0x65, 0x61
        /*009d*/ 	.byte	0x64, 0x49, 0x64, 0x78, 0x2e, 0x78, 0x29, 0x20, 0x2f, 0x20, 0x33, 0x32, 0x29, 0x20, 0x25, 0x20
        /*00ad*/ 	.byte	0x34, 0x29, 0x20, 0x3d, 0x3d, 0x20, 0x28, 0x28, 0x28, 0x74, 0x6d, 0x65, 0x6d, 0x5f, 0x61, 0x64
        /*00bd*/ 	.byte	0x64, 0x72, 0x20, 0x3e, 0x3e, 0x20, 0x31, 0x36, 0x29, 0x20, 0x2f, 0x20, 0x33, 0x32, 0x29, 0x20
        /*00cd*/ 	.byte	0x25, 0x20, 0x34, 0x29, 0x00
	.type		__unnamed_1,@object
	.size		__unnamed_1,(__unnamed_2 - __unnamed_1)
__unnamed_1:
        /*00d2*/ 	.byte	0x61, 0x75, 0x74, 0x6f, 0x20, 0x63, 0x75, 0x74, 0x65, 0x3a, 0x3a, 0x61, 0x73, 0x5f, 0x70, 0x6f
        /* <DEDUP_REMOVED lines=24> */
        /*0262*/ 	.byte	0x3e, 0x3e, 0x3e, 0x3e, 0x5d, 0x00
	.type		__unnamed_2,@object
	.size		__unnamed_2,(.L_2 - __unnamed_2)
__unnamed_2:
        /* <DEDUP_REMOVED lines=43> */
        /*0518*/ 	.byte	0x74, 0x65, 0x3a, 0x3a, 0x43, 0x3c, 0x30, 0x3e, 0x3e, 0x3e, 0x3e, 0x5d, 0x00
.L_2:


//--------------------- .nv.shared._ZN7cutlass13device_kernelINS_4gemm6kernel13GemmUniversalIN4cute5tupleIJiiiiEEENS1_10collective13CollectiveMmaINS1_35MainloopSm100TmaUmmaWarpSpecializedILi5ELi2ELi2ENS5_IJNS4_1CILi4EEENSA_ILi2EEENSA_ILi1EEEEEEEENS5_IJNSA_ILi256EEESG_NSA_ILi64EEEEEENS_6half_tENS5_IJlSD_lEEESJ_SK_NS4_8TiledMMAINS4_8MMA_AtomIJNS4_26SM100_MMA_F16BF16_2x1SM_SSISJ_SJ_fLi256ELi256ELNS4_4UMMA5MajorE0ELSP_0ELNSO_7ScaleInE0ELSQ_0EEEEEENS4_6LayoutINS5_IJSD_SD_SD_EEENS5_IJNSA_ILi0EEESV_SV_EEEEENS5_IJNS4_10UnderscoreESY_SY_EEEEENS4_28SM100_TMA_2SM_LOAD_MULTICASTENS4_14ComposedLayoutINS4_7SwizzleILi3ELi4ELi3EEENS4_18smem_ptr_flag_bitsILi16EEENST_INS5_IJNSA_ILi8EEESH_EEENS5_IJSH_SD_EEEEEEEvNS4_8identityES11_S1B_vS1C_EENS_8epilogue10collective18CollectiveEpilogueINS1E_23Sm100TmaWarpSpecializedILi4ELi2ELi64ELb1ELb0EEEJNS5_IJNSA_ILi128EEESG_SH_EEENS5_IJNST_IS1J_SD_EENST_ISH_SD_EEEEESJ_SK_SJ_SK_NS1E_6fusion15FusionCallbacksIS1I_NS1O_17LinearCombinationISJ_fSJ_fLNS_15FloatRoundStyleE2EEES1K_S1N_JEEENS4_5SM1004TMEM4LOAD26SM100_TMEM_LOAD_32dp32b64xENS4_13SM90_TMA_LOADES1B_NS4_39AutoVectorizingCopyWithAssumedAlignmentILi128EEENS4_14SM90_TMA_STOREES1B_S20_S20_EEEvvEEEEvNT_6ParamsE --------------------------
	.section	.nv.shared._ZN7cutlass13device_kernelINS_4gemm6kernel13GemmUniversalIN4cute5tupleIJiiiiEEENS1_10collective13CollectiveMmaINS1_35MainloopSm100TmaUmmaWarpSpecializedILi5ELi2ELi2ENS5_IJNS4_1CILi4EEENSA_ILi2EEENSA_ILi1EEEEEEEENS5_IJNSA_ILi256EEESG_NSA_ILi64EEEEEENS_6half_tENS5_IJlSD_lEEESJ_SK_NS4_8TiledMMAINS4_8MMA_AtomIJNS4_26SM100_MMA_F16BF16_2x1SM_SSISJ_SJ_fLi256ELi256ELNS4_4UMMA5MajorE0ELSP_0ELNSO_7ScaleInE0ELSQ_0EEEEEENS4_6LayoutINS5_IJSD_SD_SD_EEENS5_IJNSA_ILi0EEESV_SV_EEEEENS5_IJNS4_10UnderscoreESY_SY_EEEEENS4_28SM100_TMA_2SM_LOAD_MULTICASTENS4_14ComposedLayoutINS4_7SwizzleILi3ELi4ELi3EEENS4_18smem_ptr_flag_bitsILi16EEENST_INS5_IJNSA_ILi8EEESH_EEENS5_IJSH_SD_EEEEEEEvNS4_8identityES11_S1B_vS1C_EENS_8epilogue10collective18CollectiveEpilogueINS1E_23Sm100TmaWarpSpecializedILi4ELi2ELi64ELb1ELb0EEEJNS5_IJNSA_ILi128EEESG_SH_EEENS5_IJNST_IS1J_SD_EENST_ISH_SD_EEEEESJ_SK_SJ_SK_NS1E_6fusion15FusionCallbacksIS1I_NS1O_17LinearCombinationISJ_fSJ_fLNS_15FloatRoundStyleE2EEES1K_S1N_JEEENS4_5SM1004TMEM4LOAD26SM100_TMEM_LOAD_32dp32b64xENS4_13SM90_TMA_LOADES1B_NS4_39AutoVectorizingCopyWithAssumedAlignmentILi128EEENS4_14SM90_TMA_STOREES1B_S20_S20_EEEvvEEEEvNT_6ParamsE,"aw",@nobits
	.sectionflags	@""
	.align	16
	.zero		1024


//--------------------- .nv.shared.reserved.0     --------------------------
	.section	.nv.shared.reserved.0,"aw",@nobits
	.weak		__nv_reservedSMEM_offset_0_alias
	.size		__nv_reservedSMEM_offset_0_alias, 0, 64
	.other		__nv_reservedSMEM_offset_0_alias,@"STO_CUDA_RESERVED_SHARED STV_DEFAULT"
__nv_reservedSMEM_offset_0_alias:
	.zero		0
.nv.shared.reserved.0:
	.zero		64
	.weak		__nv_reservedSMEM_tcgen05_partition
	.type		__nv_reservedSMEM_tcgen05_partition,@object
	.size		__nv_reservedSMEM_tcgen05_partition,(.L_0 - __nv_reservedSMEM_tcgen05_partition)
__nv_reservedSMEM_tcgen05_partition:
	.zero		32
.L_0:


//--------------------- .nv.global                --------------------------
	.section	.nv.global,"aw",@nobits
.nv.global:
	.type		_ZN40_INTERNAL_abdd9abe_4_k_cu_bee63439_158894cute1_E,@object
	.size		_ZN40_INTERNAL_abdd9abe_4_k_cu_bee63439_158894cute1_E,(_ZN40_INTERNAL_abdd9abe_4_k_cu_bee63439_158894cuda3std3__45__cpo6cbeginE - _ZN40_INTERNAL_abdd9abe_4_k_cu_bee63439_158894cute1_E)
_ZN40_INTERNAL_abdd9abe_4_k_cu_bee63439_158894cute1_E:
	.zero		1
	.type		_ZN40_INTERNAL_abdd9abe_4_k_cu_bee63439_158894cuda3std3__45__cpo6cbeginE,@object
	.size		_ZN40_INTERNAL_abdd9abe_4_k_cu_bee63439_158894cuda3std3__45__cpo6cbeginE,(_ZN40_INTERNAL_abdd9abe_4_k_cu_bee63439_158894cuda3std3__48in_placeE - _ZN40_INTERNAL_abdd9abe_4_k_cu_bee63439_158894cuda3std3__45__cpo6cbeginE)
_ZN40_INTERNAL_abdd9abe_4_k_cu_bee63439_158894cuda3std3__45__cpo6cbeginE:
	.zero		1
	.type		_ZN40_INTERNAL_abdd9abe_4_k_cu_bee63439_158894cuda3std3__48in_placeE,@object
	.size		_ZN40_INTERNAL_abdd9abe_4_k_cu_bee63439_158894cuda3std3__48in_placeE,(_ZN40_INTERNAL_abdd9abe_4_k_cu_bee63439_158894cuda3std6ranges3__45__cpo9iter_moveE - _ZN40_INTERNAL_abdd9abe_4_k_cu_bee63439_158894cuda3std3__48in_placeE)
_ZN40_INTERNAL_abdd9abe_4_k_cu_bee63439_158894cuda3std3__48in_placeE:
	.zero		1
	.type		_ZN40_INTERNAL_abdd9abe_4_k_cu_bee63439_158894cuda3std6ranges3__45__cpo9iter_moveE,@object
	.size		_ZN40_INTERNAL_abdd9abe_4_k_cu_bee63439_158894cuda3std6ranges3__45__cpo9iter_moveE,(_ZN40_INTERNAL_abdd9abe_4_k_cu_bee63439_158894cuda3std3__45__cpo5beginE - _ZN40_INTERNAL_abdd9abe_4_k_cu_bee63439_158894cuda3std6ranges3__45__cpo9iter_moveE)
_ZN40_INTERNAL_abdd9abe_4_k_cu_bee63439_158894cuda3std6ranges3__45__cpo9iter_moveE:
	.zero		1
	.type		_ZN40_INTERNAL_abdd9abe_4_k_cu_bee63439_158894cuda3std3__45__cpo5beginE,@object
	.size		_ZN40_INTERNAL_abdd9abe_4_k_cu_bee63439_158894cuda3std3__45__cpo5beginE,(_ZN40_INTERNAL_abdd9abe_4_k_cu_bee63439_158894cuda3std3__442_GLOBAL__N__abdd9abe_4_k_cu_bee63439_158896ignoreE - _ZN40_INTERNAL_abdd9abe_4_k_cu_bee63439_158894cuda3std3__45__cpo5beginE)
_ZN40_INTERNAL_abdd9abe_4_k_cu_bee63439_158894cuda3std3__45__cpo5beginE:
	.zero		1
	.type		_ZN40_INTERNAL_abdd9abe_4_k_cu_bee63439_158894cuda3std3__442_GLOBAL__N__abdd9abe_4_k_cu_bee63439_158896ignoreE,@object
	.size		_ZN40_INTERNAL_abdd9abe_4_k_cu_bee63439_158894cuda3std3__442_GLOBAL__N__abdd9abe_4_k_cu_bee63439_158896ignoreE,(_ZN40_INTERNAL_abdd9abe_4_k_cu_bee63439_158894cute7productE - _ZN40_INTERNAL_abdd9abe_4_k_cu_bee63439_158894cuda3std3__442_GLOBAL__N__abdd9abe_4_k_cu_bee63439_158896ignoreE)
_ZN40_INTERNAL_abdd9abe_4_k_cu_bee63439_158894cuda3std3__442_GLOBAL__N__abdd9abe_4_k_cu_bee63439_158896ignoreE:
	.zero		1
	.type		_ZN40_INTERNAL_abdd9abe_4_k_cu_bee63439_158894cute7productE,@object
	.size		_ZN40_INTERNAL_abdd9abe_4_k_cu_bee63439_158894cute7productE,(_ZN40_INTERNAL_abdd9abe_4_k_cu_bee63439_158894cuda3std3__45__cpo3endE - _ZN40_INTERNAL_abdd9abe_4_k_cu_bee63439_158894cute7productE)
_ZN40_INTERNAL_abdd9abe_4_k_cu_bee63439_158894cute7productE:
	.zero		1
	.type		_ZN40_INTERNAL_abdd9abe_4_k_cu_bee63439_158894cuda3std3__45__cpo3endE,@object
	.size		_ZN40_INTERNAL_abdd9abe_4_k_cu_bee63439_158894cuda3std3__45__cpo3endE,(_ZN40_INTERNAL_abdd9abe_4_k_cu_bee63439_158894cuda3std3__419piecewise_constructE - _ZN40_INTERNAL_abdd9abe_4_k_cu_bee63439_158894cuda3std3__45__cpo3endE)
_ZN40_INTERNAL_abdd9abe_4_k_cu_bee63439_158894cuda3std3__45__cpo3endE:
	.zero		1
	.type		_ZN40_INTERNAL_abdd9abe_4_k_cu_bee63439_158894cuda3std3__419piecewise_constructE,@object
	.size		_ZN40_INTERNAL_abdd9abe_4_k_cu_bee63439_158894cuda3std3__419piecewise_constructE,(_ZN40_INTERNAL_abdd9abe_4_k_cu_bee63439_158894cuda3std3__45__cpo4cendE - _ZN40_INTERNAL_abdd9abe_4_k_cu_bee63439_158894cuda3std3__419piecewise_constructE)
_ZN40_INTERNAL_abdd9abe_4_k_cu_bee63439_158894cuda3std3__419piecewise_constructE:
	.zero		1
	.type		_ZN40_INTERNAL_abdd9abe_4_k_cu_bee63439_158894cuda3std3__45__cpo4cendE,@object
	.size		_ZN40_INTERNAL_abdd9abe_4_k_cu_bee63439_158894cuda3std3__45__cpo4cendE,(_ZN40_INTERNAL_abdd9abe_4_k_cu_bee63439_158894cuda3std6ranges3__45__cpo4swapE - _ZN40_INTERNAL_abdd9abe_4_k_cu_bee63439_158894cuda3std3__45__cpo4cendE)
_ZN40_INTERNAL_abdd9abe_4_k_cu_bee63439_158894cuda3std3__45__cpo4cendE:
	.zero		1
	.type		_ZN40_INTERNAL_abdd9abe_4_k_cu_bee63439_158894cuda3std6ranges3__45__cpo4swapE,@object
	.size		_ZN40_INTERNAL_abdd9abe_4_k_cu_bee63439_158894cuda3std6ranges3__45__cpo4swapE,(.L_10 - _ZN40_INTERNAL_abdd9abe_4_k_cu_bee63439_158894cuda3std6ranges3__45__cpo4swapE)
_ZN40_INTERNAL_abdd9abe_4_k_cu_bee63439_158894cuda3std6ranges3__45__cpo4swapE:
	.zero		1
.L_10:


//--------------------- .nv.constant0._ZN7cutlass13device_kernelINS_4gemm6kernel13GemmUniversalIN4cute5tupleIJiiiiEEENS1_10collective13CollectiveMmaINS1_35MainloopSm100TmaUmmaWarpSpecializedILi5ELi2ELi2ENS5_IJNS4_1CILi4EEENSA_ILi2EEENSA_ILi1EEEEEEEENS5_IJNSA_ILi256EEESG_NSA_ILi64EEEEEENS_6half_tENS5_IJlSD_lEEESJ_SK_NS4_8TiledMMAINS4_8MMA_AtomIJNS4_26SM100_MMA_F16BF16_2x1SM_SSISJ_SJ_fLi256ELi256ELNS4_4UMMA5MajorE0ELSP_0ELNSO_7ScaleInE0ELSQ_0EEEEEENS4_6LayoutINS5_IJSD_SD_SD_EEENS5_IJNSA_ILi0EEESV_SV_EEEEENS5_IJNS4_10UnderscoreESY_SY_EEEEENS4_28SM100_TMA_2SM_LOAD_MULTICASTENS4_14ComposedLayoutINS4_7SwizzleILi3ELi4ELi3EEENS4_18smem_ptr_flag_bitsILi16EEENST_INS5_IJNSA_ILi8EEESH_EEENS5_IJSH_SD_EEEEEEEvNS4_8identityES11_S1B_vS1C_EENS_8epilogue10collective18CollectiveEpilogueINS1E_23Sm100TmaWarpSpecializedILi4ELi2ELi64ELb1ELb0EEEJNS5_IJNSA_ILi128EEESG_SH_EEENS5_IJNST_IS1J_SD_EENST_ISH_SD_EEEEESJ_SK_SJ_SK_NS1E_6fusion15FusionCallbacksIS1I_NS1O_17LinearCombinationISJ_fSJ_fLNS_15FloatRoundStyleE2EEES1K_S1N_JEEENS4_5SM1004TMEM4LOAD26SM100_TMEM_LOAD_32dp32b64xENS4_13SM90_TMA_LOADES1B_NS4_39AutoVectorizingCopyWithAssumedAlignmentILi128EEENS4_14SM90_TMA_STOREES1B_S20_S20_EEEvvEEEEvNT_6ParamsE --------------------------
	.section	.nv.constant0._ZN7cutlass13device_kernelINS_4gemm6kernel13GemmUniversalIN4cute5tupleIJiiiiEEENS1_10collective13CollectiveMmaINS1_35MainloopSm100TmaUmmaWarpSpecializedILi5ELi2ELi2ENS5_IJNS4_1CILi4EEENSA_ILi2EEENSA_ILi1EEEEEEEENS5_IJNSA_ILi256EEESG_NSA_ILi64EEEEEENS_6half_tENS5_IJlSD_lEEESJ_SK_NS4_8TiledMMAINS4_8MMA_AtomIJNS4_26SM100_MMA_F16BF16_2x1SM_SSISJ_SJ_fLi256ELi256ELNS4_4UMMA5MajorE0ELSP_0ELNSO_7ScaleInE0ELSQ_0EEEEEENS4_6LayoutINS5_IJSD_SD_SD_EEENS5_IJNSA_ILi0EEESV_SV_EEEEENS5_IJNS4_10UnderscoreESY_SY_EEEEENS4_28SM100_TMA_2SM_LOAD_MULTICASTENS4_14ComposedLayoutINS4_7SwizzleILi3ELi4ELi3EEENS4_18smem_ptr_flag_bitsILi16EEENST_INS5_IJNSA_ILi8EEESH_EEENS5_IJSH_SD_EEEEEEEvNS4_8identityES11_S1B_vS1C_EENS_8epilogue10collective18CollectiveEpilogueINS1E_23Sm100TmaWarpSpecializedILi4ELi2ELi64ELb1ELb0EEEJNS5_IJNSA_ILi128EEESG_SH_EEENS5_IJNST_IS1J_SD_EENST_ISH_SD_EEEEESJ_SK_SJ_SK_NS1E_6fusion15FusionCallbacksIS1I_NS1O_17LinearCombinationISJ_fSJ_fLNS_15FloatRoundStyleE2EEES1K_S1N_JEEENS4_5SM1004TMEM4LOAD26SM100_TMEM_LOAD_32dp32b64xENS4_13SM90_TMA_LOADES1B_NS4_39AutoVectorizingCopyWithAssumedAlignmentILi128EEENS4_14SM90_TMA_STOREES1B_S20_S20_EEEvvEEEEvNT_6ParamsE,"a",@progbits
	.sectionflags	@""
	.align	4
.nv.constant0._ZN7cutlass13device_kernelINS_4gemm6kernel13GemmUniversalIN4cute5tupleIJiiiiEEENS1_10collective13CollectiveMmaINS1_35MainloopSm100TmaUmmaWarpSpecializedILi5ELi2ELi2ENS5_IJNS4_1CILi4EEENSA_ILi2EEENSA_ILi1EEEEEEEENS5_IJNSA_ILi256EEESG_NSA_ILi64EEEEEENS_6half_tENS5_IJlSD_lEEESJ_SK_NS4_8TiledMMAINS4_8MMA_AtomIJNS4_26SM100_MMA_F16BF16_2x1SM_SSISJ_SJ_fLi256ELi256ELNS4_4UMMA5MajorE0ELSP_0ELNSO_7ScaleInE0ELSQ_0EEEEEENS4_6LayoutINS5_IJSD_SD_SD_EEENS5_IJNSA_ILi0EEESV_SV_EEEEENS5_IJNS4_10UnderscoreESY_SY_EEEEENS4_28SM100_TMA_2SM_LOAD_MULTICASTENS4_14ComposedLayoutINS4_7SwizzleILi3ELi4ELi3EEENS4_18smem_ptr_flag_bitsILi16EEENST_INS5_IJNSA_ILi8EEESH_EEENS5_IJSH_SD_EEEEEEEvNS4_8identityES11_S1B_vS1C_EENS_8epilogue10collective18CollectiveEpilogueINS1E_23Sm100TmaWarpSpecializedILi4ELi2ELi64ELb1ELb0EEEJNS5_IJNSA_ILi128EEESG_SH_EEENS5_IJNST_IS1J_SD_EENST_ISH_SD_EEEEESJ_SK_SJ_SK_NS1E_6fusion15FusionCallbacksIS1I_NS1O_17LinearCombinationISJ_fSJ_fLNS_15FloatRoundStyleE2EEES1K_S1N_JEEENS4_5SM1004TMEM4LOAD26SM100_TMEM_LOAD_32dp32b64xENS4_13SM90_TMA_LOADES1B_NS4_39AutoVectorizingCopyWithAssumedAlignmentILi128EEENS4_14SM90_TMA_STOREES1B_S20_S20_EEEvvEEEEvNT_6ParamsE:
	.zero		2944


//--------------------- SYMBOLS --------------------------

	.type		.nv.reservedSmem.offset0,@object
	.size		.nv.reservedSmem.offset0,0x4
	.type		.nv.reservedSmem.cap,@object
	.size		.nv.reservedSmem.cap,0x4
	.type		__assertfail,@function
